//
// Generated by NVIDIA NVVM Compiler
//
// Compiler Build ID: CL-36424714
// Cuda compilation tools, release 13.0, V13.0.88
// Based on NVVM 20.0.0
//

.version 9.0
.target sm_100
.address_size 64

	// .globl	_Z11GPUsequenceP5MPTRKP5MPHITS0_i
.shared .align 8 .u64 _ZZ19MultHelixPropEndcapPK6MP6x6FPK7MP6x6SFPS_E1a;
.shared .align 8 .u64 _ZZ19MultHelixPropEndcapPK6MP6x6FPK7MP6x6SFPS_E1b;
.shared .align 8 .u64 _ZZ19MultHelixPropEndcapPK6MP6x6FPK7MP6x6SFPS_E1c;
.shared .align 8 .u64 _ZZ25MultHelixPropTranspEndcapP6MP6x6FS0_P7MP6x6SFE1a;
.shared .align 8 .u64 _ZZ25MultHelixPropTranspEndcapP6MP6x6FS0_P7MP6x6SFE1b;
.shared .align 8 .u64 _ZZ25MultHelixPropTranspEndcapP6MP6x6FS0_P7MP6x6SFE1c;
.shared .align 8 .u64 _ZZ13KalmanGainInvPK7MP6x6SFPK7MP3x3SFP5MP3x3E1a;
.shared .align 8 .u64 _ZZ13KalmanGainInvPK7MP6x6SFPK7MP3x3SFP5MP3x3E1b;
.shared .align 8 .u64 _ZZ10KalmanGainPK7MP6x6SFPK5MP3x3P5MP3x6E1a;
.shared .align 4 .b8 _ZZ12KalmanUpdateP7MP6x6SFP4MP6FPK7MP3x3SFPK4MP3FE12inverse_temp[1152];
.shared .align 4 .b8 _ZZ12KalmanUpdateP7MP6x6SFP4MP6FPK7MP3x3SFPK4MP3FE5kGain[2304];
.const .align 4 .f32 kfact = 0f41D286BD;
.const .align 4 .u32 ie_range = 10;
.const .align 4 .u32 ie_rangeR;
// _ZZ11GPUsequenceP5MPTRKP5MPHITS0_iE9errorProp has been demoted
// _ZZ11GPUsequenceP5MPTRKP5MPHITS0_iE4temp has been demoted
// _ZZ11GPUsequenceP5MPTRKP5MPHITS0_iE7btracks has been demoted
// _ZZ11GPUsequenceP5MPTRKP5MPHITS0_iE8obtracks has been demoted
// _ZZ11GPUsequenceP5MPTRKP5MPHITS0_iE5bhits has been demoted
// _ZZ11GPUsequenceP5MPTRKP5MPHITS0_iE2ie has been demoted
// _ZZ11GPUsequenceP5MPTRKP5MPHITS0_iE2ib has been demoted
// _ZZ12GPUsequenceRP5MPTRKP5MPHITS0_iE9errorProp has been demoted
// _ZZ12GPUsequenceRP5MPTRKP5MPHITS0_iE4temp has been demoted
// _ZZ12GPUsequenceRP5MPTRKP5MPHITS0_iE7btracks has been demoted
// _ZZ12GPUsequenceRP5MPTRKP5MPHITS0_iE8obtracks has been demoted
// _ZZ12GPUsequenceRP5MPTRKP5MPHITS0_iE5bhits has been demoted
.global .align 4 .b8 __cudart_i2opi_f[24] = {65, 144, 67, 60, 153, 149, 98, 219, 192, 221, 52, 245, 209, 87, 39, 252, 41, 21, 68, 78, 110, 131, 249, 162};

.visible .entry _Z11GPUsequenceP5MPTRKP5MPHITS0_i(
	.param .u64 .ptr .align 1 _Z11GPUsequenceP5MPTRKP5MPHITS0_i_param_0,
	.param .u64 .ptr .align 1 _Z11GPUsequenceP5MPTRKP5MPHITS0_i_param_1,
	.param .u64 .ptr .align 1 _Z11GPUsequenceP5MPTRKP5MPHITS0_i_param_2,
	.param .u32 _Z11GPUsequenceP5MPTRKP5MPHITS0_i_param_3
)
{
	.local .align 4 .b8 	__local_depot0[28];
	.reg .b64 	%SP;
	.reg .b64 	%SPL;
	.reg .pred 	%p<86>;
	.reg .b32 	%r<399>;
	.reg .b32 	%f<976>;
	.reg .b64 	%rd<478>;
	.reg .b64 	%fd<93>;
	// demoted variable
	.shared .align 4 .b8 _ZZ11GPUsequenceP5MPTRKP5MPHITS0_iE9errorProp[4608];
	// demoted variable
	.shared .align 4 .b8 _ZZ11GPUsequenceP5MPTRKP5MPHITS0_iE4temp[4608];
	// demoted variable
	.shared .align 8 .u64 _ZZ11GPUsequenceP5MPTRKP5MPHITS0_iE7btracks;
	// demoted variable
	.shared .align 8 .u64 _ZZ11GPUsequenceP5MPTRKP5MPHITS0_iE8obtracks;
	// demoted variable
	.shared .align 8 .u64 _ZZ11GPUsequenceP5MPTRKP5MPHITS0_iE5bhits;
	// demoted variable
	.shared .align 4 .u32 _ZZ11GPUsequenceP5MPTRKP5MPHITS0_iE2ie;
	// demoted variable
	.shared .align 4 .u32 _ZZ11GPUsequenceP5MPTRKP5MPHITS0_iE2ib;
	mov.u64 	%SPL, __local_depot0;
	add.u64 	%rd1, %SPL, 0;
	add.u64 	%rd2, %SPL, 0;
	add.u64 	%rd3, %SPL, 0;
	add.u64 	%rd4, %SPL, 0;
	add.u64 	%rd5, %SPL, 0;
	add.u64 	%rd6, %SPL, 0;
	add.u64 	%rd7, %SPL, 0;
	add.u64 	%rd8, %SPL, 0;
	mov.u32 	%r361, %ctaid.x;
	ld.const.u32 	%r116, [ie_range];
	mul.lo.s32 	%r117, %r116, 300;
	setp.ge.s32 	%p1, %r361, %r117;
	@%p1 bra 	$L__BB0_99;
	mov.u32 	%r118, %ntid.x;
	cvt.u64.u32 	%rd9, %r118;
	mov.u32 	%r119, %tid.x;
$L__BB0_2:
	setp.ne.s32 	%p2, %r119, 0;
	mul.hi.s32 	%r120, %r361, 458129845;
	shr.u32 	%r121, %r120, 31;
	shr.s32 	%r122, %r120, 5;
	add.s32 	%r123, %r122, %r121;
	st.shared.u32 	[_ZZ11GPUsequenceP5MPTRKP5MPHITS0_iE2ie], %r123;
	mul.lo.s32 	%r124, %r123, 300;
	sub.s32 	%r125, %r361, %r124;
	st.shared.u32 	[_ZZ11GPUsequenceP5MPTRKP5MPHITS0_iE2ib], %r125;
	bar.sync 	0;
	@%p2 bra 	$L__BB0_4;
	ld.param.u64 	%rd465, [_Z11GPUsequenceP5MPTRKP5MPHITS0_i_param_2];
	ld.param.u64 	%rd463, [_Z11GPUsequenceP5MPTRKP5MPHITS0_i_param_0];
	ld.shared.u32 	%r126, [_ZZ11GPUsequenceP5MPTRKP5MPHITS0_iE2ie];
	ld.shared.s32 	%rd66, [_ZZ11GPUsequenceP5MPTRKP5MPHITS0_iE2ib];
	mul.wide.s32 	%rd67, %r126, 300;
	add.s64 	%rd68, %rd67, %rd66;
	mul.lo.s64 	%rd69, %rd68, 3584;
	add.s64 	%rd70, %rd463, %rd69;
	st.shared.u64 	[_ZZ11GPUsequenceP5MPTRKP5MPHITS0_iE7btracks], %rd70;
	add.s64 	%rd71, %rd465, %rd69;
	st.shared.u64 	[_ZZ11GPUsequenceP5MPTRKP5MPHITS0_iE8obtracks], %rd71;
$L__BB0_4:
	mov.b32 	%r362, 0;
$L__BB0_5:
	setp.ne.s32 	%p3, %r119, 0;
	@%p3 bra 	$L__BB0_7;
	ld.param.u64 	%rd464, [_Z11GPUsequenceP5MPTRKP5MPHITS0_i_param_1];
	ld.shared.u32 	%r128, [_ZZ11GPUsequenceP5MPTRKP5MPHITS0_iE2ie];
	ld.shared.u32 	%r129, [_ZZ11GPUsequenceP5MPTRKP5MPHITS0_iE2ib];
	cvt.u64.u32 	%rd72, %r362;
	mul.wide.s32 	%rd73, %r129, 20;
	mul.wide.s32 	%rd74, %r128, 6000;
	add.s64 	%rd75, %rd74, %rd72;
	add.s64 	%rd76, %rd75, %rd73;
	mad.lo.s64 	%rd77, %rd76, 1152, %rd464;
	st.shared.u64 	[_ZZ11GPUsequenceP5MPTRKP5MPHITS0_iE5bhits], %rd77;
$L__BB0_7:
	setp.gt.u32 	%p4, %r119, 31;
	bar.sync 	0;
	ld.shared.u64 	%rd10, [_ZZ11GPUsequenceP5MPTRKP5MPHITS0_iE7btracks];
	add.s64 	%rd11, %rd10, 768;
	ld.shared.u64 	%rd12, [_ZZ11GPUsequenceP5MPTRKP5MPHITS0_iE8obtracks];
	add.s64 	%rd13, %rd12, 768;
	@%p4 bra 	$L__BB0_74;
	cvt.u64.u32 	%rd466, %r119;
	ld.shared.u64 	%rd15, [_ZZ11GPUsequenceP5MPTRKP5MPHITS0_iE5bhits];
$L__BB0_9:
	shl.b64 	%rd78, %rd466, 2;
	add.s64 	%rd79, %rd15, %rd78;
	ld.f32 	%f1, [%rd79+256];
	add.s64 	%rd17, %rd10, %rd78;
	ld.u32 	%r130, [%rd17+3456];
	cvt.rn.f32.s32 	%f53, %r130;
	ld.const.f32 	%f54, [kfact];
	mul.f32 	%f2, %f54, %f53;
	ld.f32 	%f55, [%rd17+256];
	sub.f32 	%f3, %f1, %f55;
	ld.f32 	%f4, [%rd17+384];
	rcp.rn.f32 	%f5, %f4;
	ld.f32 	%f6, [%rd17+512];
	mul.f32 	%f56, %f6, 0f3F22F983;
	cvt.rni.s32.f32 	%r370, %f56;
	cvt.rn.f32.s32 	%f57, %r370;
	fma.rn.f32 	%f58, %f57, 0fBFC90FDA, %f6;
	fma.rn.f32 	%f59, %f57, 0fB3A22168, %f58;
	fma.rn.f32 	%f969, %f57, 0fA7C234C5, %f59;
	abs.f32 	%f8, %f6;
	setp.ltu.f32 	%p5, %f8, 0f47CE4780;
	mov.u32 	%r366, %r370;
	mov.f32 	%f968, %f969;
	@%p5 bra 	$L__BB0_17;
	setp.neu.f32 	%p6, %f8, 0f7F800000;
	@%p6 bra 	$L__BB0_12;
	mov.f32 	%f62, 0f00000000;
	mul.rn.f32 	%f968, %f6, %f62;
	mov.b32 	%r366, 0;
	bra.uni 	$L__BB0_17;
$L__BB0_12:
	mov.b32 	%r6, %f6;
	shl.b32 	%r132, %r6, 8;
	or.b32  	%r7, %r132, -2147483648;
	mov.b64 	%rd469, 0;
	mov.b32 	%r363, 0;
	mov.u64 	%rd467, __cudart_i2opi_f;
	mov.u64 	%rd468, %rd8;
$L__BB0_13:
	.pragma "nounroll";
	ld.global.nc.u32 	%r133, [%rd467];
	mad.wide.u32 	%rd82, %r133, %r7, %rd469;
	shr.u64 	%rd469, %rd82, 32;
	st.local.u32 	[%rd468], %rd82;
	add.s32 	%r363, %r363, 1;
	add.s64 	%rd468, %rd468, 4;
	add.s64 	%rd467, %rd467, 4;
	setp.ne.s32 	%p7, %r363, 6;
	@%p7 bra 	$L__BB0_13;
	shr.u32 	%r134, %r6, 23;
	st.local.u32 	[%rd8+24], %rd469;
	and.b32  	%r10, %r134, 31;
	and.b32  	%r135, %r134, 224;
	add.s32 	%r136, %r135, -128;
	shr.u32 	%r137, %r136, 5;
	mul.wide.u32 	%rd83, %r137, 4;
	sub.s64 	%rd24, %rd8, %rd83;
	ld.local.u32 	%r364, [%rd24+24];
	ld.local.u32 	%r365, [%rd24+20];
	setp.eq.s32 	%p8, %r10, 0;
	@%p8 bra 	$L__BB0_16;
	shf.l.wrap.b32 	%r364, %r365, %r364, %r10;
	ld.local.u32 	%r138, [%rd24+16];
	shf.l.wrap.b32 	%r365, %r138, %r365, %r10;
$L__BB0_16:
	shr.u32 	%r139, %r364, 30;
	shf.l.wrap.b32 	%r140, %r365, %r364, 2;
	shl.b32 	%r141, %r365, 2;
	shr.u32 	%r142, %r140, 31;
	add.s32 	%r143, %r142, %r139;
	neg.s32 	%r144, %r143;
	setp.lt.s32 	%p9, %r6, 0;
	selp.b32 	%r366, %r144, %r143, %p9;
	xor.b32  	%r145, %r140, %r6;
	shr.s32 	%r146, %r140, 31;
	xor.b32  	%r147, %r146, %r140;
	xor.b32  	%r148, %r146, %r141;
	cvt.u64.u32 	%rd84, %r147;
	shl.b64 	%rd85, %rd84, 32;
	cvt.u64.u32 	%rd86, %r148;
	or.b64  	%rd87, %rd85, %rd86;
	cvt.rn.f64.s64 	%fd1, %rd87;
	mul.f64 	%fd2, %fd1, 0d3BF921FB54442D19;
	cvt.rn.f32.f64 	%f60, %fd2;
	neg.f32 	%f61, %f60;
	setp.lt.s32 	%p10, %r145, 0;
	selp.f32 	%f968, %f61, %f60, %p10;
$L__BB0_17:
	setp.ltu.f32 	%p11, %f8, 0f47CE4780;
	add.s32 	%r150, %r366, 1;
	mul.rn.f32 	%f63, %f968, %f968;
	and.b32  	%r151, %r366, 1;
	setp.eq.b32 	%p12, %r151, 1;
	selp.f32 	%f64, %f968, 0f3F800000, %p12;
	fma.rn.f32 	%f65, %f63, %f64, 0f00000000;
	fma.rn.f32 	%f66, %f63, 0f37CBAC00, 0fBAB607ED;
	selp.f32 	%f67, 0fB94D4153, %f66, %p12;
	selp.f32 	%f68, 0f3C0885E4, 0f3D2AAABB, %p12;
	fma.rn.f32 	%f69, %f67, %f63, %f68;
	selp.f32 	%f70, 0fBE2AAAA8, 0fBEFFFFFF, %p12;
	fma.rn.f32 	%f71, %f69, %f63, %f70;
	fma.rn.f32 	%f72, %f71, %f65, %f64;
	and.b32  	%r152, %r150, 2;
	setp.eq.s32 	%p13, %r152, 0;
	mov.f32 	%f73, 0f00000000;
	sub.f32 	%f74, %f73, %f72;
	selp.f32 	%f12, %f72, %f74, %p13;
	@%p11 bra 	$L__BB0_25;
	setp.neu.f32 	%p14, %f8, 0f7F800000;
	@%p14 bra 	$L__BB0_20;
	mov.f32 	%f77, 0f00000000;
	mul.rn.f32 	%f969, %f6, %f77;
	mov.b32 	%r370, 0;
	bra.uni 	$L__BB0_25;
$L__BB0_20:
	mov.b32 	%r19, %f6;
	shl.b32 	%r154, %r19, 8;
	or.b32  	%r20, %r154, -2147483648;
	mov.b64 	%rd470, 0;
	mov.b32 	%r367, 0;
$L__BB0_21:
	.pragma "nounroll";
	mul.wide.u32 	%rd89, %r367, 4;
	mov.u64 	%rd90, __cudart_i2opi_f;
	add.s64 	%rd91, %rd90, %rd89;
	ld.global.nc.u32 	%r155, [%rd91];
	mad.wide.u32 	%rd92, %r155, %r20, %rd470;
	shr.u64 	%rd470, %rd92, 32;
	add.s64 	%rd93, %rd7, %rd89;
	st.local.u32 	[%rd93], %rd92;
	add.s32 	%r367, %r367, 1;
	setp.ne.s32 	%p15, %r367, 6;
	@%p15 bra 	$L__BB0_21;
	shr.u32 	%r156, %r19, 23;
	st.local.u32 	[%rd7+24], %rd470;
	and.b32  	%r23, %r156, 31;
	and.b32  	%r157, %r156, 224;
	add.s32 	%r158, %r157, -128;
	shr.u32 	%r159, %r158, 5;
	mul.wide.u32 	%rd94, %r159, 4;
	sub.s64 	%rd27, %rd7, %rd94;
	ld.local.u32 	%r368, [%rd27+24];
	ld.local.u32 	%r369, [%rd27+20];
	setp.eq.s32 	%p16, %r23, 0;
	@%p16 bra 	$L__BB0_24;
	shf.l.wrap.b32 	%r368, %r369, %r368, %r23;
	ld.local.u32 	%r160, [%rd27+16];
	shf.l.wrap.b32 	%r369, %r160, %r369, %r23;
$L__BB0_24:
	shr.u32 	%r161, %r368, 30;
	shf.l.wrap.b32 	%r162, %r369, %r368, 2;
	shl.b32 	%r163, %r369, 2;
	shr.u32 	%r164, %r162, 31;
	add.s32 	%r165, %r164, %r161;
	neg.s32 	%r166, %r165;
	setp.lt.s32 	%p17, %r19, 0;
	selp.b32 	%r370, %r166, %r165, %p17;
	xor.b32  	%r167, %r162, %r19;
	shr.s32 	%r168, %r162, 31;
	xor.b32  	%r169, %r168, %r162;
	xor.b32  	%r170, %r168, %r163;
	cvt.u64.u32 	%rd95, %r169;
	shl.b64 	%rd96, %rd95, 32;
	cvt.u64.u32 	%rd97, %r170;
	or.b64  	%rd98, %rd96, %rd97;
	cvt.rn.f64.s64 	%fd3, %rd98;
	mul.f64 	%fd4, %fd3, 0d3BF921FB54442D19;
	cvt.rn.f32.f64 	%f75, %fd4;
	neg.f32 	%f76, %f75;
	setp.lt.s32 	%p18, %r167, 0;
	selp.f32 	%f969, %f76, %f75, %p18;
$L__BB0_25:
	mul.rn.f32 	%f78, %f969, %f969;
	and.b32  	%r172, %r370, 1;
	setp.eq.b32 	%p19, %r172, 1;
	selp.f32 	%f79, 0f3F800000, %f969, %p19;
	fma.rn.f32 	%f80, %f78, %f79, 0f00000000;
	fma.rn.f32 	%f81, %f78, 0f37CBAC00, 0fBAB607ED;
	selp.f32 	%f82, %f81, 0fB94D4153, %p19;
	selp.f32 	%f83, 0f3D2AAABB, 0f3C0885E4, %p19;
	fma.rn.f32 	%f84, %f82, %f78, %f83;
	selp.f32 	%f85, 0fBEFFFFFF, 0fBE2AAAA8, %p19;
	fma.rn.f32 	%f86, %f84, %f78, %f85;
	fma.rn.f32 	%f87, %f86, %f80, %f79;
	and.b32  	%r173, %r370, 2;
	setp.eq.s32 	%p20, %r173, 0;
	mov.f32 	%f88, 0f00000000;
	sub.f32 	%f89, %f88, %f87;
	selp.f32 	%f16, %f87, %f89, %p20;
	ld.f32 	%f17, [%rd17+640];
	mul.f32 	%f90, %f17, 0f3F22F983;
	cvt.rni.s32.f32 	%r378, %f90;
	cvt.rn.f32.s32 	%f91, %r378;
	fma.rn.f32 	%f92, %f91, 0fBFC90FDA, %f17;
	fma.rn.f32 	%f93, %f91, 0fB3A22168, %f92;
	fma.rn.f32 	%f971, %f91, 0fA7C234C5, %f93;
	abs.f32 	%f19, %f17;
	setp.ltu.f32 	%p21, %f19, 0f47CE4780;
	mov.u32 	%r374, %r378;
	mov.f32 	%f970, %f971;
	@%p21 bra 	$L__BB0_33;
	setp.neu.f32 	%p22, %f19, 0f7F800000;
	@%p22 bra 	$L__BB0_28;
	mov.f32 	%f96, 0f00000000;
	mul.rn.f32 	%f970, %f17, %f96;
	mov.b32 	%r374, 0;
	bra.uni 	$L__BB0_33;
$L__BB0_28:
	mov.b32 	%r33, %f17;
	shl.b32 	%r175, %r33, 8;
	or.b32  	%r34, %r175, -2147483648;
	mov.b64 	%rd471, 0;
	mov.b32 	%r371, 0;
$L__BB0_29:
	.pragma "nounroll";
	mul.wide.u32 	%rd100, %r371, 4;
	mov.u64 	%rd101, __cudart_i2opi_f;
	add.s64 	%rd102, %rd101, %rd100;
	ld.global.nc.u32 	%r176, [%rd102];
	mad.wide.u32 	%rd103, %r176, %r34, %rd471;
	shr.u64 	%rd471, %rd103, 32;
	add.s64 	%rd104, %rd6, %rd100;
	st.local.u32 	[%rd104], %rd103;
	add.s32 	%r371, %r371, 1;
	setp.ne.s32 	%p23, %r371, 6;
	@%p23 bra 	$L__BB0_29;
	shr.u32 	%r177, %r33, 23;
	st.local.u32 	[%rd6+24], %rd471;
	and.b32  	%r37, %r177, 31;
	and.b32  	%r178, %r177, 224;
	add.s32 	%r179, %r178, -128;
	shr.u32 	%r180, %r179, 5;
	mul.wide.u32 	%rd105, %r180, 4;
	sub.s64 	%rd30, %rd6, %rd105;
	ld.local.u32 	%r372, [%rd30+24];
	ld.local.u32 	%r373, [%rd30+20];
	setp.eq.s32 	%p24, %r37, 0;
	@%p24 bra 	$L__BB0_32;
	shf.l.wrap.b32 	%r372, %r373, %r372, %r37;
	ld.local.u32 	%r181, [%rd30+16];
	shf.l.wrap.b32 	%r373, %r181, %r373, %r37;
$L__BB0_32:
	shr.u32 	%r182, %r372, 30;
	shf.l.wrap.b32 	%r183, %r373, %r372, 2;
	shl.b32 	%r184, %r373, 2;
	shr.u32 	%r185, %r183, 31;
	add.s32 	%r186, %r185, %r182;
	neg.s32 	%r187, %r186;
	setp.lt.s32 	%p25, %r33, 0;
	selp.b32 	%r374, %r187, %r186, %p25;
	xor.b32  	%r188, %r183, %r33;
	shr.s32 	%r189, %r183, 31;
	xor.b32  	%r190, %r189, %r183;
	xor.b32  	%r191, %r189, %r184;
	cvt.u64.u32 	%rd106, %r190;
	shl.b64 	%rd107, %rd106, 32;
	cvt.u64.u32 	%rd108, %r191;
	or.b64  	%rd109, %rd107, %rd108;
	cvt.rn.f64.s64 	%fd5, %rd109;
	mul.f64 	%fd6, %fd5, 0d3BF921FB54442D19;
	cvt.rn.f32.f64 	%f94, %fd6;
	neg.f32 	%f95, %f94;
	setp.lt.s32 	%p26, %r188, 0;
	selp.f32 	%f970, %f95, %f94, %p26;
$L__BB0_33:
	setp.ltu.f32 	%p27, %f19, 0f47CE4780;
	add.s32 	%r193, %r374, 1;
	mul.rn.f32 	%f97, %f970, %f970;
	and.b32  	%r194, %r374, 1;
	setp.eq.b32 	%p28, %r194, 1;
	selp.f32 	%f98, %f970, 0f3F800000, %p28;
	fma.rn.f32 	%f99, %f97, %f98, 0f00000000;
	fma.rn.f32 	%f100, %f97, 0f37CBAC00, 0fBAB607ED;
	selp.f32 	%f101, 0fB94D4153, %f100, %p28;
	selp.f32 	%f102, 0f3C0885E4, 0f3D2AAABB, %p28;
	fma.rn.f32 	%f103, %f101, %f97, %f102;
	selp.f32 	%f104, 0fBE2AAAA8, 0fBEFFFFFF, %p28;
	fma.rn.f32 	%f105, %f103, %f97, %f104;
	fma.rn.f32 	%f106, %f105, %f99, %f98;
	and.b32  	%r195, %r193, 2;
	setp.eq.s32 	%p29, %r195, 0;
	mov.f32 	%f107, 0f00000000;
	sub.f32 	%f108, %f107, %f106;
	selp.f32 	%f23, %f106, %f108, %p29;
	@%p27 bra 	$L__BB0_41;
	setp.neu.f32 	%p30, %f19, 0f7F800000;
	@%p30 bra 	$L__BB0_36;
	mov.f32 	%f111, 0f00000000;
	mul.rn.f32 	%f971, %f17, %f111;
	mov.b32 	%r378, 0;
	bra.uni 	$L__BB0_41;
$L__BB0_36:
	mov.b32 	%r46, %f17;
	shl.b32 	%r197, %r46, 8;
	or.b32  	%r47, %r197, -2147483648;
	mov.b64 	%rd472, 0;
	mov.b32 	%r375, 0;
$L__BB0_37:
	.pragma "nounroll";
	mul.wide.u32 	%rd111, %r375, 4;
	mov.u64 	%rd112, __cudart_i2opi_f;
	add.s64 	%rd113, %rd112, %rd111;
	ld.global.nc.u32 	%r198, [%rd113];
	mad.wide.u32 	%rd114, %r198, %r47, %rd472;
	shr.u64 	%rd472, %rd114, 32;
	add.s64 	%rd115, %rd5, %rd111;
	st.local.u32 	[%rd115], %rd114;
	add.s32 	%r375, %r375, 1;
	setp.ne.s32 	%p31, %r375, 6;
	@%p31 bra 	$L__BB0_37;
	shr.u32 	%r199, %r46, 23;
	st.local.u32 	[%rd5+24], %rd472;
	and.b32  	%r50, %r199, 31;
	and.b32  	%r200, %r199, 224;
	add.s32 	%r201, %r200, -128;
	shr.u32 	%r202, %r201, 5;
	mul.wide.u32 	%rd116, %r202, 4;
	sub.s64 	%rd33, %rd5, %rd116;
	ld.local.u32 	%r376, [%rd33+24];
	ld.local.u32 	%r377, [%rd33+20];
	setp.eq.s32 	%p32, %r50, 0;
	@%p32 bra 	$L__BB0_40;
	shf.l.wrap.b32 	%r376, %r377, %r376, %r50;
	ld.local.u32 	%r203, [%rd33+16];
	shf.l.wrap.b32 	%r377, %r203, %r377, %r50;
$L__BB0_40:
	shr.u32 	%r204, %r376, 30;
	shf.l.wrap.b32 	%r205, %r377, %r376, 2;
	shl.b32 	%r206, %r377, 2;
	shr.u32 	%r207, %r205, 31;
	add.s32 	%r208, %r207, %r204;
	neg.s32 	%r209, %r208;
	setp.lt.s32 	%p33, %r46, 0;
	selp.b32 	%r378, %r209, %r208, %p33;
	xor.b32  	%r210, %r205, %r46;
	shr.s32 	%r211, %r205, 31;
	xor.b32  	%r212, %r211, %r205;
	xor.b32  	%r213, %r211, %r206;
	cvt.u64.u32 	%rd117, %r212;
	shl.b64 	%rd118, %rd117, 32;
	cvt.u64.u32 	%rd119, %r213;
	or.b64  	%rd120, %rd118, %rd119;
	cvt.rn.f64.s64 	%fd7, %rd120;
	mul.f64 	%fd8, %fd7, 0d3BF921FB54442D19;
	cvt.rn.f32.f64 	%f109, %fd8;
	neg.f32 	%f110, %f109;
	setp.lt.s32 	%p34, %r210, 0;
	selp.f32 	%f971, %f110, %f109, %p34;
$L__BB0_41:
	mul.rn.f32 	%f112, %f971, %f971;
	and.b32  	%r215, %r378, 1;
	setp.eq.b32 	%p35, %r215, 1;
	selp.f32 	%f113, 0f3F800000, %f971, %p35;
	fma.rn.f32 	%f114, %f112, %f113, 0f00000000;
	fma.rn.f32 	%f115, %f112, 0f37CBAC00, 0fBAB607ED;
	selp.f32 	%f116, %f115, 0fB94D4153, %p35;
	selp.f32 	%f117, 0f3D2AAABB, 0f3C0885E4, %p35;
	fma.rn.f32 	%f118, %f116, %f112, %f117;
	selp.f32 	%f119, 0fBEFFFFFF, 0fBE2AAAA8, %p35;
	fma.rn.f32 	%f120, %f118, %f112, %f119;
	fma.rn.f32 	%f121, %f120, %f114, %f113;
	and.b32  	%r216, %r378, 2;
	setp.eq.s32 	%p36, %r216, 0;
	mov.f32 	%f122, 0f00000000;
	sub.f32 	%f123, %f122, %f121;
	selp.f32 	%f27, %f121, %f123, %p36;
	rcp.rn.f32 	%f28, %f23;
	div.rn.f32 	%f29, %f28, %f2;
	mul.f32 	%f124, %f3, %f27;
	mul.f32 	%f125, %f4, %f124;
	mul.f32 	%f30, %f29, %f125;
	mul.f32 	%f126, %f30, 0f3F22F983;
	cvt.rni.s32.f32 	%r386, %f126;
	cvt.rn.f32.s32 	%f127, %r386;
	fma.rn.f32 	%f128, %f127, 0fBFC90FDA, %f30;
	fma.rn.f32 	%f129, %f127, 0fB3A22168, %f128;
	fma.rn.f32 	%f973, %f127, 0fA7C234C5, %f129;
	abs.f32 	%f32, %f30;
	setp.ltu.f32 	%p37, %f32, 0f47CE4780;
	mov.u32 	%r382, %r386;
	mov.f32 	%f972, %f973;
	@%p37 bra 	$L__BB0_49;
	setp.neu.f32 	%p38, %f32, 0f7F800000;
	@%p38 bra 	$L__BB0_44;
	mov.f32 	%f132, 0f00000000;
	mul.rn.f32 	%f972, %f30, %f132;
	mov.b32 	%r382, 0;
	bra.uni 	$L__BB0_49;
$L__BB0_44:
	mov.b64 	%rd473, 0;
	mov.b32 	%r379, 0;
$L__BB0_45:
	.pragma "nounroll";
	mul.wide.u32 	%rd122, %r379, 4;
	mov.u64 	%rd123, __cudart_i2opi_f;
	add.s64 	%rd124, %rd123, %rd122;
	ld.global.nc.u32 	%r218, [%rd124];
	mov.b32 	%r219, %f30;
	shl.b32 	%r220, %r219, 8;
	or.b32  	%r221, %r220, -2147483648;
	mad.wide.u32 	%rd125, %r218, %r221, %rd473;
	shr.u64 	%rd473, %rd125, 32;
	add.s64 	%rd126, %rd4, %rd122;
	st.local.u32 	[%rd126], %rd125;
	add.s32 	%r379, %r379, 1;
	setp.ne.s32 	%p39, %r379, 6;
	@%p39 bra 	$L__BB0_45;
	shr.u32 	%r223, %r219, 23;
	st.local.u32 	[%rd4+24], %rd473;
	and.b32  	%r224, %r223, 31;
	and.b32  	%r225, %r223, 224;
	add.s32 	%r226, %r225, -128;
	shr.u32 	%r227, %r226, 5;
	mul.wide.u32 	%rd127, %r227, 4;
	sub.s64 	%rd36, %rd4, %rd127;
	ld.local.u32 	%r380, [%rd36+24];
	ld.local.u32 	%r381, [%rd36+20];
	setp.eq.s32 	%p40, %r224, 0;
	@%p40 bra 	$L__BB0_48;
	shf.l.wrap.b32 	%r380, %r381, %r380, %r224;
	ld.local.u32 	%r231, [%rd36+16];
	shf.l.wrap.b32 	%r381, %r231, %r381, %r224;
$L__BB0_48:
	shr.u32 	%r232, %r380, 30;
	shf.l.wrap.b32 	%r233, %r381, %r380, 2;
	shl.b32 	%r234, %r381, 2;
	shr.u32 	%r235, %r233, 31;
	add.s32 	%r236, %r235, %r232;
	neg.s32 	%r237, %r236;
	setp.lt.s32 	%p41, %r219, 0;
	selp.b32 	%r382, %r237, %r236, %p41;
	xor.b32  	%r239, %r233, %r219;
	shr.s32 	%r240, %r233, 31;
	xor.b32  	%r241, %r240, %r233;
	xor.b32  	%r242, %r240, %r234;
	cvt.u64.u32 	%rd128, %r241;
	shl.b64 	%rd129, %rd128, 32;
	cvt.u64.u32 	%rd130, %r242;
	or.b64  	%rd131, %rd129, %rd130;
	cvt.rn.f64.s64 	%fd9, %rd131;
	mul.f64 	%fd10, %fd9, 0d3BF921FB54442D19;
	cvt.rn.f32.f64 	%f130, %fd10;
	neg.f32 	%f131, %f130;
	setp.lt.s32 	%p42, %r239, 0;
	selp.f32 	%f972, %f131, %f130, %p42;
$L__BB0_49:
	setp.ltu.f32 	%p43, %f32, 0f47CE4780;
	mul.rn.f32 	%f133, %f972, %f972;
	and.b32  	%r244, %r382, 1;
	setp.eq.b32 	%p44, %r244, 1;
	selp.f32 	%f134, 0f3F800000, %f972, %p44;
	fma.rn.f32 	%f135, %f133, %f134, 0f00000000;
	fma.rn.f32 	%f136, %f133, 0f37CBAC00, 0fBAB607ED;
	selp.f32 	%f137, %f136, 0fB94D4153, %p44;
	selp.f32 	%f138, 0f3D2AAABB, 0f3C0885E4, %p44;
	fma.rn.f32 	%f139, %f137, %f133, %f138;
	selp.f32 	%f140, 0fBEFFFFFF, 0fBE2AAAA8, %p44;
	fma.rn.f32 	%f141, %f139, %f133, %f140;
	fma.rn.f32 	%f142, %f141, %f135, %f134;
	and.b32  	%r245, %r382, 2;
	setp.eq.s32 	%p45, %r245, 0;
	mov.f32 	%f143, 0f00000000;
	sub.f32 	%f144, %f143, %f142;
	selp.f32 	%f36, %f142, %f144, %p45;
	@%p43 bra 	$L__BB0_57;
	setp.neu.f32 	%p46, %f32, 0f7F800000;
	@%p46 bra 	$L__BB0_52;
	mov.f32 	%f147, 0f00000000;
	mul.rn.f32 	%f973, %f30, %f147;
	mov.b32 	%r386, 0;
	bra.uni 	$L__BB0_57;
$L__BB0_52:
	mov.b32 	%r247, %f30;
	shl.b32 	%r248, %r247, 8;
	or.b32  	%r70, %r248, -2147483648;
	mov.b64 	%rd474, 0;
	mov.b32 	%r383, 0;
$L__BB0_53:
	.pragma "nounroll";
	mul.wide.u32 	%rd133, %r383, 4;
	mov.u64 	%rd134, __cudart_i2opi_f;
	add.s64 	%rd135, %rd134, %rd133;
	ld.global.nc.u32 	%r249, [%rd135];
	mad.wide.u32 	%rd136, %r249, %r70, %rd474;
	shr.u64 	%rd474, %rd136, 32;
	add.s64 	%rd137, %rd3, %rd133;
	st.local.u32 	[%rd137], %rd136;
	add.s32 	%r383, %r383, 1;
	setp.ne.s32 	%p47, %r383, 6;
	@%p47 bra 	$L__BB0_53;
	shr.u32 	%r250, %r247, 23;
	st.local.u32 	[%rd3+24], %rd474;
	and.b32  	%r74, %r250, 31;
	and.b32  	%r251, %r250, 224;
	add.s32 	%r252, %r251, -128;
	shr.u32 	%r253, %r252, 5;
	mul.wide.u32 	%rd138, %r253, 4;
	sub.s64 	%rd39, %rd3, %rd138;
	ld.local.u32 	%r384, [%rd39+24];
	ld.local.u32 	%r385, [%rd39+20];
	setp.eq.s32 	%p48, %r74, 0;
	@%p48 bra 	$L__BB0_56;
	shf.l.wrap.b32 	%r384, %r385, %r384, %r74;
	ld.local.u32 	%r254, [%rd39+16];
	shf.l.wrap.b32 	%r385, %r254, %r385, %r74;
$L__BB0_56:
	shr.u32 	%r255, %r384, 30;
	shf.l.wrap.b32 	%r256, %r385, %r384, 2;
	shl.b32 	%r257, %r385, 2;
	shr.u32 	%r258, %r256, 31;
	add.s32 	%r259, %r258, %r255;
	neg.s32 	%r260, %r259;
	setp.lt.s32 	%p49, %r247, 0;
	selp.b32 	%r386, %r260, %r259, %p49;
	xor.b32  	%r261, %r256, %r247;
	shr.s32 	%r262, %r256, 31;
	xor.b32  	%r263, %r262, %r256;
	xor.b32  	%r264, %r262, %r257;
	cvt.u64.u32 	%rd139, %r263;
	shl.b64 	%rd140, %rd139, 32;
	cvt.u64.u32 	%rd141, %r264;
	or.b64  	%rd142, %rd140, %rd141;
	cvt.rn.f64.s64 	%fd11, %rd142;
	mul.f64 	%fd12, %fd11, 0d3BF921FB54442D19;
	cvt.rn.f32.f64 	%f145, %fd12;
	neg.f32 	%f146, %f145;
	setp.lt.s32 	%p50, %r261, 0;
	selp.f32 	%f973, %f146, %f145, %p50;
$L__BB0_57:
	mul.f32 	%f148, %f5, %f12;
	mul.f32 	%f149, %f5, %f16;
	add.s32 	%r266, %r386, 1;
	mul.rn.f32 	%f150, %f973, %f973;
	and.b32  	%r267, %r386, 1;
	setp.eq.b32 	%p51, %r267, 1;
	selp.f32 	%f151, %f973, 0f3F800000, %p51;
	fma.rn.f32 	%f152, %f150, %f151, 0f00000000;
	fma.rn.f32 	%f153, %f150, 0f37CBAC00, 0fBAB607ED;
	selp.f32 	%f154, 0fB94D4153, %f153, %p51;
	selp.f32 	%f155, 0f3C0885E4, 0f3D2AAABB, %p51;
	fma.rn.f32 	%f156, %f154, %f150, %f155;
	selp.f32 	%f157, 0fBE2AAAA8, 0fBEFFFFFF, %p51;
	fma.rn.f32 	%f158, %f156, %f150, %f157;
	fma.rn.f32 	%f159, %f158, %f152, %f151;
	and.b32  	%r268, %r266, 2;
	setp.eq.s32 	%p52, %r268, 0;
	mov.f32 	%f160, 0f00000000;
	sub.f32 	%f161, %f160, %f159;
	selp.f32 	%f40, %f159, %f161, %p52;
	shl.b64 	%rd143, %rd466, 2;
	add.s64 	%rd144, %rd10, %rd143;
	ld.f32 	%f162, [%rd144];
	cvt.f64.f32 	%fd13, %f162;
	cvt.f64.f32 	%fd14, %f2;
	mul.f32 	%f163, %f148, %f36;
	cvt.f64.f32 	%fd15, %f163;
	cvt.f64.f32 	%fd16, %f149;
	cvt.f64.f32 	%fd17, %f40;
	mov.f64 	%fd18, 0d3FF0000000000000;
	sub.f64 	%fd19, %fd18, %fd17;
	mul.f64 	%fd20, %fd19, %fd16;
	sub.f64 	%fd21, %fd15, %fd20;
	fma.rn.f64 	%fd22, %fd21, %fd14, %fd13;
	cvt.rn.f32.f64 	%f164, %fd22;
	add.s64 	%rd145, %rd12, %rd143;
	st.f32 	[%rd145], %f164;
	ld.f32 	%f165, [%rd144+128];
	cvt.f64.f32 	%fd23, %f165;
	mul.f32 	%f166, %f149, %f36;
	cvt.f64.f32 	%fd24, %f166;
	cvt.f64.f32 	%fd25, %f148;
	fma.rn.f64 	%fd26, %fd19, %fd25, %fd24;
	fma.rn.f64 	%fd27, %fd26, %fd14, %fd23;
	cvt.rn.f32.f64 	%f167, %fd27;
	st.f32 	[%rd145+128], %f167;
	st.f32 	[%rd145+256], %f1;
	ld.f32 	%f168, [%rd144+384];
	st.f32 	[%rd145+384], %f168;
	ld.f32 	%f169, [%rd144+512];
	add.f32 	%f170, %f30, %f169;
	st.f32 	[%rd145+512], %f170;
	ld.f32 	%f171, [%rd144+640];
	st.f32 	[%rd145+640], %f171;
	mul.f32 	%f41, %f12, %f36;
	mul.f32 	%f172, %f41, 0f3F22F983;
	cvt.rni.s32.f32 	%r394, %f172;
	cvt.rn.f32.s32 	%f173, %r394;
	fma.rn.f32 	%f174, %f173, 0fBFC90FDA, %f41;
	fma.rn.f32 	%f175, %f173, 0fB3A22168, %f174;
	fma.rn.f32 	%f975, %f173, 0fA7C234C5, %f175;
	abs.f32 	%f43, %f41;
	setp.ltu.f32 	%p53, %f43, 0f47CE4780;
	mov.u32 	%r390, %r394;
	mov.f32 	%f974, %f975;
	@%p53 bra 	$L__BB0_65;
	setp.neu.f32 	%p54, %f43, 0f7F800000;
	@%p54 bra 	$L__BB0_60;
	mov.f32 	%f180, 0f00000000;
	mul.rn.f32 	%f974, %f41, %f180;
	mov.b32 	%r390, 0;
	bra.uni 	$L__BB0_65;
$L__BB0_60:
	mov.b64 	%rd475, 0;
	mov.b32 	%r387, 0;
$L__BB0_61:
	.pragma "nounroll";
	mul.wide.u32 	%rd147, %r387, 4;
	mov.u64 	%rd148, __cudart_i2opi_f;
	add.s64 	%rd149, %rd148, %rd147;
	ld.global.nc.u32 	%r270, [%rd149];
	mov.b32 	%r271, %f41;
	shl.b32 	%r272, %r271, 8;
	or.b32  	%r273, %r272, -2147483648;
	mad.wide.u32 	%rd150, %r270, %r273, %rd475;
	shr.u64 	%rd475, %rd150, 32;
	add.s64 	%rd151, %rd2, %rd147;
	st.local.u32 	[%rd151], %rd150;
	add.s32 	%r387, %r387, 1;
	setp.ne.s32 	%p55, %r387, 6;
	@%p55 bra 	$L__BB0_61;
	shr.u32 	%r275, %r271, 23;
	st.local.u32 	[%rd2+24], %rd475;
	and.b32  	%r276, %r275, 31;
	and.b32  	%r277, %r275, 224;
	add.s32 	%r278, %r277, -128;
	shr.u32 	%r279, %r278, 5;
	mul.wide.u32 	%rd152, %r279, 4;
	sub.s64 	%rd153, %rd2, %rd152;
	ld.local.u32 	%r388, [%rd153+24];
	ld.local.u32 	%r389, [%rd153+20];
	setp.eq.s32 	%p56, %r276, 0;
	@%p56 bra 	$L__BB0_64;
	shf.l.wrap.b32 	%r388, %r389, %r388, %r276;
	ld.local.u32 	%r286, [%rd153+16];
	shf.l.wrap.b32 	%r389, %r286, %r389, %r276;
$L__BB0_64:
	shr.u32 	%r287, %r388, 30;
	shf.l.wrap.b32 	%r288, %r389, %r388, 2;
	shl.b32 	%r289, %r389, 2;
	shr.u32 	%r290, %r288, 31;
	add.s32 	%r291, %r290, %r287;
	neg.s32 	%r292, %r291;
	setp.lt.s32 	%p57, %r271, 0;
	selp.b32 	%r390, %r292, %r291, %p57;
	xor.b32  	%r294, %r288, %r271;
	shr.s32 	%r295, %r288, 31;
	xor.b32  	%r296, %r295, %r288;
	xor.b32  	%r297, %r295, %r289;
	cvt.u64.u32 	%rd156, %r296;
	shl.b64 	%rd157, %rd156, 32;
	cvt.u64.u32 	%rd158, %r297;
	or.b64  	%rd159, %rd157, %rd158;
	cvt.rn.f64.s64 	%fd28, %rd159;
	mul.f64 	%fd29, %fd28, 0d3BF921FB54442D19;
	cvt.rn.f32.f64 	%f178, %fd29;
	neg.f32 	%f179, %f178;
	setp.lt.s32 	%p58, %r294, 0;
	selp.f32 	%f974, %f179, %f178, %p58;
$L__BB0_65:
	setp.ltu.f32 	%p59, %f43, 0f47CE4780;
	mul.rn.f32 	%f181, %f974, %f974;
	and.b32  	%r299, %r390, 1;
	setp.eq.b32 	%p60, %r299, 1;
	selp.f32 	%f182, 0f3F800000, %f974, %p60;
	fma.rn.f32 	%f183, %f181, %f182, 0f00000000;
	fma.rn.f32 	%f184, %f181, 0f37CBAC00, 0fBAB607ED;
	selp.f32 	%f185, %f184, 0fB94D4153, %p60;
	selp.f32 	%f186, 0f3D2AAABB, 0f3C0885E4, %p60;
	fma.rn.f32 	%f187, %f185, %f181, %f186;
	selp.f32 	%f188, 0fBEFFFFFF, 0fBE2AAAA8, %p60;
	fma.rn.f32 	%f189, %f187, %f181, %f188;
	fma.rn.f32 	%f190, %f189, %f183, %f182;
	and.b32  	%r300, %r390, 2;
	setp.eq.s32 	%p61, %r300, 0;
	mov.f32 	%f191, 0f00000000;
	sub.f32 	%f192, %f191, %f190;
	selp.f32 	%f48, %f190, %f192, %p61;
	@%p59 bra 	$L__BB0_73;
	setp.neu.f32 	%p62, %f43, 0f7F800000;
	@%p62 bra 	$L__BB0_68;
	mov.f32 	%f195, 0f00000000;
	mul.rn.f32 	%f975, %f41, %f195;
	mov.b32 	%r394, 0;
	bra.uni 	$L__BB0_73;
$L__BB0_68:
	mov.b64 	%rd476, 0;
	mov.b32 	%r391, 0;
$L__BB0_69:
	.pragma "nounroll";
	mul.wide.u32 	%rd161, %r391, 4;
	mov.u64 	%rd162, __cudart_i2opi_f;
	add.s64 	%rd163, %rd162, %rd161;
	ld.global.nc.u32 	%r302, [%rd163];
	mov.b32 	%r303, %f41;
	shl.b32 	%r304, %r303, 8;
	or.b32  	%r305, %r304, -2147483648;
	mad.wide.u32 	%rd164, %r302, %r305, %rd476;
	shr.u64 	%rd476, %rd164, 32;
	add.s64 	%rd165, %rd1, %rd161;
	st.local.u32 	[%rd165], %rd164;
	add.s32 	%r391, %r391, 1;
	setp.ne.s32 	%p63, %r391, 6;
	@%p63 bra 	$L__BB0_69;
	shr.u32 	%r307, %r303, 23;
	st.local.u32 	[%rd1+24], %rd476;
	and.b32  	%r308, %r307, 31;
	and.b32  	%r309, %r307, 224;
	add.s32 	%r310, %r309, -128;
	shr.u32 	%r311, %r310, 5;
	mul.wide.u32 	%rd166, %r311, 4;
	sub.s64 	%rd44, %rd1, %rd166;
	ld.local.u32 	%r392, [%rd44+24];
	ld.local.u32 	%r393, [%rd44+20];
	setp.eq.s32 	%p64, %r308, 0;
	@%p64 bra 	$L__BB0_72;
	shf.l.wrap.b32 	%r392, %r393, %r392, %r308;
	ld.local.u32 	%r315, [%rd44+16];
	shf.l.wrap.b32 	%r393, %r315, %r393, %r308;
$L__BB0_72:
	shr.u32 	%r316, %r392, 30;
	shf.l.wrap.b32 	%r317, %r393, %r392, 2;
	shl.b32 	%r318, %r393, 2;
	shr.u32 	%r319, %r317, 31;
	add.s32 	%r320, %r319, %r316;
	neg.s32 	%r321, %r320;
	setp.lt.s32 	%p65, %r303, 0;
	selp.b32 	%r394, %r321, %r320, %p65;
	xor.b32  	%r323, %r317, %r303;
	shr.s32 	%r324, %r317, 31;
	xor.b32  	%r325, %r324, %r317;
	xor.b32  	%r326, %r324, %r318;
	cvt.u64.u32 	%rd167, %r325;
	shl.b64 	%rd168, %rd167, 32;
	cvt.u64.u32 	%rd169, %r326;
	or.b64  	%rd170, %rd168, %rd169;
	cvt.rn.f64.s64 	%fd30, %rd170;
	mul.f64 	%fd31, %fd30, 0d3BF921FB54442D19;
	cvt.rn.f32.f64 	%f193, %fd31;
	neg.f32 	%f194, %f193;
	setp.lt.s32 	%p66, %r323, 0;
	selp.f32 	%f975, %f194, %f193, %p66;
$L__BB0_73:
	add.s32 	%r328, %r394, 1;
	mul.rn.f32 	%f196, %f975, %f975;
	and.b32  	%r329, %r394, 1;
	setp.eq.b32 	%p67, %r329, 1;
	selp.f32 	%f197, %f975, 0f3F800000, %p67;
	fma.rn.f32 	%f198, %f196, %f197, 0f00000000;
	fma.rn.f32 	%f199, %f196, 0f37CBAC00, 0fBAB607ED;
	selp.f32 	%f200, 0fB94D4153, %f199, %p67;
	selp.f32 	%f201, 0f3C0885E4, 0f3D2AAABB, %p67;
	fma.rn.f32 	%f202, %f200, %f196, %f201;
	selp.f32 	%f203, 0fBE2AAAA8, 0fBEFFFFFF, %p67;
	fma.rn.f32 	%f204, %f202, %f196, %f203;
	fma.rn.f32 	%f205, %f204, %f198, %f197;
	and.b32  	%r330, %r328, 2;
	setp.eq.s32 	%p68, %r330, 0;
	mov.f32 	%f206, 0f00000000;
	sub.f32 	%f207, %f206, %f205;
	selp.f32 	%f208, %f205, %f207, %p68;
	cvt.u32.u64 	%r331, %rd466;
	shl.b32 	%r332, %r331, 2;
	mov.u32 	%r333, _ZZ11GPUsequenceP5MPTRKP5MPHITS0_iE9errorProp;
	add.s32 	%r334, %r333, %r332;
	mov.b32 	%r335, 1065353216;
	st.shared.u32 	[%r334], %r335;
	st.shared.u32 	[%r334+896], %r335;
	st.shared.u32 	[%r334+1792], %r335;
	st.shared.u32 	[%r334+2688], %r335;
	st.shared.u32 	[%r334+3584], %r335;
	st.shared.u32 	[%r334+4480], %r335;
	mul.f32 	%f209, %f12, %f27;
	mul.f32 	%f210, %f16, %f40;
	mul.f32 	%f211, %f210, %f48;
	sub.f32 	%f212, %f211, %f40;
	mul.f32 	%f213, %f209, %f212;
	mul.f32 	%f214, %f28, %f213;
	st.shared.f32 	[%r334+256], %f214;
	mul.f32 	%f215, %f3, %f209;
	mul.f32 	%f216, %f215, %f40;
	cvt.f64.f32 	%fd32, %f216;
	mul.f32 	%f217, %f16, %f48;
	cvt.f64.f32 	%fd33, %f217;
	mov.f64 	%fd34, 0d3FF0000000000000;
	sub.f64 	%fd35, %fd34, %fd33;
	mul.f64 	%fd36, %fd35, %fd32;
	mul.f32 	%f218, %f5, %f28;
	cvt.f64.f32 	%fd37, %f218;
	mul.f64 	%fd38, %fd36, %fd37;
	mul.f32 	%f219, %f12, %f36;
	cvt.f64.f32 	%fd39, %f219;
	cvt.f64.f32 	%fd40, %f16;
	cvt.f64.f32 	%fd41, %f208;
	sub.f64 	%fd42, %fd34, %fd41;
	mul.f64 	%fd43, %fd42, %fd40;
	sub.f64 	%fd44, %fd39, %fd43;
	cvt.f64.f32 	%fd45, %f2;
	mul.f64 	%fd46, %fd44, %fd45;
	mul.f32 	%f220, %f5, %f5;
	cvt.f64.f32 	%fd47, %f220;
	mul.f64 	%fd48, %fd46, %fd47;
	sub.f64 	%fd49, %fd38, %fd48;
	cvt.rn.f32.f64 	%f221, %fd49;
	st.shared.f32 	[%r334+384], %f221;
	mul.f32 	%f222, %f2, %f5;
	cvt.f64.f32 	%fd50, %f222;
	mul.f32 	%f223, %f16, %f16;
	mul.f32 	%f224, %f223, %f36;
	mul.f32 	%f225, %f224, %f48;
	mul.f32 	%f226, %f16, %f36;
	sub.f32 	%f227, %f225, %f226;
	cvt.f64.f32 	%fd51, %f227;
	cvt.f64.f32 	%fd52, %f12;
	mul.f64 	%fd53, %fd42, %fd52;
	sub.f64 	%fd54, %fd51, %fd53;
	mul.f64 	%fd55, %fd54, %fd50;
	cvt.rn.f32.f64 	%f228, %fd55;
	st.shared.f32 	[%r334+512], %f228;
	mul.f32 	%f229, %f3, %f12;
	mul.f32 	%f230, %f229, %f40;
	cvt.f64.f32 	%fd56, %f230;
	mul.f64 	%fd57, %fd35, %fd56;
	mul.f32 	%f231, %f28, %f28;
	cvt.f64.f32 	%fd58, %f231;
	mul.f64 	%fd59, %fd57, %fd58;
	cvt.rn.f32.f64 	%f232, %fd59;
	st.shared.f32 	[%r334+640], %f232;
	mul.f32 	%f233, %f27, %f40;
	mul.f32 	%f234, %f12, %f12;
	mul.f32 	%f235, %f234, %f48;
	sub.f32 	%f236, %f235, %f16;
	mul.f32 	%f237, %f233, %f236;
	mul.f32 	%f238, %f28, %f237;
	st.shared.f32 	[%r334+1024], %f238;
	mul.f32 	%f239, %f3, %f27;
	mul.f32 	%f240, %f239, %f40;
	add.f32 	%f241, %f16, %f235;
	mul.f32 	%f242, %f240, %f241;
	mul.f32 	%f243, %f218, %f242;
	cvt.f64.f32 	%fd60, %f243;
	cvt.f64.f32 	%fd61, %f226;
	add.f64 	%fd62, %fd53, %fd61;
	mul.f64 	%fd63, %fd62, %fd45;
	mul.f64 	%fd64, %fd63, %fd47;
	sub.f64 	%fd65, %fd60, %fd64;
	cvt.rn.f32.f64 	%f244, %fd65;
	st.shared.f32 	[%r334+1152], %f244;
	neg.f32 	%f245, %f16;
	cvt.f64.f32 	%fd66, %f245;
	mul.f64 	%fd67, %fd42, %fd66;
	mul.f32 	%f246, %f12, %f16;
	mul.f32 	%f247, %f246, %f36;
	mul.f32 	%f248, %f247, %f48;
	cvt.f64.f32 	%fd68, %f248;
	sub.f64 	%fd69, %fd67, %fd68;
	add.f64 	%fd70, %fd69, %fd39;
	mul.f64 	%fd71, %fd70, %fd50;
	cvt.rn.f32.f64 	%f249, %fd71;
	st.shared.f32 	[%r334+1280], %f249;
	mul.f32 	%f250, %f3, %f40;
	mul.f32 	%f251, %f250, %f241;
	mul.f32 	%f252, %f231, %f251;
	st.shared.f32 	[%r334+1408], %f252;
	shl.b64 	%rd171, %rd466, 2;
	add.s64 	%rd172, %rd10, %rd171;
	ld.f32 	%f253, [%rd172+384];
	neg.f32 	%f254, %f253;
	mul.f32 	%f255, %f27, %f254;
	mul.f32 	%f256, %f29, %f255;
	st.shared.f32 	[%r334+3328], %f256;
	mul.f32 	%f257, %f29, %f239;
	st.shared.f32 	[%r334+3456], %f257;
	ld.f32 	%f258, [%rd172+384];
	mul.f32 	%f259, %f3, %f258;
	mul.f32 	%f260, %f28, %f29;
	mul.f32 	%f261, %f260, %f259;
	st.shared.f32 	[%r334+3712], %f261;
	add.s64 	%rd466, %rd466, %rd9;
	setp.lt.u64 	%p69, %rd466, 32;
	@%p69 bra 	$L__BB0_9;
$L__BB0_74:
	mov.u32 	%r397, %tid.x;
	setp.ne.s32 	%p70, %r397, 0;
	bar.sync 	0;
	@%p70 bra 	$L__BB0_76;
	mov.u32 	%r336, _ZZ11GPUsequenceP5MPTRKP5MPHITS0_iE9errorProp;
	cvt.u64.u32 	%rd173, %r336;
	cvta.shared.u64 	%rd174, %rd173;
	st.shared.u64 	[_ZZ19MultHelixPropEndcapPK6MP6x6FPK7MP6x6SFPS_E1a], %rd174;
	st.shared.u64 	[_ZZ19MultHelixPropEndcapPK6MP6x6FPK7MP6x6SFPS_E1b], %rd11;
	mov.u32 	%r337, _ZZ11GPUsequenceP5MPTRKP5MPHITS0_iE4temp;
	cvt.u64.u32 	%rd175, %r337;
	cvta.shared.u64 	%rd176, %rd175;
	st.shared.u64 	[_ZZ19MultHelixPropEndcapPK6MP6x6FPK7MP6x6SFPS_E1c], %rd176;
$L__BB0_76:
	setp.gt.u32 	%p71, %r397, 31;
	bar.sync 	0;
	@%p71 bra 	$L__BB0_79;
	mov.u32 	%r395, %r397;
$L__BB0_78:
	cvt.u32.u64 	%r338, %rd9;
	ld.shared.u64 	%rd177, [_ZZ19MultHelixPropEndcapPK6MP6x6FPK7MP6x6SFPS_E1b];
	mul.wide.u32 	%rd178, %r395, 4;
	add.s64 	%rd179, %rd177, %rd178;
	ld.f32 	%f262, [%rd179];
	ld.shared.u64 	%rd180, [_ZZ19MultHelixPropEndcapPK6MP6x6FPK7MP6x6SFPS_E1a];
	add.s64 	%rd181, %rd180, %rd178;
	ld.f32 	%f263, [%rd181+256];
	ld.f32 	%f264, [%rd179+384];
	fma.rn.f32 	%f265, %f263, %f264, %f262;
	ld.f32 	%f266, [%rd181+384];
	ld.f32 	%f267, [%rd179+768];
	fma.rn.f32 	%f268, %f266, %f267, %f265;
	ld.f32 	%f269, [%rd181+512];
	ld.f32 	%f270, [%rd179+1280];
	fma.rn.f32 	%f271, %f269, %f270, %f268;
	ld.f32 	%f272, [%rd181+640];
	ld.f32 	%f273, [%rd179+1920];
	fma.rn.f32 	%f274, %f272, %f273, %f271;
	ld.shared.u64 	%rd182, [_ZZ19MultHelixPropEndcapPK6MP6x6FPK7MP6x6SFPS_E1c];
	add.s64 	%rd183, %rd182, %rd178;
	st.f32 	[%rd183], %f274;
	ld.shared.u64 	%rd184, [_ZZ19MultHelixPropEndcapPK6MP6x6FPK7MP6x6SFPS_E1b];
	add.s64 	%rd185, %rd184, %rd178;
	ld.f32 	%f275, [%rd185+128];
	ld.shared.u64 	%rd186, [_ZZ19MultHelixPropEndcapPK6MP6x6FPK7MP6x6SFPS_E1a];
	add.s64 	%rd187, %rd186, %rd178;
	ld.f32 	%f276, [%rd187+256];
	ld.f32 	%f277, [%rd185+512];
	fma.rn.f32 	%f278, %f276, %f277, %f275;
	ld.f32 	%f279, [%rd187+384];
	ld.f32 	%f280, [%rd185+896];
	fma.rn.f32 	%f281, %f279, %f280, %f278;
	ld.f32 	%f282, [%rd187+512];
	ld.f32 	%f283, [%rd185+1408];
	fma.rn.f32 	%f284, %f282, %f283, %f281;
	ld.f32 	%f285, [%rd187+640];
	ld.f32 	%f286, [%rd185+2048];
	fma.rn.f32 	%f287, %f285, %f286, %f284;
	ld.shared.u64 	%rd188, [_ZZ19MultHelixPropEndcapPK6MP6x6FPK7MP6x6SFPS_E1c];
	add.s64 	%rd189, %rd188, %rd178;
	st.f32 	[%rd189+128], %f287;
	ld.shared.u64 	%rd190, [_ZZ19MultHelixPropEndcapPK6MP6x6FPK7MP6x6SFPS_E1b];
	add.s64 	%rd191, %rd190, %rd178;
	ld.f32 	%f288, [%rd191+384];
	ld.shared.u64 	%rd192, [_ZZ19MultHelixPropEndcapPK6MP6x6FPK7MP6x6SFPS_E1a];
	add.s64 	%rd193, %rd192, %rd178;
	ld.f32 	%f289, [%rd193+256];
	ld.f32 	%f290, [%rd191+640];
	fma.rn.f32 	%f291, %f289, %f290, %f288;
	ld.f32 	%f292, [%rd193+384];
	ld.f32 	%f293, [%rd191+1024];
	fma.rn.f32 	%f294, %f292, %f293, %f291;
	ld.f32 	%f295, [%rd193+512];
	ld.f32 	%f296, [%rd191+1536];
	fma.rn.f32 	%f297, %f295, %f296, %f294;
	ld.f32 	%f298, [%rd193+640];
	ld.f32 	%f299, [%rd191+2176];
	fma.rn.f32 	%f300, %f298, %f299, %f297;
	ld.shared.u64 	%rd194, [_ZZ19MultHelixPropEndcapPK6MP6x6FPK7MP6x6SFPS_E1c];
	add.s64 	%rd195, %rd194, %rd178;
	st.f32 	[%rd195+256], %f300;
	ld.shared.u64 	%rd196, [_ZZ19MultHelixPropEndcapPK6MP6x6FPK7MP6x6SFPS_E1b];
	add.s64 	%rd197, %rd196, %rd178;
	ld.f32 	%f301, [%rd197+768];
	ld.shared.u64 	%rd198, [_ZZ19MultHelixPropEndcapPK6MP6x6FPK7MP6x6SFPS_E1a];
	add.s64 	%rd199, %rd198, %rd178;
	ld.f32 	%f302, [%rd199+256];
	ld.f32 	%f303, [%rd197+1024];
	fma.rn.f32 	%f304, %f302, %f303, %f301;
	ld.f32 	%f305, [%rd199+384];
	ld.f32 	%f306, [%rd197+1152];
	fma.rn.f32 	%f307, %f305, %f306, %f304;
	ld.f32 	%f308, [%rd199+512];
	ld.f32 	%f309, [%rd197+1664];
	fma.rn.f32 	%f310, %f308, %f309, %f307;
	ld.f32 	%f311, [%rd199+640];
	ld.f32 	%f312, [%rd197+2304];
	fma.rn.f32 	%f313, %f311, %f312, %f310;
	ld.shared.u64 	%rd200, [_ZZ19MultHelixPropEndcapPK6MP6x6FPK7MP6x6SFPS_E1c];
	add.s64 	%rd201, %rd200, %rd178;
	st.f32 	[%rd201+384], %f313;
	ld.shared.u64 	%rd202, [_ZZ19MultHelixPropEndcapPK6MP6x6FPK7MP6x6SFPS_E1b];
	add.s64 	%rd203, %rd202, %rd178;
	ld.f32 	%f314, [%rd203+1280];
	ld.shared.u64 	%rd204, [_ZZ19MultHelixPropEndcapPK6MP6x6FPK7MP6x6SFPS_E1a];
	add.s64 	%rd205, %rd204, %rd178;
	ld.f32 	%f315, [%rd205+256];
	ld.f32 	%f316, [%rd203+1536];
	fma.rn.f32 	%f317, %f315, %f316, %f314;
	ld.f32 	%f318, [%rd205+384];
	ld.f32 	%f319, [%rd203+1664];
	fma.rn.f32 	%f320, %f318, %f319, %f317;
	ld.f32 	%f321, [%rd205+512];
	ld.f32 	%f322, [%rd203+1792];
	fma.rn.f32 	%f323, %f321, %f322, %f320;
	ld.f32 	%f324, [%rd205+640];
	ld.f32 	%f325, [%rd203+2432];
	fma.rn.f32 	%f326, %f324, %f325, %f323;
	ld.shared.u64 	%rd206, [_ZZ19MultHelixPropEndcapPK6MP6x6FPK7MP6x6SFPS_E1c];
	add.s64 	%rd207, %rd206, %rd178;
	st.f32 	[%rd207+512], %f326;
	ld.shared.u64 	%rd208, [_ZZ19MultHelixPropEndcapPK6MP6x6FPK7MP6x6SFPS_E1b];
	add.s64 	%rd209, %rd208, %rd178;
	ld.f32 	%f327, [%rd209+1920];
	ld.shared.u64 	%rd210, [_ZZ19MultHelixPropEndcapPK6MP6x6FPK7MP6x6SFPS_E1a];
	add.s64 	%rd211, %rd210, %rd178;
	ld.f32 	%f328, [%rd211+256];
	ld.f32 	%f329, [%rd209+2176];
	fma.rn.f32 	%f330, %f328, %f329, %f327;
	ld.f32 	%f331, [%rd211+384];
	ld.f32 	%f332, [%rd209+2304];
	fma.rn.f32 	%f333, %f331, %f332, %f330;
	ld.f32 	%f334, [%rd211+512];
	ld.f32 	%f335, [%rd209+2432];
	fma.rn.f32 	%f336, %f334, %f335, %f333;
	ld.f32 	%f337, [%rd211+640];
	ld.f32 	%f338, [%rd209+2560];
	fma.rn.f32 	%f339, %f337, %f338, %f336;
	ld.shared.u64 	%rd212, [_ZZ19MultHelixPropEndcapPK6MP6x6FPK7MP6x6SFPS_E1c];
	add.s64 	%rd213, %rd212, %rd178;
	st.f32 	[%rd213+640], %f339;
	ld.shared.u64 	%rd214, [_ZZ19MultHelixPropEndcapPK6MP6x6FPK7MP6x6SFPS_E1b];
	add.s64 	%rd215, %rd214, %rd178;
	ld.f32 	%f340, [%rd215+128];
	ld.shared.u64 	%rd216, [_ZZ19MultHelixPropEndcapPK6MP6x6FPK7MP6x6SFPS_E1a];
	add.s64 	%rd217, %rd216, %rd178;
	ld.f32 	%f341, [%rd217+1024];
	ld.f32 	%f342, [%rd215+384];
	fma.rn.f32 	%f343, %f341, %f342, %f340;
	ld.f32 	%f344, [%rd217+1152];
	ld.f32 	%f345, [%rd215+768];
	fma.rn.f32 	%f346, %f344, %f345, %f343;
	ld.f32 	%f347, [%rd217+1280];
	ld.f32 	%f348, [%rd215+1280];
	fma.rn.f32 	%f349, %f347, %f348, %f346;
	ld.f32 	%f350, [%rd217+1408];
	ld.f32 	%f351, [%rd215+1920];
	fma.rn.f32 	%f352, %f350, %f351, %f349;
	ld.shared.u64 	%rd218, [_ZZ19MultHelixPropEndcapPK6MP6x6FPK7MP6x6SFPS_E1c];
	add.s64 	%rd219, %rd218, %rd178;
	st.f32 	[%rd219+768], %f352;
	ld.shared.u64 	%rd220, [_ZZ19MultHelixPropEndcapPK6MP6x6FPK7MP6x6SFPS_E1b];
	add.s64 	%rd221, %rd220, %rd178;
	ld.f32 	%f353, [%rd221+256];
	ld.shared.u64 	%rd222, [_ZZ19MultHelixPropEndcapPK6MP6x6FPK7MP6x6SFPS_E1a];
	add.s64 	%rd223, %rd222, %rd178;
	ld.f32 	%f354, [%rd223+1024];
	ld.f32 	%f355, [%rd221+512];
	fma.rn.f32 	%f356, %f354, %f355, %f353;
	ld.f32 	%f357, [%rd223+1152];
	ld.f32 	%f358, [%rd221+896];
	fma.rn.f32 	%f359, %f357, %f358, %f356;
	ld.f32 	%f360, [%rd223+1280];
	ld.f32 	%f361, [%rd221+1408];
	fma.rn.f32 	%f362, %f360, %f361, %f359;
	ld.f32 	%f363, [%rd223+1408];
	ld.f32 	%f364, [%rd221+2048];
	fma.rn.f32 	%f365, %f363, %f364, %f362;
	ld.shared.u64 	%rd224, [_ZZ19MultHelixPropEndcapPK6MP6x6FPK7MP6x6SFPS_E1c];
	add.s64 	%rd225, %rd224, %rd178;
	st.f32 	[%rd225+896], %f365;
	ld.shared.u64 	%rd226, [_ZZ19MultHelixPropEndcapPK6MP6x6FPK7MP6x6SFPS_E1b];
	add.s64 	%rd227, %rd226, %rd178;
	ld.f32 	%f366, [%rd227+512];
	ld.shared.u64 	%rd228, [_ZZ19MultHelixPropEndcapPK6MP6x6FPK7MP6x6SFPS_E1a];
	add.s64 	%rd229, %rd228, %rd178;
	ld.f32 	%f367, [%rd229+1024];
	ld.f32 	%f368, [%rd227+640];
	fma.rn.f32 	%f369, %f367, %f368, %f366;
	ld.f32 	%f370, [%rd229+1152];
	ld.f32 	%f371, [%rd227+1024];
	fma.rn.f32 	%f372, %f370, %f371, %f369;
	ld.f32 	%f373, [%rd229+1280];
	ld.f32 	%f374, [%rd227+1536];
	fma.rn.f32 	%f375, %f373, %f374, %f372;
	ld.f32 	%f376, [%rd229+1408];
	ld.f32 	%f377, [%rd227+2176];
	fma.rn.f32 	%f378, %f376, %f377, %f375;
	ld.shared.u64 	%rd230, [_ZZ19MultHelixPropEndcapPK6MP6x6FPK7MP6x6SFPS_E1c];
	add.s64 	%rd231, %rd230, %rd178;
	st.f32 	[%rd231+1024], %f378;
	ld.shared.u64 	%rd232, [_ZZ19MultHelixPropEndcapPK6MP6x6FPK7MP6x6SFPS_E1b];
	add.s64 	%rd233, %rd232, %rd178;
	ld.f32 	%f379, [%rd233+896];
	ld.shared.u64 	%rd234, [_ZZ19MultHelixPropEndcapPK6MP6x6FPK7MP6x6SFPS_E1a];
	add.s64 	%rd235, %rd234, %rd178;
	ld.f32 	%f380, [%rd235+1024];
	ld.f32 	%f381, [%rd233+1024];
	fma.rn.f32 	%f382, %f380, %f381, %f379;
	ld.f32 	%f383, [%rd235+1152];
	ld.f32 	%f384, [%rd233+1152];
	fma.rn.f32 	%f385, %f383, %f384, %f382;
	ld.f32 	%f386, [%rd235+1280];
	ld.f32 	%f387, [%rd233+1664];
	fma.rn.f32 	%f388, %f386, %f387, %f385;
	ld.f32 	%f389, [%rd235+1408];
	ld.f32 	%f390, [%rd233+2304];
	fma.rn.f32 	%f391, %f389, %f390, %f388;
	ld.shared.u64 	%rd236, [_ZZ19MultHelixPropEndcapPK6MP6x6FPK7MP6x6SFPS_E1c];
	add.s64 	%rd237, %rd236, %rd178;
	st.f32 	[%rd237+1152], %f391;
	ld.shared.u64 	%rd238, [_ZZ19MultHelixPropEndcapPK6MP6x6FPK7MP6x6SFPS_E1b];
	add.s64 	%rd239, %rd238, %rd178;
	ld.f32 	%f392, [%rd239+1408];
	ld.shared.u64 	%rd240, [_ZZ19MultHelixPropEndcapPK6MP6x6FPK7MP6x6SFPS_E1a];
	add.s64 	%rd241, %rd240, %rd178;
	ld.f32 	%f393, [%rd241+1024];
	ld.f32 	%f394, [%rd239+1536];
	fma.rn.f32 	%f395, %f393, %f394, %f392;
	ld.f32 	%f396, [%rd241+1152];
	ld.f32 	%f397, [%rd239+1664];
	fma.rn.f32 	%f398, %f396, %f397, %f395;
	ld.f32 	%f399, [%rd241+1280];
	ld.f32 	%f400, [%rd239+1792];
	fma.rn.f32 	%f401, %f399, %f400, %f398;
	ld.f32 	%f402, [%rd241+1408];
	ld.f32 	%f403, [%rd239+2432];
	fma.rn.f32 	%f404, %f402, %f403, %f401;
	ld.shared.u64 	%rd242, [_ZZ19MultHelixPropEndcapPK6MP6x6FPK7MP6x6SFPS_E1c];
	add.s64 	%rd243, %rd242, %rd178;
	st.f32 	[%rd243+1280], %f404;
	ld.shared.u64 	%rd244, [_ZZ19MultHelixPropEndcapPK6MP6x6FPK7MP6x6SFPS_E1b];
	add.s64 	%rd245, %rd244, %rd178;
	ld.f32 	%f405, [%rd245+2048];
	ld.shared.u64 	%rd246, [_ZZ19MultHelixPropEndcapPK6MP6x6FPK7MP6x6SFPS_E1a];
	add.s64 	%rd247, %rd246, %rd178;
	ld.f32 	%f406, [%rd247+1024];
	ld.f32 	%f407, [%rd245+2176];
	fma.rn.f32 	%f408, %f406, %f407, %f405;
	ld.f32 	%f409, [%rd247+1152];
	ld.f32 	%f410, [%rd245+2304];
	fma.rn.f32 	%f411, %f409, %f410, %f408;
	ld.f32 	%f412, [%rd247+1280];
	ld.f32 	%f413, [%rd245+2432];
	fma.rn.f32 	%f414, %f412, %f413, %f411;
	ld.f32 	%f415, [%rd247+1408];
	ld.f32 	%f416, [%rd245+2560];
	fma.rn.f32 	%f417, %f415, %f416, %f414;
	ld.shared.u64 	%rd248, [_ZZ19MultHelixPropEndcapPK6MP6x6FPK7MP6x6SFPS_E1c];
	add.s64 	%rd249, %rd248, %rd178;
	st.f32 	[%rd249+1408], %f417;
	ld.shared.u64 	%rd250, [_ZZ19MultHelixPropEndcapPK6MP6x6FPK7MP6x6SFPS_E1c];
	add.s64 	%rd251, %rd250, %rd178;
	mov.b32 	%r339, 0;
	st.u32 	[%rd251+1536], %r339;
	ld.shared.u64 	%rd252, [_ZZ19MultHelixPropEndcapPK6MP6x6FPK7MP6x6SFPS_E1c];
	add.s64 	%rd253, %rd252, %rd178;
	st.u32 	[%rd253+1664], %r339;
	ld.shared.u64 	%rd254, [_ZZ19MultHelixPropEndcapPK6MP6x6FPK7MP6x6SFPS_E1c];
	add.s64 	%rd255, %rd254, %rd178;
	st.u32 	[%rd255+1792], %r339;
	ld.shared.u64 	%rd256, [_ZZ19MultHelixPropEndcapPK6MP6x6FPK7MP6x6SFPS_E1c];
	add.s64 	%rd257, %rd256, %rd178;
	st.u32 	[%rd257+1920], %r339;
	ld.shared.u64 	%rd258, [_ZZ19MultHelixPropEndcapPK6MP6x6FPK7MP6x6SFPS_E1c];
	add.s64 	%rd259, %rd258, %rd178;
	st.u32 	[%rd259+2048], %r339;
	ld.shared.u64 	%rd260, [_ZZ19MultHelixPropEndcapPK6MP6x6FPK7MP6x6SFPS_E1c];
	add.s64 	%rd261, %rd260, %rd178;
	st.u32 	[%rd261+2176], %r339;
	ld.shared.u64 	%rd262, [_ZZ19MultHelixPropEndcapPK6MP6x6FPK7MP6x6SFPS_E1b];
	add.s64 	%rd263, %rd262, %rd178;
	ld.f32 	%f418, [%rd263+768];
	ld.shared.u64 	%rd264, [_ZZ19MultHelixPropEndcapPK6MP6x6FPK7MP6x6SFPS_E1c];
	add.s64 	%rd265, %rd264, %rd178;
	st.f32 	[%rd265+2304], %f418;
	ld.shared.u64 	%rd266, [_ZZ19MultHelixPropEndcapPK6MP6x6FPK7MP6x6SFPS_E1b];
	add.s64 	%rd267, %rd266, %rd178;
	ld.f32 	%f419, [%rd267+896];
	ld.shared.u64 	%rd268, [_ZZ19MultHelixPropEndcapPK6MP6x6FPK7MP6x6SFPS_E1c];
	add.s64 	%rd269, %rd268, %rd178;
	st.f32 	[%rd269+2432], %f419;
	ld.shared.u64 	%rd270, [_ZZ19MultHelixPropEndcapPK6MP6x6FPK7MP6x6SFPS_E1b];
	add.s64 	%rd271, %rd270, %rd178;
	ld.f32 	%f420, [%rd271+1024];
	ld.shared.u64 	%rd272, [_ZZ19MultHelixPropEndcapPK6MP6x6FPK7MP6x6SFPS_E1c];
	add.s64 	%rd273, %rd272, %rd178;
	st.f32 	[%rd273+2560], %f420;
	ld.shared.u64 	%rd274, [_ZZ19MultHelixPropEndcapPK6MP6x6FPK7MP6x6SFPS_E1b];
	add.s64 	%rd275, %rd274, %rd178;
	ld.f32 	%f421, [%rd275+1152];
	ld.shared.u64 	%rd276, [_ZZ19MultHelixPropEndcapPK6MP6x6FPK7MP6x6SFPS_E1c];
	add.s64 	%rd277, %rd276, %rd178;
	st.f32 	[%rd277+2688], %f421;
	ld.shared.u64 	%rd278, [_ZZ19MultHelixPropEndcapPK6MP6x6FPK7MP6x6SFPS_E1b];
	add.s64 	%rd279, %rd278, %rd178;
	ld.f32 	%f422, [%rd279+1664];
	ld.shared.u64 	%rd280, [_ZZ19MultHelixPropEndcapPK6MP6x6FPK7MP6x6SFPS_E1c];
	add.s64 	%rd281, %rd280, %rd178;
	st.f32 	[%rd281+2816], %f422;
	ld.shared.u64 	%rd282, [_ZZ19MultHelixPropEndcapPK6MP6x6FPK7MP6x6SFPS_E1b];
	add.s64 	%rd283, %rd282, %rd178;
	ld.f32 	%f423, [%rd283+2304];
	ld.shared.u64 	%rd284, [_ZZ19MultHelixPropEndcapPK6MP6x6FPK7MP6x6SFPS_E1c];
	add.s64 	%rd285, %rd284, %rd178;
	st.f32 	[%rd285+2944], %f423;
	ld.shared.u64 	%rd286, [_ZZ19MultHelixPropEndcapPK6MP6x6FPK7MP6x6SFPS_E1a];
	add.s64 	%rd287, %rd286, %rd178;
	ld.f32 	%f424, [%rd287+3328];
	ld.shared.u64 	%rd288, [_ZZ19MultHelixPropEndcapPK6MP6x6FPK7MP6x6SFPS_E1b];
	add.s64 	%rd289, %rd288, %rd178;
	ld.f32 	%f425, [%rd289+384];
	ld.f32 	%f426, [%rd287+3456];
	ld.f32 	%f427, [%rd289+768];
	mul.f32 	%f428, %f426, %f427;
	fma.rn.f32 	%f429, %f424, %f425, %f428;
	ld.f32 	%f430, [%rd289+1280];
	add.f32 	%f431, %f430, %f429;
	ld.f32 	%f432, [%rd287+3712];
	ld.f32 	%f433, [%rd289+1920];
	fma.rn.f32 	%f434, %f432, %f433, %f431;
	ld.shared.u64 	%rd290, [_ZZ19MultHelixPropEndcapPK6MP6x6FPK7MP6x6SFPS_E1c];
	add.s64 	%rd291, %rd290, %rd178;
	st.f32 	[%rd291+3072], %f434;
	ld.shared.u64 	%rd292, [_ZZ19MultHelixPropEndcapPK6MP6x6FPK7MP6x6SFPS_E1a];
	add.s64 	%rd293, %rd292, %rd178;
	ld.f32 	%f435, [%rd293+3328];
	ld.shared.u64 	%rd294, [_ZZ19MultHelixPropEndcapPK6MP6x6FPK7MP6x6SFPS_E1b];
	add.s64 	%rd295, %rd294, %rd178;
	ld.f32 	%f436, [%rd295+512];
	ld.f32 	%f437, [%rd293+3456];
	ld.f32 	%f438, [%rd295+896];
	mul.f32 	%f439, %f437, %f438;
	fma.rn.f32 	%f440, %f435, %f436, %f439;
	ld.f32 	%f441, [%rd295+1408];
	add.f32 	%f442, %f441, %f440;
	ld.f32 	%f443, [%rd293+3712];
	ld.f32 	%f444, [%rd295+2048];
	fma.rn.f32 	%f445, %f443, %f444, %f442;
	ld.shared.u64 	%rd296, [_ZZ19MultHelixPropEndcapPK6MP6x6FPK7MP6x6SFPS_E1c];
	add.s64 	%rd297, %rd296, %rd178;
	st.f32 	[%rd297+3200], %f445;
	ld.shared.u64 	%rd298, [_ZZ19MultHelixPropEndcapPK6MP6x6FPK7MP6x6SFPS_E1a];
	add.s64 	%rd299, %rd298, %rd178;
	ld.f32 	%f446, [%rd299+3328];
	ld.shared.u64 	%rd300, [_ZZ19MultHelixPropEndcapPK6MP6x6FPK7MP6x6SFPS_E1b];
	add.s64 	%rd301, %rd300, %rd178;
	ld.f32 	%f447, [%rd301+640];
	ld.f32 	%f448, [%rd299+3456];
	ld.f32 	%f449, [%rd301+1024];
	mul.f32 	%f450, %f448, %f449;
	fma.rn.f32 	%f451, %f446, %f447, %f450;
	ld.f32 	%f452, [%rd301+1536];
	add.f32 	%f453, %f452, %f451;
	ld.f32 	%f454, [%rd299+3712];
	ld.f32 	%f455, [%rd301+2176];
	fma.rn.f32 	%f456, %f454, %f455, %f453;
	ld.shared.u64 	%rd302, [_ZZ19MultHelixPropEndcapPK6MP6x6FPK7MP6x6SFPS_E1c];
	add.s64 	%rd303, %rd302, %rd178;
	st.f32 	[%rd303+3328], %f456;
	ld.shared.u64 	%rd304, [_ZZ19MultHelixPropEndcapPK6MP6x6FPK7MP6x6SFPS_E1a];
	add.s64 	%rd305, %rd304, %rd178;
	ld.f32 	%f457, [%rd305+3328];
	ld.shared.u64 	%rd306, [_ZZ19MultHelixPropEndcapPK6MP6x6FPK7MP6x6SFPS_E1b];
	add.s64 	%rd307, %rd306, %rd178;
	ld.f32 	%f458, [%rd307+1024];
	ld.f32 	%f459, [%rd305+3456];
	ld.f32 	%f460, [%rd307+1152];
	mul.f32 	%f461, %f459, %f460;
	fma.rn.f32 	%f462, %f457, %f458, %f461;
	ld.f32 	%f463, [%rd307+1664];
	add.f32 	%f464, %f463, %f462;
	ld.f32 	%f465, [%rd305+3712];
	ld.f32 	%f466, [%rd307+2304];
	fma.rn.f32 	%f467, %f465, %f466, %f464;
	ld.shared.u64 	%rd308, [_ZZ19MultHelixPropEndcapPK6MP6x6FPK7MP6x6SFPS_E1c];
	add.s64 	%rd309, %rd308, %rd178;
	st.f32 	[%rd309+3456], %f467;
	ld.shared.u64 	%rd310, [_ZZ19MultHelixPropEndcapPK6MP6x6FPK7MP6x6SFPS_E1a];
	add.s64 	%rd311, %rd310, %rd178;
	ld.f32 	%f468, [%rd311+3328];
	ld.shared.u64 	%rd312, [_ZZ19MultHelixPropEndcapPK6MP6x6FPK7MP6x6SFPS_E1b];
	add.s64 	%rd313, %rd312, %rd178;
	ld.f32 	%f469, [%rd313+1536];
	ld.f32 	%f470, [%rd311+3456];
	ld.f32 	%f471, [%rd313+1664];
	mul.f32 	%f472, %f470, %f471;
	fma.rn.f32 	%f473, %f468, %f469, %f472;
	ld.f32 	%f474, [%rd313+1792];
	add.f32 	%f475, %f474, %f473;
	ld.f32 	%f476, [%rd311+3712];
	ld.f32 	%f477, [%rd313+2432];
	fma.rn.f32 	%f478, %f476, %f477, %f475;
	ld.shared.u64 	%rd314, [_ZZ19MultHelixPropEndcapPK6MP6x6FPK7MP6x6SFPS_E1c];
	add.s64 	%rd315, %rd314, %rd178;
	st.f32 	[%rd315+3584], %f478;
	ld.shared.u64 	%rd316, [_ZZ19MultHelixPropEndcapPK6MP6x6FPK7MP6x6SFPS_E1a];
	add.s64 	%rd317, %rd316, %rd178;
	ld.f32 	%f479, [%rd317+3328];
	ld.shared.u64 	%rd318, [_ZZ19MultHelixPropEndcapPK6MP6x6FPK7MP6x6SFPS_E1b];
	add.s64 	%rd319, %rd318, %rd178;
	ld.f32 	%f480, [%rd319+2176];
	ld.f32 	%f481, [%rd317+3456];
	ld.f32 	%f482, [%rd319+2304];
	mul.f32 	%f483, %f481, %f482;
	fma.rn.f32 	%f484, %f479, %f480, %f483;
	ld.f32 	%f485, [%rd319+2432];
	add.f32 	%f486, %f485, %f484;
	ld.f32 	%f487, [%rd317+3712];
	ld.f32 	%f488, [%rd319+2560];
	fma.rn.f32 	%f489, %f487, %f488, %f486;
	ld.shared.u64 	%rd320, [_ZZ19MultHelixPropEndcapPK6MP6x6FPK7MP6x6SFPS_E1c];
	add.s64 	%rd321, %rd320, %rd178;
	st.f32 	[%rd321+3712], %f489;
	ld.shared.u64 	%rd322, [_ZZ19MultHelixPropEndcapPK6MP6x6FPK7MP6x6SFPS_E1b];
	add.s64 	%rd323, %rd322, %rd178;
	ld.f32 	%f490, [%rd323+1920];
	ld.shared.u64 	%rd324, [_ZZ19MultHelixPropEndcapPK6MP6x6FPK7MP6x6SFPS_E1c];
	add.s64 	%rd325, %rd324, %rd178;
	st.f32 	[%rd325+3840], %f490;
	ld.shared.u64 	%rd326, [_ZZ19MultHelixPropEndcapPK6MP6x6FPK7MP6x6SFPS_E1b];
	add.s64 	%rd327, %rd326, %rd178;
	ld.f32 	%f491, [%rd327+2048];
	ld.shared.u64 	%rd328, [_ZZ19MultHelixPropEndcapPK6MP6x6FPK7MP6x6SFPS_E1c];
	add.s64 	%rd329, %rd328, %rd178;
	st.f32 	[%rd329+3968], %f491;
	ld.shared.u64 	%rd330, [_ZZ19MultHelixPropEndcapPK6MP6x6FPK7MP6x6SFPS_E1b];
	add.s64 	%rd331, %rd330, %rd178;
	ld.f32 	%f492, [%rd331+2176];
	ld.shared.u64 	%rd332, [_ZZ19MultHelixPropEndcapPK6MP6x6FPK7MP6x6SFPS_E1c];
	add.s64 	%rd333, %rd332, %rd178;
	st.f32 	[%rd333+4096], %f492;
	ld.shared.u64 	%rd334, [_ZZ19MultHelixPropEndcapPK6MP6x6FPK7MP6x6SFPS_E1b];
	add.s64 	%rd335, %rd334, %rd178;
	ld.f32 	%f493, [%rd335+2304];
	ld.shared.u64 	%rd336, [_ZZ19MultHelixPropEndcapPK6MP6x6FPK7MP6x6SFPS_E1c];
	add.s64 	%rd337, %rd336, %rd178;
	st.f32 	[%rd337+4224], %f493;
	ld.shared.u64 	%rd338, [_ZZ19MultHelixPropEndcapPK6MP6x6FPK7MP6x6SFPS_E1b];
	add.s64 	%rd339, %rd338, %rd178;
	ld.f32 	%f494, [%rd339+2432];
	ld.shared.u64 	%rd340, [_ZZ19MultHelixPropEndcapPK6MP6x6FPK7MP6x6SFPS_E1c];
	add.s64 	%rd341, %rd340, %rd178;
	st.f32 	[%rd341+4352], %f494;
	ld.shared.u64 	%rd342, [_ZZ19MultHelixPropEndcapPK6MP6x6FPK7MP6x6SFPS_E1b];
	add.s64 	%rd343, %rd342, %rd178;
	ld.f32 	%f495, [%rd343+2560];
	ld.shared.u64 	%rd344, [_ZZ19MultHelixPropEndcapPK6MP6x6FPK7MP6x6SFPS_E1c];
	add.s64 	%rd345, %rd344, %rd178;
	st.f32 	[%rd345+4480], %f495;
	add.s32 	%r395, %r395, %r338;
	setp.lt.u32 	%p72, %r395, 32;
	@%p72 bra 	$L__BB0_78;
$L__BB0_79:
	setp.ne.s32 	%p73, %r397, 0;
	bar.sync 	0;
	@%p73 bra 	$L__BB0_81;
	mov.u32 	%r340, _ZZ11GPUsequenceP5MPTRKP5MPHITS0_iE9errorProp;
	cvt.u64.u32 	%rd346, %r340;
	cvta.shared.u64 	%rd347, %rd346;
	st.shared.u64 	[_ZZ25MultHelixPropTranspEndcapP6MP6x6FS0_P7MP6x6SFE1a], %rd347;
	mov.u32 	%r341, _ZZ11GPUsequenceP5MPTRKP5MPHITS0_iE4temp;
	cvt.u64.u32 	%rd348, %r341;
	cvta.shared.u64 	%rd349, %rd348;
	st.shared.u64 	[_ZZ25MultHelixPropTranspEndcapP6MP6x6FS0_P7MP6x6SFE1b], %rd349;
	st.shared.u64 	[_ZZ25MultHelixPropTranspEndcapP6MP6x6FS0_P7MP6x6SFE1c], %rd13;
$L__BB0_81:
	setp.gt.u32 	%p74, %r397, 31;
	bar.sync 	0;
	@%p74 bra 	$L__BB0_84;
	mov.u32 	%r396, %r397;
$L__BB0_83:
	cvt.u32.u64 	%r342, %rd9;
	ld.shared.u64 	%rd350, [_ZZ25MultHelixPropTranspEndcapP6MP6x6FS0_P7MP6x6SFE1b];
	mul.wide.u32 	%rd351, %r396, 4;
	add.s64 	%rd352, %rd350, %rd351;
	ld.f32 	%f496, [%rd352];
	ld.f32 	%f497, [%rd352+256];
	ld.shared.u64 	%rd353, [_ZZ25MultHelixPropTranspEndcapP6MP6x6FS0_P7MP6x6SFE1a];
	add.s64 	%rd354, %rd353, %rd351;
	ld.f32 	%f498, [%rd354+256];
	fma.rn.f32 	%f499, %f497, %f498, %f496;
	ld.f32 	%f500, [%rd352+384];
	ld.f32 	%f501, [%rd354+384];
	fma.rn.f32 	%f502, %f500, %f501, %f499;
	ld.f32 	%f503, [%rd352+512];
	ld.f32 	%f504, [%rd354+512];
	fma.rn.f32 	%f505, %f503, %f504, %f502;
	ld.f32 	%f506, [%rd352+640];
	ld.f32 	%f507, [%rd354+640];
	fma.rn.f32 	%f508, %f506, %f507, %f505;
	ld.shared.u64 	%rd355, [_ZZ25MultHelixPropTranspEndcapP6MP6x6FS0_P7MP6x6SFE1c];
	add.s64 	%rd356, %rd355, %rd351;
	st.f32 	[%rd356], %f508;
	ld.shared.u64 	%rd357, [_ZZ25MultHelixPropTranspEndcapP6MP6x6FS0_P7MP6x6SFE1b];
	add.s64 	%rd358, %rd357, %rd351;
	ld.f32 	%f509, [%rd358+768];
	ld.f32 	%f510, [%rd358+1024];
	ld.shared.u64 	%rd359, [_ZZ25MultHelixPropTranspEndcapP6MP6x6FS0_P7MP6x6SFE1a];
	add.s64 	%rd360, %rd359, %rd351;
	ld.f32 	%f511, [%rd360+256];
	fma.rn.f32 	%f512, %f510, %f511, %f509;
	ld.f32 	%f513, [%rd358+1152];
	ld.f32 	%f514, [%rd360+384];
	fma.rn.f32 	%f515, %f513, %f514, %f512;
	ld.f32 	%f516, [%rd358+1280];
	ld.f32 	%f517, [%rd360+512];
	fma.rn.f32 	%f518, %f516, %f517, %f515;
	ld.f32 	%f519, [%rd358+1408];
	ld.f32 	%f520, [%rd360+640];
	fma.rn.f32 	%f521, %f519, %f520, %f518;
	ld.shared.u64 	%rd361, [_ZZ25MultHelixPropTranspEndcapP6MP6x6FS0_P7MP6x6SFE1c];
	add.s64 	%rd362, %rd361, %rd351;
	st.f32 	[%rd362+128], %f521;
	ld.shared.u64 	%rd363, [_ZZ25MultHelixPropTranspEndcapP6MP6x6FS0_P7MP6x6SFE1b];
	add.s64 	%rd364, %rd363, %rd351;
	ld.f32 	%f522, [%rd364+896];
	ld.f32 	%f523, [%rd364+1024];
	ld.shared.u64 	%rd365, [_ZZ25MultHelixPropTranspEndcapP6MP6x6FS0_P7MP6x6SFE1a];
	add.s64 	%rd366, %rd365, %rd351;
	ld.f32 	%f524, [%rd366+1024];
	fma.rn.f32 	%f525, %f523, %f524, %f522;
	ld.f32 	%f526, [%rd364+1152];
	ld.f32 	%f527, [%rd366+1152];
	fma.rn.f32 	%f528, %f526, %f527, %f525;
	ld.f32 	%f529, [%rd364+1280];
	ld.f32 	%f530, [%rd366+1280];
	fma.rn.f32 	%f531, %f529, %f530, %f528;
	ld.f32 	%f532, [%rd364+1408];
	ld.f32 	%f533, [%rd366+1408];
	fma.rn.f32 	%f534, %f532, %f533, %f531;
	ld.shared.u64 	%rd367, [_ZZ25MultHelixPropTranspEndcapP6MP6x6FS0_P7MP6x6SFE1c];
	add.s64 	%rd368, %rd367, %rd351;
	st.f32 	[%rd368+256], %f534;
	ld.shared.u64 	%rd369, [_ZZ25MultHelixPropTranspEndcapP6MP6x6FS0_P7MP6x6SFE1b];
	add.s64 	%rd370, %rd369, %rd351;
	ld.f32 	%f535, [%rd370+1536];
	ld.f32 	%f536, [%rd370+1792];
	ld.shared.u64 	%rd371, [_ZZ25MultHelixPropTranspEndcapP6MP6x6FS0_P7MP6x6SFE1a];
	add.s64 	%rd372, %rd371, %rd351;
	ld.f32 	%f537, [%rd372+256];
	fma.rn.f32 	%f538, %f536, %f537, %f535;
	ld.f32 	%f539, [%rd370+1920];
	ld.f32 	%f540, [%rd372+384];
	fma.rn.f32 	%f541, %f539, %f540, %f538;
	ld.f32 	%f542, [%rd370+2048];
	ld.f32 	%f543, [%rd372+512];
	fma.rn.f32 	%f544, %f542, %f543, %f541;
	ld.f32 	%f545, [%rd370+2176];
	ld.f32 	%f546, [%rd372+640];
	fma.rn.f32 	%f547, %f545, %f546, %f544;
	ld.shared.u64 	%rd373, [_ZZ25MultHelixPropTranspEndcapP6MP6x6FS0_P7MP6x6SFE1c];
	add.s64 	%rd374, %rd373, %rd351;
	st.f32 	[%rd374+384], %f547;
	ld.shared.u64 	%rd375, [_ZZ25MultHelixPropTranspEndcapP6MP6x6FS0_P7MP6x6SFE1b];
	add.s64 	%rd376, %rd375, %rd351;
	ld.f32 	%f548, [%rd376+1664];
	ld.f32 	%f549, [%rd376+1792];
	ld.shared.u64 	%rd377, [_ZZ25MultHelixPropTranspEndcapP6MP6x6FS0_P7MP6x6SFE1a];
	add.s64 	%rd378, %rd377, %rd351;
	ld.f32 	%f550, [%rd378+1024];
	fma.rn.f32 	%f551, %f549, %f550, %f548;
	ld.f32 	%f552, [%rd376+1920];
	ld.f32 	%f553, [%rd378+1152];
	fma.rn.f32 	%f554, %f552, %f553, %f551;
	ld.f32 	%f555, [%rd376+2048];
	ld.f32 	%f556, [%rd378+1280];
	fma.rn.f32 	%f557, %f555, %f556, %f554;
	ld.f32 	%f558, [%rd376+2176];
	ld.f32 	%f559, [%rd378+1408];
	fma.rn.f32 	%f560, %f558, %f559, %f557;
	ld.shared.u64 	%rd379, [_ZZ25MultHelixPropTranspEndcapP6MP6x6FS0_P7MP6x6SFE1c];
	add.s64 	%rd380, %rd379, %rd351;
	st.f32 	[%rd380+512], %f560;
	ld.shared.u64 	%rd381, [_ZZ25MultHelixPropTranspEndcapP6MP6x6FS0_P7MP6x6SFE1c];
	add.s64 	%rd382, %rd381, %rd351;
	mov.b32 	%r343, 0;
	st.u32 	[%rd382+640], %r343;
	ld.shared.u64 	%rd383, [_ZZ25MultHelixPropTranspEndcapP6MP6x6FS0_P7MP6x6SFE1b];
	add.s64 	%rd384, %rd383, %rd351;
	ld.f32 	%f561, [%rd384+2304];
	ld.f32 	%f562, [%rd384+2560];
	ld.shared.u64 	%rd385, [_ZZ25MultHelixPropTranspEndcapP6MP6x6FS0_P7MP6x6SFE1a];
	add.s64 	%rd386, %rd385, %rd351;
	ld.f32 	%f563, [%rd386+256];
	fma.rn.f32 	%f564, %f562, %f563, %f561;
	ld.f32 	%f565, [%rd384+2688];
	ld.f32 	%f566, [%rd386+384];
	fma.rn.f32 	%f567, %f565, %f566, %f564;
	ld.f32 	%f568, [%rd384+2816];
	ld.f32 	%f569, [%rd386+512];
	fma.rn.f32 	%f570, %f568, %f569, %f567;
	ld.f32 	%f571, [%rd384+2944];
	ld.f32 	%f572, [%rd386+640];
	fma.rn.f32 	%f573, %f571, %f572, %f570;
	ld.shared.u64 	%rd387, [_ZZ25MultHelixPropTranspEndcapP6MP6x6FS0_P7MP6x6SFE1c];
	add.s64 	%rd388, %rd387, %rd351;
	st.f32 	[%rd388+768], %f573;
	ld.shared.u64 	%rd389, [_ZZ25MultHelixPropTranspEndcapP6MP6x6FS0_P7MP6x6SFE1b];
	add.s64 	%rd390, %rd389, %rd351;
	ld.f32 	%f574, [%rd390+2432];
	ld.f32 	%f575, [%rd390+2560];
	ld.shared.u64 	%rd391, [_ZZ25MultHelixPropTranspEndcapP6MP6x6FS0_P7MP6x6SFE1a];
	add.s64 	%rd392, %rd391, %rd351;
	ld.f32 	%f576, [%rd392+1024];
	fma.rn.f32 	%f577, %f575, %f576, %f574;
	ld.f32 	%f578, [%rd390+2688];
	ld.f32 	%f579, [%rd392+1152];
	fma.rn.f32 	%f580, %f578, %f579, %f577;
	ld.f32 	%f581, [%rd390+2816];
	ld.f32 	%f582, [%rd392+1280];
	fma.rn.f32 	%f583, %f581, %f582, %f580;
	ld.f32 	%f584, [%rd390+2944];
	ld.f32 	%f585, [%rd392+1408];
	fma.rn.f32 	%f586, %f584, %f585, %f583;
	ld.shared.u64 	%rd393, [_ZZ25MultHelixPropTranspEndcapP6MP6x6FS0_P7MP6x6SFE1c];
	add.s64 	%rd394, %rd393, %rd351;
	st.f32 	[%rd394+896], %f586;
	ld.shared.u64 	%rd395, [_ZZ25MultHelixPropTranspEndcapP6MP6x6FS0_P7MP6x6SFE1c];
	add.s64 	%rd396, %rd395, %rd351;
	st.u32 	[%rd396+1024], %r343;
	ld.shared.u64 	%rd397, [_ZZ25MultHelixPropTranspEndcapP6MP6x6FS0_P7MP6x6SFE1b];
	add.s64 	%rd398, %rd397, %rd351;
	ld.f32 	%f587, [%rd398+2688];
	ld.shared.u64 	%rd399, [_ZZ25MultHelixPropTranspEndcapP6MP6x6FS0_P7MP6x6SFE1c];
	add.s64 	%rd400, %rd399, %rd351;
	st.f32 	[%rd400+1152], %f587;
	ld.shared.u64 	%rd401, [_ZZ25MultHelixPropTranspEndcapP6MP6x6FS0_P7MP6x6SFE1b];
	add.s64 	%rd402, %rd401, %rd351;
	ld.f32 	%f588, [%rd402+3072];
	ld.f32 	%f589, [%rd402+3328];
	ld.shared.u64 	%rd403, [_ZZ25MultHelixPropTranspEndcapP6MP6x6FS0_P7MP6x6SFE1a];
	add.s64 	%rd404, %rd403, %rd351;
	ld.f32 	%f590, [%rd404+256];
	fma.rn.f32 	%f591, %f589, %f590, %f588;
	ld.f32 	%f592, [%rd402+3456];
	ld.f32 	%f593, [%rd404+384];
	fma.rn.f32 	%f594, %f592, %f593, %f591;
	ld.f32 	%f595, [%rd402+3584];
	ld.f32 	%f596, [%rd404+512];
	fma.rn.f32 	%f597, %f595, %f596, %f594;
	ld.f32 	%f598, [%rd402+3712];
	ld.f32 	%f599, [%rd404+640];
	fma.rn.f32 	%f600, %f598, %f599, %f597;
	ld.shared.u64 	%rd405, [_ZZ25MultHelixPropTranspEndcapP6MP6x6FS0_P7MP6x6SFE1c];
	add.s64 	%rd406, %rd405, %rd351;
	st.f32 	[%rd406+1280], %f600;
	ld.shared.u64 	%rd407, [_ZZ25MultHelixPropTranspEndcapP6MP6x6FS0_P7MP6x6SFE1b];
	add.s64 	%rd408, %rd407, %rd351;
	ld.f32 	%f601, [%rd408+3200];
	ld.f32 	%f602, [%rd408+3328];
	ld.shared.u64 	%rd409, [_ZZ25MultHelixPropTranspEndcapP6MP6x6FS0_P7MP6x6SFE1a];
	add.s64 	%rd410, %rd409, %rd351;
	ld.f32 	%f603, [%rd410+1024];
	fma.rn.f32 	%f604, %f602, %f603, %f601;
	ld.f32 	%f605, [%rd408+3456];
	ld.f32 	%f606, [%rd410+1152];
	fma.rn.f32 	%f607, %f605, %f606, %f604;
	ld.f32 	%f608, [%rd408+3584];
	ld.f32 	%f609, [%rd410+1280];
	fma.rn.f32 	%f610, %f608, %f609, %f607;
	ld.f32 	%f611, [%rd408+3712];
	ld.f32 	%f612, [%rd410+1408];
	fma.rn.f32 	%f613, %f611, %f612, %f610;
	ld.shared.u64 	%rd411, [_ZZ25MultHelixPropTranspEndcapP6MP6x6FS0_P7MP6x6SFE1c];
	add.s64 	%rd412, %rd411, %rd351;
	st.f32 	[%rd412+1408], %f613;
	ld.shared.u64 	%rd413, [_ZZ25MultHelixPropTranspEndcapP6MP6x6FS0_P7MP6x6SFE1c];
	add.s64 	%rd414, %rd413, %rd351;
	st.u32 	[%rd414+1536], %r343;
	ld.shared.u64 	%rd415, [_ZZ25MultHelixPropTranspEndcapP6MP6x6FS0_P7MP6x6SFE1b];
	add.s64 	%rd416, %rd415, %rd351;
	ld.f32 	%f614, [%rd416+3456];
	ld.shared.u64 	%rd417, [_ZZ25MultHelixPropTranspEndcapP6MP6x6FS0_P7MP6x6SFE1c];
	add.s64 	%rd418, %rd417, %rd351;
	st.f32 	[%rd418+1664], %f614;
	ld.shared.u64 	%rd419, [_ZZ25MultHelixPropTranspEndcapP6MP6x6FS0_P7MP6x6SFE1b];
	add.s64 	%rd420, %rd419, %rd351;
	ld.f32 	%f615, [%rd420+3328];
	ld.shared.u64 	%rd421, [_ZZ25MultHelixPropTranspEndcapP6MP6x6FS0_P7MP6x6SFE1a];
	add.s64 	%rd422, %rd421, %rd351;
	ld.f32 	%f616, [%rd422+3328];
	ld.f32 	%f617, [%rd420+3456];
	ld.f32 	%f618, [%rd422+3456];
	mul.f32 	%f619, %f617, %f618;
	fma.rn.f32 	%f620, %f615, %f616, %f619;
	ld.f32 	%f621, [%rd420+3584];
	add.f32 	%f622, %f620, %f621;
	ld.f32 	%f623, [%rd420+3712];
	ld.f32 	%f624, [%rd422+3712];
	fma.rn.f32 	%f625, %f623, %f624, %f622;
	ld.shared.u64 	%rd423, [_ZZ25MultHelixPropTranspEndcapP6MP6x6FS0_P7MP6x6SFE1c];
	add.s64 	%rd424, %rd423, %rd351;
	st.f32 	[%rd424+1792], %f625;
	ld.shared.u64 	%rd425, [_ZZ25MultHelixPropTranspEndcapP6MP6x6FS0_P7MP6x6SFE1b];
	add.s64 	%rd426, %rd425, %rd351;
	ld.f32 	%f626, [%rd426+3840];
	ld.f32 	%f627, [%rd426+4096];
	ld.shared.u64 	%rd427, [_ZZ25MultHelixPropTranspEndcapP6MP6x6FS0_P7MP6x6SFE1a];
	add.s64 	%rd428, %rd427, %rd351;
	ld.f32 	%f628, [%rd428+256];
	fma.rn.f32 	%f629, %f627, %f628, %f626;
	ld.f32 	%f630, [%rd426+4224];
	ld.f32 	%f631, [%rd428+384];
	fma.rn.f32 	%f632, %f630, %f631, %f629;
	ld.f32 	%f633, [%rd426+4352];
	ld.f32 	%f634, [%rd428+512];
	fma.rn.f32 	%f635, %f633, %f634, %f632;
	ld.f32 	%f636, [%rd426+4480];
	ld.f32 	%f637, [%rd428+640];
	fma.rn.f32 	%f638, %f636, %f637, %f635;
	ld.shared.u64 	%rd429, [_ZZ25MultHelixPropTranspEndcapP6MP6x6FS0_P7MP6x6SFE1c];
	add.s64 	%rd430, %rd429, %rd351;
	st.f32 	[%rd430+1920], %f638;
	ld.shared.u64 	%rd431, [_ZZ25MultHelixPropTranspEndcapP6MP6x6FS0_P7MP6x6SFE1b];
	add.s64 	%rd432, %rd431, %rd351;
	ld.f32 	%f639, [%rd432+3968];
	ld.f32 	%f640, [%rd432+4096];
	ld.shared.u64 	%rd433, [_ZZ25MultHelixPropTranspEndcapP6MP6x6FS0_P7MP6x6SFE1a];
	add.s64 	%rd434, %rd433, %rd351;
	ld.f32 	%f641, [%rd434+1024];
	fma.rn.f32 	%f642, %f640, %f641, %f639;
	ld.f32 	%f643, [%rd432+4224];
	ld.f32 	%f644, [%rd434+1152];
	fma.rn.f32 	%f645, %f643, %f644, %f642;
	ld.f32 	%f646, [%rd432+4352];
	ld.f32 	%f647, [%rd434+1280];
	fma.rn.f32 	%f648, %f646, %f647, %f645;
	ld.f32 	%f649, [%rd432+4480];
	ld.f32 	%f650, [%rd434+1408];
	fma.rn.f32 	%f651, %f649, %f650, %f648;
	ld.shared.u64 	%rd435, [_ZZ25MultHelixPropTranspEndcapP6MP6x6FS0_P7MP6x6SFE1c];
	add.s64 	%rd436, %rd435, %rd351;
	st.f32 	[%rd436+2048], %f651;
	ld.shared.u64 	%rd437, [_ZZ25MultHelixPropTranspEndcapP6MP6x6FS0_P7MP6x6SFE1c];
	add.s64 	%rd438, %rd437, %rd351;
	st.u32 	[%rd438+2176], %r343;
	ld.shared.u64 	%rd439, [_ZZ25MultHelixPropTranspEndcapP6MP6x6FS0_P7MP6x6SFE1b];
	add.s64 	%rd440, %rd439, %rd351;
	ld.f32 	%f652, [%rd440+4224];
	ld.shared.u64 	%rd441, [_ZZ25MultHelixPropTranspEndcapP6MP6x6FS0_P7MP6x6SFE1c];
	add.s64 	%rd442, %rd441, %rd351;
	st.f32 	[%rd442+2304], %f652;
	ld.shared.u64 	%rd443, [_ZZ25MultHelixPropTranspEndcapP6MP6x6FS0_P7MP6x6SFE1b];
	add.s64 	%rd444, %rd443, %rd351;
	ld.f32 	%f653, [%rd444+4096];
	ld.shared.u64 	%rd445, [_ZZ25MultHelixPropTranspEndcapP6MP6x6FS0_P7MP6x6SFE1a];
	add.s64 	%rd446, %rd445, %rd351;
	ld.f32 	%f654, [%rd446+3328];
	ld.f32 	%f655, [%rd444+4224];
	ld.f32 	%f656, [%rd446+3456];
	mul.f32 	%f657, %f655, %f656;
	fma.rn.f32 	%f658, %f653, %f654, %f657;
	ld.f32 	%f659, [%rd444+4352];
	add.f32 	%f660, %f658, %f659;
	ld.f32 	%f661, [%rd444+4480];
	ld.f32 	%f662, [%rd446+3712];
	fma.rn.f32 	%f663, %f661, %f662, %f660;
	ld.shared.u64 	%rd447, [_ZZ25MultHelixPropTranspEndcapP6MP6x6FS0_P7MP6x6SFE1c];
	add.s64 	%rd448, %rd447, %rd351;
	st.f32 	[%rd448+2432], %f663;
	ld.shared.u64 	%rd449, [_ZZ25MultHelixPropTranspEndcapP6MP6x6FS0_P7MP6x6SFE1b];
	add.s64 	%rd450, %rd449, %rd351;
	ld.f32 	%f664, [%rd450+4480];
	ld.shared.u64 	%rd451, [_ZZ25MultHelixPropTranspEndcapP6MP6x6FS0_P7MP6x6SFE1c];
	add.s64 	%rd452, %rd451, %rd351;
	st.f32 	[%rd452+2560], %f664;
	add.s32 	%r396, %r396, %r342;
	setp.lt.u32 	%p75, %r396, 32;
	@%p75 bra 	$L__BB0_83;
$L__BB0_84:
	setp.ne.s32 	%p76, %r397, 0;
	bar.sync 	0;
	ld.shared.u64 	%rd46, [_ZZ11GPUsequenceP5MPTRKP5MPHITS0_iE8obtracks];
	add.s64 	%rd47, %rd46, 768;
	ld.shared.u64 	%rd48, [_ZZ11GPUsequenceP5MPTRKP5MPHITS0_iE5bhits];
	@%p76 bra 	$L__BB0_86;
	add.s64 	%rd453, %rd48, 384;
	st.shared.u64 	[_ZZ13KalmanGainInvPK7MP6x6SFPK7MP3x3SFP5MP3x3E1a], %rd47;
	st.shared.u64 	[_ZZ13KalmanGainInvPK7MP6x6SFPK7MP3x3SFP5MP3x3E1b], %rd453;
$L__BB0_86:
	setp.gt.u32 	%p77, %r397, 31;
	bar.sync 	0;
	@%p77 bra 	$L__BB0_89;
	ld.shared.u64 	%rd49, [_ZZ13KalmanGainInvPK7MP6x6SFPK7MP3x3SFP5MP3x3E1a];
	ld.shared.u64 	%rd50, [_ZZ13KalmanGainInvPK7MP6x6SFPK7MP3x3SFP5MP3x3E1b];
$L__BB0_88:
	cvt.u32.u64 	%r344, %rd9;
	mul.wide.u32 	%rd454, %r397, 4;
	add.s64 	%rd455, %rd49, %rd454;
	ld.f32 	%f665, [%rd455];
	add.s64 	%rd456, %rd50, %rd454;
	ld.f32 	%f666, [%rd456];
	add.f32 	%f667, %f665, %f666;
	ld.f32 	%f668, [%rd455+768];
	ld.f32 	%f669, [%rd456+384];
	add.f32 	%f670, %f668, %f669;
	ld.f32 	%f671, [%rd455+1408];
	ld.f32 	%f672, [%rd456+640];
	add.f32 	%f673, %f671, %f672;
	mul.f32 	%f674, %f670, %f673;
	ld.f32 	%f675, [%rd455+896];
	ld.f32 	%f676, [%rd456+512];
	add.f32 	%f677, %f675, %f676;
	mul.f32 	%f678, %f677, %f677;
	sub.f32 	%f679, %f674, %f678;
	mul.f32 	%f680, %f667, %f679;
	ld.f32 	%f681, [%rd455+128];
	ld.f32 	%f682, [%rd456+128];
	add.f32 	%f683, %f681, %f682;
	mul.f32 	%f684, %f683, %f673;
	ld.f32 	%f685, [%rd455+256];
	ld.f32 	%f686, [%rd456+256];
	add.f32 	%f687, %f685, %f686;
	mul.f32 	%f688, %f677, %f687;
	sub.f32 	%f689, %f684, %f688;
	mul.f32 	%f690, %f683, %f689;
	sub.f32 	%f691, %f680, %f690;
	mul.f32 	%f692, %f683, %f677;
	mul.f32 	%f693, %f687, %f670;
	sub.f32 	%f694, %f692, %f693;
	fma.rn.f32 	%f695, %f687, %f694, %f691;
	cvt.f64.f32 	%fd72, %f695;
	rcp.rn.f64 	%fd73, %fd72;
	cvt.f64.f32 	%fd74, %f679;
	mul.f64 	%fd75, %fd73, %fd74;
	cvt.rn.f32.f64 	%f696, %fd75;
	shl.b32 	%r345, %r397, 2;
	mov.u32 	%r346, _ZZ12KalmanUpdateP7MP6x6SFP4MP6FPK7MP3x3SFPK4MP3FE12inverse_temp;
	add.s32 	%r347, %r346, %r345;
	st.shared.f32 	[%r347], %f696;
	neg.f64 	%fd76, %fd73;
	ld.f32 	%f697, [%rd455+128];
	ld.f32 	%f698, [%rd456+128];
	add.f32 	%f699, %f697, %f698;
	ld.f32 	%f700, [%rd455+1408];
	ld.f32 	%f701, [%rd456+640];
	add.f32 	%f702, %f700, %f701;
	mul.f32 	%f703, %f699, %f702;
	ld.f32 	%f704, [%rd455+256];
	ld.f32 	%f705, [%rd456+256];
	add.f32 	%f706, %f704, %f705;
	ld.f32 	%f707, [%rd455+896];
	ld.f32 	%f708, [%rd456+512];
	add.f32 	%f709, %f707, %f708;
	mul.f32 	%f710, %f706, %f709;
	sub.f32 	%f711, %f703, %f710;
	cvt.f64.f32 	%fd77, %f711;
	mul.f64 	%fd78, %fd76, %fd77;
	cvt.rn.f32.f64 	%f712, %fd78;
	st.shared.f32 	[%r347+128], %f712;
	ld.f32 	%f713, [%rd455+128];
	ld.f32 	%f714, [%rd456+128];
	add.f32 	%f715, %f713, %f714;
	ld.f32 	%f716, [%rd455+896];
	ld.f32 	%f717, [%rd456+512];
	add.f32 	%f718, %f716, %f717;
	mul.f32 	%f719, %f715, %f718;
	ld.f32 	%f720, [%rd455+256];
	ld.f32 	%f721, [%rd456+256];
	add.f32 	%f722, %f720, %f721;
	mul.f32 	%f723, %f722, %f718;
	sub.f32 	%f724, %f719, %f723;
	cvt.f64.f32 	%fd79, %f724;
	mul.f64 	%fd80, %fd73, %fd79;
	cvt.rn.f32.f64 	%f725, %fd80;
	st.shared.f32 	[%r347+256], %f725;
	ld.f32 	%f726, [%rd455+128];
	ld.f32 	%f727, [%rd456+128];
	add.f32 	%f728, %f726, %f727;
	ld.f32 	%f729, [%rd455+1408];
	ld.f32 	%f730, [%rd456+640];
	add.f32 	%f731, %f729, %f730;
	mul.f32 	%f732, %f728, %f731;
	ld.f32 	%f733, [%rd455+896];
	ld.f32 	%f734, [%rd456+512];
	add.f32 	%f735, %f733, %f734;
	ld.f32 	%f736, [%rd455+256];
	ld.f32 	%f737, [%rd456+256];
	add.f32 	%f738, %f736, %f737;
	mul.f32 	%f739, %f735, %f738;
	sub.f32 	%f740, %f732, %f739;
	cvt.f64.f32 	%fd81, %f740;
	mul.f64 	%fd82, %fd76, %fd81;
	cvt.rn.f32.f64 	%f741, %fd82;
	st.shared.f32 	[%r347+384], %f741;
	ld.f32 	%f742, [%rd455];
	ld.f32 	%f743, [%rd456];
	add.f32 	%f744, %f742, %f743;
	ld.f32 	%f745, [%rd455+1408];
	ld.f32 	%f746, [%rd456+640];
	add.f32 	%f747, %f745, %f746;
	mul.f32 	%f748, %f744, %f747;
	ld.f32 	%f749, [%rd455+256];
	ld.f32 	%f750, [%rd456+256];
	add.f32 	%f751, %f749, %f750;
	mul.f32 	%f752, %f751, %f751;
	sub.f32 	%f753, %f748, %f752;
	cvt.f64.f32 	%fd83, %f753;
	mul.f64 	%fd84, %fd73, %fd83;
	cvt.rn.f32.f64 	%f754, %fd84;
	st.shared.f32 	[%r347+512], %f754;
	ld.f32 	%f755, [%rd455];
	ld.f32 	%f756, [%rd456];
	add.f32 	%f757, %f755, %f756;
	ld.f32 	%f758, [%rd455+896];
	ld.f32 	%f759, [%rd456+512];
	add.f32 	%f760, %f758, %f759;
	mul.f32 	%f761, %f757, %f760;
	ld.f32 	%f762, [%rd455+256];
	ld.f32 	%f763, [%rd456+256];
	add.f32 	%f764, %f762, %f763;
	ld.f32 	%f765, [%rd455+128];
	ld.f32 	%f766, [%rd456+128];
	add.f32 	%f767, %f765, %f766;
	mul.f32 	%f768, %f764, %f767;
	sub.f32 	%f769, %f761, %f768;
	cvt.f64.f32 	%fd85, %f769;
	mul.f64 	%fd86, %fd76, %fd85;
	cvt.rn.f32.f64 	%f770, %fd86;
	st.shared.f32 	[%r347+640], %f770;
	ld.f32 	%f771, [%rd455+128];
	ld.f32 	%f772, [%rd456+128];
	add.f32 	%f773, %f771, %f772;
	ld.f32 	%f774, [%rd455+896];
	ld.f32 	%f775, [%rd456+512];
	add.f32 	%f776, %f774, %f775;
	mul.f32 	%f777, %f773, %f776;
	ld.f32 	%f778, [%rd455+256];
	ld.f32 	%f779, [%rd456+256];
	add.f32 	%f780, %f778, %f779;
	ld.f32 	%f781, [%rd455+768];
	ld.f32 	%f782, [%rd456+384];
	add.f32 	%f783, %f781, %f782;
	mul.f32 	%f784, %f780, %f783;
	sub.f32 	%f785, %f777, %f784;
	cvt.f64.f32 	%fd87, %f785;
	mul.f64 	%fd88, %fd73, %fd87;
	cvt.rn.f32.f64 	%f786, %fd88;
	st.shared.f32 	[%r347+768], %f786;
	ld.f32 	%f787, [%rd455];
	ld.f32 	%f788, [%rd456];
	add.f32 	%f789, %f787, %f788;
	ld.f32 	%f790, [%rd455+896];
	ld.f32 	%f791, [%rd456+512];
	add.f32 	%f792, %f790, %f791;
	mul.f32 	%f793, %f789, %f792;
	ld.f32 	%f794, [%rd455+256];
	ld.f32 	%f795, [%rd456+256];
	add.f32 	%f796, %f794, %f795;
	ld.f32 	%f797, [%rd455+128];
	ld.f32 	%f798, [%rd456+128];
	add.f32 	%f799, %f797, %f798;
	mul.f32 	%f800, %f796, %f799;
	sub.f32 	%f801, %f793, %f800;
	cvt.f64.f32 	%fd89, %f801;
	mul.f64 	%fd90, %fd76, %fd89;
	cvt.rn.f32.f64 	%f802, %fd90;
	st.shared.f32 	[%r347+896], %f802;
	ld.f32 	%f803, [%rd455];
	ld.f32 	%f804, [%rd456];
	add.f32 	%f805, %f803, %f804;
	ld.f32 	%f806, [%rd455+768];
	ld.f32 	%f807, [%rd456+384];
	add.f32 	%f808, %f806, %f807;
	mul.f32 	%f809, %f805, %f808;
	ld.f32 	%f810, [%rd455+128];
	ld.f32 	%f811, [%rd456+128];
	add.f32 	%f812, %f810, %f811;
	mul.f32 	%f813, %f812, %f812;
	sub.f32 	%f814, %f809, %f813;
	cvt.f64.f32 	%fd91, %f814;
	mul.f64 	%fd92, %fd73, %fd91;
	cvt.rn.f32.f64 	%f815, %fd92;
	st.shared.f32 	[%r347+1024], %f815;
	add.s32 	%r397, %r397, %r344;
	setp.lt.u32 	%p78, %r397, 32;
	@%p78 bra 	$L__BB0_88;
$L__BB0_89:
	mov.u32 	%r111, %tid.x;
	setp.ne.s32 	%p79, %r111, 0;
	bar.sync 	0;
	@%p79 bra 	$L__BB0_91;
	st.shared.u64 	[_ZZ10KalmanGainPK7MP6x6SFPK5MP3x3P5MP3x6E1a], %rd47;
$L__BB0_91:
	setp.gt.u32 	%p80, %r111, 31;
	bar.sync 	0;
	@%p80 bra 	$L__BB0_94;
	ld.shared.u64 	%rd51, [_ZZ10KalmanGainPK7MP6x6SFPK5MP3x3P5MP3x6E1a];
	mov.u32 	%r398, %r111;
$L__BB0_93:
	cvt.u32.u64 	%r348, %rd9;
	mul.wide.u32 	%rd458, %r398, 4;
	add.s64 	%rd459, %rd51, %rd458;
	ld.f32 	%f816, [%rd459];
	shl.b32 	%r349, %r398, 2;
	mov.u32 	%r350, _ZZ12KalmanUpdateP7MP6x6SFP4MP6FPK7MP3x3SFPK4MP3FE12inverse_temp;
	add.s32 	%r351, %r350, %r349;
	ld.shared.f32 	%f817, [%r351];
	ld.f32 	%f818, [%rd459+128];
	ld.shared.f32 	%f819, [%r351+384];
	mul.f32 	%f820, %f818, %f819;
	fma.rn.f32 	%f821, %f816, %f817, %f820;
	ld.f32 	%f822, [%rd459+256];
	ld.shared.f32 	%f823, [%r351+768];
	fma.rn.f32 	%f824, %f822, %f823, %f821;
	mov.u32 	%r352, _ZZ12KalmanUpdateP7MP6x6SFP4MP6FPK7MP3x3SFPK4MP3FE5kGain;
	add.s32 	%r353, %r352, %r349;
	st.shared.f32 	[%r353], %f824;
	ld.f32 	%f825, [%rd459];
	ld.shared.f32 	%f826, [%r351+128];
	ld.f32 	%f827, [%rd459+128];
	ld.shared.f32 	%f828, [%r351+512];
	mul.f32 	%f829, %f827, %f828;
	fma.rn.f32 	%f830, %f825, %f826, %f829;
	ld.f32 	%f831, [%rd459+256];
	ld.shared.f32 	%f832, [%r351+896];
	fma.rn.f32 	%f833, %f831, %f832, %f830;
	st.shared.f32 	[%r353+128], %f833;
	ld.f32 	%f834, [%rd459];
	ld.shared.f32 	%f835, [%r351+256];
	ld.f32 	%f836, [%rd459+128];
	ld.shared.f32 	%f837, [%r351+640];
	mul.f32 	%f838, %f836, %f837;
	fma.rn.f32 	%f839, %f834, %f835, %f838;
	ld.f32 	%f840, [%rd459+256];
	ld.shared.f32 	%f841, [%r351+1024];
	fma.rn.f32 	%f842, %f840, %f841, %f839;
	st.shared.f32 	[%r353+256], %f842;
	ld.f32 	%f843, [%rd459+128];
	ld.f32 	%f844, [%rd459+768];
	mul.f32 	%f845, %f844, %f819;
	fma.rn.f32 	%f846, %f843, %f817, %f845;
	ld.f32 	%f847, [%rd459+896];
	fma.rn.f32 	%f848, %f847, %f823, %f846;
	st.shared.f32 	[%r353+384], %f848;
	ld.f32 	%f849, [%rd459+128];
	ld.f32 	%f850, [%rd459+768];
	mul.f32 	%f851, %f850, %f828;
	fma.rn.f32 	%f852, %f849, %f826, %f851;
	ld.f32 	%f853, [%rd459+896];
	fma.rn.f32 	%f854, %f853, %f832, %f852;
	st.shared.f32 	[%r353+512], %f854;
	ld.f32 	%f855, [%rd459+128];
	ld.f32 	%f856, [%rd459+768];
	mul.f32 	%f857, %f856, %f837;
	fma.rn.f32 	%f858, %f855, %f835, %f857;
	ld.f32 	%f859, [%rd459+896];
	fma.rn.f32 	%f860, %f859, %f841, %f858;
	st.shared.f32 	[%r353+640], %f860;
	ld.f32 	%f861, [%rd459+256];
	ld.f32 	%f862, [%rd459+896];
	mul.f32 	%f863, %f862, %f819;
	fma.rn.f32 	%f864, %f861, %f817, %f863;
	ld.f32 	%f865, [%rd459+1408];
	fma.rn.f32 	%f866, %f865, %f823, %f864;
	st.shared.f32 	[%r353+768], %f866;
	ld.f32 	%f867, [%rd459+256];
	ld.f32 	%f868, [%rd459+896];
	mul.f32 	%f869, %f868, %f828;
	fma.rn.f32 	%f870, %f867, %f826, %f869;
	ld.f32 	%f871, [%rd459+1408];
	fma.rn.f32 	%f872, %f871, %f832, %f870;
	st.shared.f32 	[%r353+896], %f872;
	ld.f32 	%f873, [%rd459+256];
	ld.f32 	%f874, [%rd459+896];
	mul.f32 	%f875, %f874, %f837;
	fma.rn.f32 	%f876, %f873, %f835, %f875;
	ld.f32 	%f877, [%rd459+1408];
	fma.rn.f32 	%f878, %f877, %f841, %f876;
	st.shared.f32 	[%r353+1024], %f878;
	ld.f32 	%f879, [%rd459+384];
	ld.f32 	%f880, [%rd459+1024];
	mul.f32 	%f881, %f880, %f819;
	fma.rn.f32 	%f882, %f879, %f817, %f881;
	ld.f32 	%f883, [%rd459+1536];
	fma.rn.f32 	%f884, %f883, %f823, %f882;
	st.shared.f32 	[%r353+1152], %f884;
	ld.f32 	%f885, [%rd459+384];
	ld.f32 	%f886, [%rd459+1024];
	mul.f32 	%f887, %f886, %f828;
	fma.rn.f32 	%f888, %f885, %f826, %f887;
	ld.f32 	%f889, [%rd459+1536];
	fma.rn.f32 	%f890, %f889, %f832, %f888;
	st.shared.f32 	[%r353+1280], %f890;
	ld.f32 	%f891, [%rd459+384];
	ld.f32 	%f892, [%rd459+1024];
	mul.f32 	%f893, %f892, %f837;
	fma.rn.f32 	%f894, %f891, %f835, %f893;
	ld.f32 	%f895, [%rd459+1536];
	fma.rn.f32 	%f896, %f895, %f841, %f894;
	st.shared.f32 	[%r353+1408], %f896;
	ld.f32 	%f897, [%rd459+512];
	ld.f32 	%f898, [%rd459+1152];
	mul.f32 	%f899, %f898, %f819;
	fma.rn.f32 	%f900, %f897, %f817, %f899;
	ld.f32 	%f901, [%rd459+1664];
	fma.rn.f32 	%f902, %f901, %f823, %f900;
	st.shared.f32 	[%r353+1536], %f902;
	ld.f32 	%f903, [%rd459+512];
	ld.f32 	%f904, [%rd459+1152];
	mul.f32 	%f905, %f904, %f828;
	fma.rn.f32 	%f906, %f903, %f826, %f905;
	ld.f32 	%f907, [%rd459+1664];
	fma.rn.f32 	%f908, %f907, %f832, %f906;
	st.shared.f32 	[%r353+1664], %f908;
	ld.f32 	%f909, [%rd459+512];
	ld.f32 	%f910, [%rd459+1152];
	mul.f32 	%f911, %f910, %f837;
	fma.rn.f32 	%f912, %f909, %f835, %f911;
	ld.f32 	%f913, [%rd459+1664];
	fma.rn.f32 	%f914, %f913, %f841, %f912;
	st.shared.f32 	[%r353+1792], %f914;
	ld.f32 	%f915, [%rd459+640];
	ld.f32 	%f916, [%rd459+1280];
	mul.f32 	%f917, %f916, %f819;
	fma.rn.f32 	%f918, %f915, %f817, %f917;
	ld.f32 	%f919, [%rd459+1792];
	fma.rn.f32 	%f920, %f919, %f823, %f918;
	st.shared.f32 	[%r353+1920], %f920;
	ld.f32 	%f921, [%rd459+640];
	ld.f32 	%f922, [%rd459+1280];
	mul.f32 	%f923, %f922, %f828;
	fma.rn.f32 	%f924, %f921, %f826, %f923;
	ld.f32 	%f925, [%rd459+1792];
	fma.rn.f32 	%f926, %f925, %f832, %f924;
	st.shared.f32 	[%r353+2048], %f926;
	ld.f32 	%f927, [%rd459+640];
	ld.f32 	%f928, [%rd459+1280];
	mul.f32 	%f929, %f928, %f837;
	fma.rn.f32 	%f930, %f927, %f835, %f929;
	ld.f32 	%f931, [%rd459+1792];
	fma.rn.f32 	%f932, %f931, %f841, %f930;
	st.shared.f32 	[%r353+2176], %f932;
	add.s32 	%r398, %r398, %r348;
	setp.lt.u32 	%p81, %r398, 32;
	@%p81 bra 	$L__BB0_93;
$L__BB0_94:
	setp.gt.u32 	%p82, %r111, 31;
	bar.sync 	0;
	@%p82 bra 	$L__BB0_97;
	cvt.u64.u32 	%rd477, %r111;
$L__BB0_96:
	shl.b64 	%rd460, %rd477, 2;
	add.s64 	%rd461, %rd46, %rd460;
	ld.f32 	%f933, [%rd461];
	ld.f32 	%f934, [%rd461+128];
	ld.f32 	%f935, [%rd461+256];
	ld.f32 	%f936, [%rd461+384];
	rcp.rn.f32 	%f937, %f936;
	ld.f32 	%f938, [%rd461+512];
	ld.f32 	%f939, [%rd461+640];
	add.s64 	%rd462, %rd48, %rd460;
	ld.f32 	%f940, [%rd462];
	ld.f32 	%f941, [%rd462+128];
	cvt.u32.u64 	%r354, %rd477;
	shl.b32 	%r355, %r354, 2;
	mov.u32 	%r356, _ZZ12KalmanUpdateP7MP6x6SFP4MP6FPK7MP3x3SFPK4MP3FE5kGain;
	add.s32 	%r357, %r356, %r355;
	ld.shared.f32 	%f942, [%r357];
	sub.f32 	%f943, %f940, %f933;
	fma.rn.f32 	%f944, %f943, %f942, %f933;
	ld.shared.f32 	%f945, [%r357+128];
	sub.f32 	%f946, %f941, %f934;
	fma.rn.f32 	%f947, %f946, %f945, %f944;
	ld.shared.f32 	%f948, [%r357+384];
	fma.rn.f32 	%f949, %f943, %f948, %f934;
	ld.shared.f32 	%f950, [%r357+512];
	fma.rn.f32 	%f951, %f946, %f950, %f949;
	ld.shared.f32 	%f952, [%r357+768];
	fma.rn.f32 	%f953, %f943, %f952, %f935;
	ld.shared.f32 	%f954, [%r357+896];
	fma.rn.f32 	%f955, %f946, %f954, %f953;
	ld.shared.f32 	%f956, [%r357+1152];
	fma.rn.f32 	%f957, %f943, %f956, %f937;
	ld.shared.f32 	%f958, [%r357+1280];
	fma.rn.f32 	%f959, %f946, %f958, %f957;
	ld.shared.f32 	%f960, [%r357+1536];
	fma.rn.f32 	%f961, %f943, %f960, %f938;
	ld.shared.f32 	%f962, [%r357+1664];
	fma.rn.f32 	%f963, %f946, %f962, %f961;
	ld.shared.f32 	%f964, [%r357+1920];
	fma.rn.f32 	%f965, %f943, %f964, %f939;
	ld.shared.f32 	%f966, [%r357+2048];
	fma.rn.f32 	%f967, %f946, %f966, %f965;
	st.f32 	[%rd461], %f947;
	st.f32 	[%rd461+128], %f951;
	st.f32 	[%rd461+256], %f955;
	st.f32 	[%rd461+384], %f959;
	st.f32 	[%rd461+512], %f963;
	st.f32 	[%rd461+640], %f967;
	add.s64 	%rd477, %rd477, %rd9;
	setp.lt.u64 	%p83, %rd477, 32;
	@%p83 bra 	$L__BB0_96;
$L__BB0_97:
	bar.sync 	0;
	add.s32 	%r362, %r362, 1;
	setp.ne.s32 	%p84, %r362, 20;
	@%p84 bra 	$L__BB0_5;
	mov.u32 	%r358, %nctaid.x;
	add.s32 	%r361, %r361, %r358;
	setp.lt.s32 	%p85, %r361, %r117;
	@%p85 bra 	$L__BB0_2;
$L__BB0_99:
	ret;

}
	// .globl	_Z12GPUsequenceRP5MPTRKP5MPHITS0_i
.visible .entry _Z12GPUsequenceRP5MPTRKP5MPHITS0_i(
	.param .u64 .ptr .align 1 _Z12GPUsequenceRP5MPTRKP5MPHITS0_i_param_0,
	.param .u64 .ptr .align 1 _Z12GPUsequenceRP5MPTRKP5MPHITS0_i_param_1,
	.param .u64 .ptr .align 1 _Z12GPUsequenceRP5MPTRKP5MPHITS0_i_param_2,
	.param .u32 _Z12GPUsequenceRP5MPTRKP5MPHITS0_i_param_3
)
{
	.local .align 4 .b8 	__local_depot1[28];
	.reg .b64 	%SP;
	.reg .b64 	%SPL;
	.reg .pred 	%p<84>;
	.reg .b32 	%r<363>;
	.reg .b32 	%f<970>;
	.reg .b64 	%rd<476>;
	.reg .b64 	%fd<92>;
	// demoted variable
	.shared .align 4 .b8 _ZZ12GPUsequenceRP5MPTRKP5MPHITS0_iE9errorProp[4608];
	// demoted variable
	.shared .align 4 .b8 _ZZ12GPUsequenceRP5MPTRKP5MPHITS0_iE4temp[4608];
	// demoted variable
	.shared .align 8 .u64 _ZZ12GPUsequenceRP5MPTRKP5MPHITS0_iE7btracks;
	// demoted variable
	.shared .align 8 .u64 _ZZ12GPUsequenceRP5MPTRKP5MPHITS0_iE8obtracks;
	// demoted variable
	.shared .align 8 .u64 _ZZ12GPUsequenceRP5MPTRKP5MPHITS0_iE5bhits;
	mov.u64 	%SPL, __local_depot1;
	ld.param.u64 	%rd62, [_Z12GPUsequenceRP5MPTRKP5MPHITS0_i_param_1];
	add.u64 	%rd1, %SPL, 0;
	add.u64 	%rd2, %SPL, 0;
	add.u64 	%rd3, %SPL, 0;
	add.u64 	%rd4, %SPL, 0;
	add.u64 	%rd5, %SPL, 0;
	add.u64 	%rd6, %SPL, 0;
	add.u64 	%rd7, %SPL, 0;
	add.u64 	%rd8, %SPL, 0;
	mov.u32 	%r1, %ctaid.x;
	ld.const.u32 	%r122, [ie_rangeR];
	mul.lo.s32 	%r2, %r122, 300;
	setp.ge.u32 	%p1, %r1, %r2;
	@%p1 bra 	$L__BB1_95;
	cvt.u64.u32 	%rd463, %r1;
	mov.u32 	%r123, %nctaid.x;
	cvt.u64.u32 	%rd10, %r123;
	mov.u32 	%r3, %tid.x;
	cvt.u64.u32 	%rd11, %r3;
	ld.const.f32 	%f1, [kfact];
	mov.u32 	%r124, %ntid.x;
	cvt.u64.u32 	%rd12, %r124;
	cvt.s64.s32 	%rd13, %r2;
$L__BB1_2:
	ld.param.u64 	%rd462, [_Z12GPUsequenceRP5MPTRKP5MPHITS0_i_param_2];
	ld.param.u64 	%rd461, [_Z12GPUsequenceRP5MPTRKP5MPHITS0_i_param_0];
	mul.hi.u64 	%rd72, %rd463, 7870610804782742023;
	shr.u64 	%rd73, %rd72, 7;
	mul.lo.s64 	%rd74, %rd73, 300;
	sub.s64 	%rd75, %rd463, %rd74;
	bar.sync 	0;
	mul.lo.s64 	%rd76, %rd463, 3584;
	add.s64 	%rd77, %rd461, %rd76;
	st.shared.u64 	[_ZZ12GPUsequenceRP5MPTRKP5MPHITS0_iE7btracks], %rd77;
	add.s64 	%rd78, %rd462, %rd76;
	st.shared.u64 	[_ZZ12GPUsequenceRP5MPTRKP5MPHITS0_iE8obtracks], %rd78;
	mul.lo.s64 	%rd79, %rd75, 20;
	mad.lo.s64 	%rd15, %rd73, 6000, %rd79;
	mov.b32 	%r326, 0;
$L__BB1_3:
	setp.gt.u32 	%p2, %r3, 31;
	cvt.u64.u32 	%rd80, %r326;
	add.s64 	%rd81, %rd15, %rd80;
	mad.lo.s64 	%rd82, %rd81, 1152, %rd62;
	st.shared.u64 	[_ZZ12GPUsequenceRP5MPTRKP5MPHITS0_iE5bhits], %rd82;
	bar.sync 	0;
	ld.shared.u64 	%rd16, [_ZZ12GPUsequenceRP5MPTRKP5MPHITS0_iE7btracks];
	add.s64 	%rd17, %rd16, 768;
	ld.shared.u64 	%rd18, [_ZZ12GPUsequenceRP5MPTRKP5MPHITS0_iE8obtracks];
	add.s64 	%rd19, %rd18, 768;
	@%p2 bra 	$L__BB1_70;
	ld.shared.u64 	%rd20, [_ZZ12GPUsequenceRP5MPTRKP5MPHITS0_iE5bhits];
	mov.u64 	%rd464, %rd11;
$L__BB1_5:
	shl.b64 	%rd83, %rd464, 2;
	add.s64 	%rd84, %rd20, %rd83;
	ld.f32 	%f2, [%rd84+256];
	add.s64 	%rd22, %rd16, %rd83;
	ld.u32 	%r126, [%rd22+3456];
	cvt.rn.f32.s32 	%f53, %r126;
	mul.f32 	%f3, %f1, %f53;
	ld.f32 	%f54, [%rd22+256];
	sub.f32 	%f4, %f2, %f54;
	ld.f32 	%f5, [%rd22+384];
	rcp.rn.f32 	%f6, %f5;
	ld.f32 	%f7, [%rd22+512];
	mul.f32 	%f55, %f7, 0f3F22F983;
	cvt.rni.s32.f32 	%r334, %f55;
	cvt.rn.f32.s32 	%f56, %r334;
	fma.rn.f32 	%f57, %f56, 0fBFC90FDA, %f7;
	fma.rn.f32 	%f58, %f56, 0fB3A22168, %f57;
	fma.rn.f32 	%f963, %f56, 0fA7C234C5, %f58;
	abs.f32 	%f9, %f7;
	setp.ltu.f32 	%p3, %f9, 0f47CE4780;
	mov.u32 	%r330, %r334;
	mov.f32 	%f962, %f963;
	@%p3 bra 	$L__BB1_13;
	setp.neu.f32 	%p4, %f9, 0f7F800000;
	@%p4 bra 	$L__BB1_8;
	mov.f32 	%f61, 0f00000000;
	mul.rn.f32 	%f962, %f7, %f61;
	mov.b32 	%r330, 0;
	bra.uni 	$L__BB1_13;
$L__BB1_8:
	mov.b32 	%r6, %f7;
	shl.b32 	%r128, %r6, 8;
	or.b32  	%r7, %r128, -2147483648;
	mov.b64 	%rd467, 0;
	mov.b32 	%r327, 0;
	mov.u64 	%rd465, __cudart_i2opi_f;
	mov.u64 	%rd466, %rd8;
$L__BB1_9:
	.pragma "nounroll";
	ld.global.nc.u32 	%r129, [%rd465];
	mad.wide.u32 	%rd87, %r129, %r7, %rd467;
	shr.u64 	%rd467, %rd87, 32;
	st.local.u32 	[%rd466], %rd87;
	add.s32 	%r327, %r327, 1;
	add.s64 	%rd466, %rd466, 4;
	add.s64 	%rd465, %rd465, 4;
	setp.ne.s32 	%p5, %r327, 6;
	@%p5 bra 	$L__BB1_9;
	shr.u32 	%r130, %r6, 23;
	st.local.u32 	[%rd8+24], %rd467;
	and.b32  	%r10, %r130, 31;
	and.b32  	%r131, %r130, 224;
	add.s32 	%r132, %r131, -128;
	shr.u32 	%r133, %r132, 5;
	mul.wide.u32 	%rd88, %r133, 4;
	sub.s64 	%rd29, %rd8, %rd88;
	ld.local.u32 	%r328, [%rd29+24];
	ld.local.u32 	%r329, [%rd29+20];
	setp.eq.s32 	%p6, %r10, 0;
	@%p6 bra 	$L__BB1_12;
	shf.l.wrap.b32 	%r328, %r329, %r328, %r10;
	ld.local.u32 	%r134, [%rd29+16];
	shf.l.wrap.b32 	%r329, %r134, %r329, %r10;
$L__BB1_12:
	shr.u32 	%r135, %r328, 30;
	shf.l.wrap.b32 	%r136, %r329, %r328, 2;
	shl.b32 	%r137, %r329, 2;
	shr.u32 	%r138, %r136, 31;
	add.s32 	%r139, %r138, %r135;
	neg.s32 	%r140, %r139;
	setp.lt.s32 	%p7, %r6, 0;
	selp.b32 	%r330, %r140, %r139, %p7;
	xor.b32  	%r141, %r136, %r6;
	shr.s32 	%r142, %r136, 31;
	xor.b32  	%r143, %r142, %r136;
	xor.b32  	%r144, %r142, %r137;
	cvt.u64.u32 	%rd89, %r143;
	shl.b64 	%rd90, %rd89, 32;
	cvt.u64.u32 	%rd91, %r144;
	or.b64  	%rd92, %rd90, %rd91;
	cvt.rn.f64.s64 	%fd2, %rd92;
	mul.f64 	%fd3, %fd2, 0d3BF921FB54442D19;
	cvt.rn.f32.f64 	%f59, %fd3;
	neg.f32 	%f60, %f59;
	setp.lt.s32 	%p8, %r141, 0;
	selp.f32 	%f962, %f60, %f59, %p8;
$L__BB1_13:
	add.s32 	%r146, %r330, 1;
	mul.rn.f32 	%f62, %f962, %f962;
	and.b32  	%r147, %r330, 1;
	setp.eq.b32 	%p10, %r147, 1;
	selp.f32 	%f63, %f962, 0f3F800000, %p10;
	fma.rn.f32 	%f64, %f62, %f63, 0f00000000;
	fma.rn.f32 	%f65, %f62, 0f37CBAC00, 0fBAB607ED;
	selp.f32 	%f66, 0fB94D4153, %f65, %p10;
	selp.f32 	%f67, 0f3C0885E4, 0f3D2AAABB, %p10;
	fma.rn.f32 	%f68, %f66, %f62, %f67;
	selp.f32 	%f69, 0fBE2AAAA8, 0fBEFFFFFF, %p10;
	fma.rn.f32 	%f70, %f68, %f62, %f69;
	fma.rn.f32 	%f71, %f70, %f64, %f63;
	and.b32  	%r148, %r146, 2;
	setp.eq.s32 	%p11, %r148, 0;
	mov.f32 	%f72, 0f00000000;
	sub.f32 	%f73, %f72, %f71;
	selp.f32 	%f13, %f71, %f73, %p11;
	@%p3 bra 	$L__BB1_21;
	setp.neu.f32 	%p12, %f9, 0f7F800000;
	@%p12 bra 	$L__BB1_16;
	mov.f32 	%f76, 0f00000000;
	mul.rn.f32 	%f963, %f7, %f76;
	mov.b32 	%r334, 0;
	bra.uni 	$L__BB1_21;
$L__BB1_16:
	mov.b32 	%r19, %f7;
	shl.b32 	%r150, %r19, 8;
	or.b32  	%r20, %r150, -2147483648;
	mov.b64 	%rd468, 0;
	mov.b32 	%r331, 0;
$L__BB1_17:
	.pragma "nounroll";
	mul.wide.u32 	%rd94, %r331, 4;
	mov.u64 	%rd95, __cudart_i2opi_f;
	add.s64 	%rd96, %rd95, %rd94;
	ld.global.nc.u32 	%r151, [%rd96];
	mad.wide.u32 	%rd97, %r151, %r20, %rd468;
	shr.u64 	%rd468, %rd97, 32;
	add.s64 	%rd98, %rd7, %rd94;
	st.local.u32 	[%rd98], %rd97;
	add.s32 	%r331, %r331, 1;
	setp.ne.s32 	%p13, %r331, 6;
	@%p13 bra 	$L__BB1_17;
	shr.u32 	%r152, %r19, 23;
	st.local.u32 	[%rd7+24], %rd468;
	and.b32  	%r23, %r152, 31;
	and.b32  	%r153, %r152, 224;
	add.s32 	%r154, %r153, -128;
	shr.u32 	%r155, %r154, 5;
	mul.wide.u32 	%rd99, %r155, 4;
	sub.s64 	%rd32, %rd7, %rd99;
	ld.local.u32 	%r332, [%rd32+24];
	ld.local.u32 	%r333, [%rd32+20];
	setp.eq.s32 	%p14, %r23, 0;
	@%p14 bra 	$L__BB1_20;
	shf.l.wrap.b32 	%r332, %r333, %r332, %r23;
	ld.local.u32 	%r156, [%rd32+16];
	shf.l.wrap.b32 	%r333, %r156, %r333, %r23;
$L__BB1_20:
	shr.u32 	%r157, %r332, 30;
	shf.l.wrap.b32 	%r158, %r333, %r332, 2;
	shl.b32 	%r159, %r333, 2;
	shr.u32 	%r160, %r158, 31;
	add.s32 	%r161, %r160, %r157;
	neg.s32 	%r162, %r161;
	setp.lt.s32 	%p15, %r19, 0;
	selp.b32 	%r334, %r162, %r161, %p15;
	xor.b32  	%r163, %r158, %r19;
	shr.s32 	%r164, %r158, 31;
	xor.b32  	%r165, %r164, %r158;
	xor.b32  	%r166, %r164, %r159;
	cvt.u64.u32 	%rd100, %r165;
	shl.b64 	%rd101, %rd100, 32;
	cvt.u64.u32 	%rd102, %r166;
	or.b64  	%rd103, %rd101, %rd102;
	cvt.rn.f64.s64 	%fd4, %rd103;
	mul.f64 	%fd5, %fd4, 0d3BF921FB54442D19;
	cvt.rn.f32.f64 	%f74, %fd5;
	neg.f32 	%f75, %f74;
	setp.lt.s32 	%p16, %r163, 0;
	selp.f32 	%f963, %f75, %f74, %p16;
$L__BB1_21:
	mul.rn.f32 	%f77, %f963, %f963;
	and.b32  	%r168, %r334, 1;
	setp.eq.b32 	%p17, %r168, 1;
	selp.f32 	%f78, 0f3F800000, %f963, %p17;
	fma.rn.f32 	%f79, %f77, %f78, 0f00000000;
	fma.rn.f32 	%f80, %f77, 0f37CBAC00, 0fBAB607ED;
	selp.f32 	%f81, %f80, 0fB94D4153, %p17;
	selp.f32 	%f82, 0f3D2AAABB, 0f3C0885E4, %p17;
	fma.rn.f32 	%f83, %f81, %f77, %f82;
	selp.f32 	%f84, 0fBEFFFFFF, 0fBE2AAAA8, %p17;
	fma.rn.f32 	%f85, %f83, %f77, %f84;
	fma.rn.f32 	%f86, %f85, %f79, %f78;
	and.b32  	%r169, %r334, 2;
	setp.eq.s32 	%p18, %r169, 0;
	mov.f32 	%f87, 0f00000000;
	sub.f32 	%f88, %f87, %f86;
	selp.f32 	%f17, %f86, %f88, %p18;
	ld.f32 	%f18, [%rd22+640];
	mul.f32 	%f89, %f18, 0f3F22F983;
	cvt.rni.s32.f32 	%r342, %f89;
	cvt.rn.f32.s32 	%f90, %r342;
	fma.rn.f32 	%f91, %f90, 0fBFC90FDA, %f18;
	fma.rn.f32 	%f92, %f90, 0fB3A22168, %f91;
	fma.rn.f32 	%f965, %f90, 0fA7C234C5, %f92;
	abs.f32 	%f20, %f18;
	setp.ltu.f32 	%p19, %f20, 0f47CE4780;
	mov.u32 	%r338, %r342;
	mov.f32 	%f964, %f965;
	@%p19 bra 	$L__BB1_29;
	setp.neu.f32 	%p20, %f20, 0f7F800000;
	@%p20 bra 	$L__BB1_24;
	mov.f32 	%f95, 0f00000000;
	mul.rn.f32 	%f964, %f18, %f95;
	mov.b32 	%r338, 0;
	bra.uni 	$L__BB1_29;
$L__BB1_24:
	mov.b32 	%r33, %f18;
	shl.b32 	%r171, %r33, 8;
	or.b32  	%r34, %r171, -2147483648;
	mov.b64 	%rd469, 0;
	mov.b32 	%r335, 0;
$L__BB1_25:
	.pragma "nounroll";
	mul.wide.u32 	%rd105, %r335, 4;
	mov.u64 	%rd106, __cudart_i2opi_f;
	add.s64 	%rd107, %rd106, %rd105;
	ld.global.nc.u32 	%r172, [%rd107];
	mad.wide.u32 	%rd108, %r172, %r34, %rd469;
	shr.u64 	%rd469, %rd108, 32;
	add.s64 	%rd109, %rd6, %rd105;
	st.local.u32 	[%rd109], %rd108;
	add.s32 	%r335, %r335, 1;
	setp.ne.s32 	%p21, %r335, 6;
	@%p21 bra 	$L__BB1_25;
	shr.u32 	%r173, %r33, 23;
	st.local.u32 	[%rd6+24], %rd469;
	and.b32  	%r37, %r173, 31;
	and.b32  	%r174, %r173, 224;
	add.s32 	%r175, %r174, -128;
	shr.u32 	%r176, %r175, 5;
	mul.wide.u32 	%rd110, %r176, 4;
	sub.s64 	%rd35, %rd6, %rd110;
	ld.local.u32 	%r336, [%rd35+24];
	ld.local.u32 	%r337, [%rd35+20];
	setp.eq.s32 	%p22, %r37, 0;
	@%p22 bra 	$L__BB1_28;
	shf.l.wrap.b32 	%r336, %r337, %r336, %r37;
	ld.local.u32 	%r177, [%rd35+16];
	shf.l.wrap.b32 	%r337, %r177, %r337, %r37;
$L__BB1_28:
	shr.u32 	%r178, %r336, 30;
	shf.l.wrap.b32 	%r179, %r337, %r336, 2;
	shl.b32 	%r180, %r337, 2;
	shr.u32 	%r181, %r179, 31;
	add.s32 	%r182, %r181, %r178;
	neg.s32 	%r183, %r182;
	setp.lt.s32 	%p23, %r33, 0;
	selp.b32 	%r338, %r183, %r182, %p23;
	xor.b32  	%r184, %r179, %r33;
	shr.s32 	%r185, %r179, 31;
	xor.b32  	%r186, %r185, %r179;
	xor.b32  	%r187, %r185, %r180;
	cvt.u64.u32 	%rd111, %r186;
	shl.b64 	%rd112, %rd111, 32;
	cvt.u64.u32 	%rd113, %r187;
	or.b64  	%rd114, %rd112, %rd113;
	cvt.rn.f64.s64 	%fd6, %rd114;
	mul.f64 	%fd7, %fd6, 0d3BF921FB54442D19;
	cvt.rn.f32.f64 	%f93, %fd7;
	neg.f32 	%f94, %f93;
	setp.lt.s32 	%p24, %r184, 0;
	selp.f32 	%f964, %f94, %f93, %p24;
$L__BB1_29:
	add.s32 	%r189, %r338, 1;
	mul.rn.f32 	%f96, %f964, %f964;
	and.b32  	%r190, %r338, 1;
	setp.eq.b32 	%p26, %r190, 1;
	selp.f32 	%f97, %f964, 0f3F800000, %p26;
	fma.rn.f32 	%f98, %f96, %f97, 0f00000000;
	fma.rn.f32 	%f99, %f96, 0f37CBAC00, 0fBAB607ED;
	selp.f32 	%f100, 0fB94D4153, %f99, %p26;
	selp.f32 	%f101, 0f3C0885E4, 0f3D2AAABB, %p26;
	fma.rn.f32 	%f102, %f100, %f96, %f101;
	selp.f32 	%f103, 0fBE2AAAA8, 0fBEFFFFFF, %p26;
	fma.rn.f32 	%f104, %f102, %f96, %f103;
	fma.rn.f32 	%f105, %f104, %f98, %f97;
	and.b32  	%r191, %r189, 2;
	setp.eq.s32 	%p27, %r191, 0;
	mov.f32 	%f106, 0f00000000;
	sub.f32 	%f107, %f106, %f105;
	selp.f32 	%f24, %f105, %f107, %p27;
	@%p19 bra 	$L__BB1_37;
	setp.neu.f32 	%p28, %f20, 0f7F800000;
	@%p28 bra 	$L__BB1_32;
	mov.f32 	%f110, 0f00000000;
	mul.rn.f32 	%f965, %f18, %f110;
	mov.b32 	%r342, 0;
	bra.uni 	$L__BB1_37;
$L__BB1_32:
	mov.b32 	%r46, %f18;
	shl.b32 	%r193, %r46, 8;
	or.b32  	%r47, %r193, -2147483648;
	mov.b64 	%rd470, 0;
	mov.b32 	%r339, 0;
$L__BB1_33:
	.pragma "nounroll";
	mul.wide.u32 	%rd116, %r339, 4;
	mov.u64 	%rd117, __cudart_i2opi_f;
	add.s64 	%rd118, %rd117, %rd116;
	ld.global.nc.u32 	%r194, [%rd118];
	mad.wide.u32 	%rd119, %r194, %r47, %rd470;
	shr.u64 	%rd470, %rd119, 32;
	add.s64 	%rd120, %rd5, %rd116;
	st.local.u32 	[%rd120], %rd119;
	add.s32 	%r339, %r339, 1;
	setp.ne.s32 	%p29, %r339, 6;
	@%p29 bra 	$L__BB1_33;
	shr.u32 	%r195, %r46, 23;
	st.local.u32 	[%rd5+24], %rd470;
	and.b32  	%r50, %r195, 31;
	and.b32  	%r196, %r195, 224;
	add.s32 	%r197, %r196, -128;
	shr.u32 	%r198, %r197, 5;
	mul.wide.u32 	%rd121, %r198, 4;
	sub.s64 	%rd38, %rd5, %rd121;
	ld.local.u32 	%r340, [%rd38+24];
	ld.local.u32 	%r341, [%rd38+20];
	setp.eq.s32 	%p30, %r50, 0;
	@%p30 bra 	$L__BB1_36;
	shf.l.wrap.b32 	%r340, %r341, %r340, %r50;
	ld.local.u32 	%r199, [%rd38+16];
	shf.l.wrap.b32 	%r341, %r199, %r341, %r50;
$L__BB1_36:
	shr.u32 	%r200, %r340, 30;
	shf.l.wrap.b32 	%r201, %r341, %r340, 2;
	shl.b32 	%r202, %r341, 2;
	shr.u32 	%r203, %r201, 31;
	add.s32 	%r204, %r203, %r200;
	neg.s32 	%r205, %r204;
	setp.lt.s32 	%p31, %r46, 0;
	selp.b32 	%r342, %r205, %r204, %p31;
	xor.b32  	%r206, %r201, %r46;
	shr.s32 	%r207, %r201, 31;
	xor.b32  	%r208, %r207, %r201;
	xor.b32  	%r209, %r207, %r202;
	cvt.u64.u32 	%rd122, %r208;
	shl.b64 	%rd123, %rd122, 32;
	cvt.u64.u32 	%rd124, %r209;
	or.b64  	%rd125, %rd123, %rd124;
	cvt.rn.f64.s64 	%fd8, %rd125;
	mul.f64 	%fd9, %fd8, 0d3BF921FB54442D19;
	cvt.rn.f32.f64 	%f108, %fd9;
	neg.f32 	%f109, %f108;
	setp.lt.s32 	%p32, %r206, 0;
	selp.f32 	%f965, %f109, %f108, %p32;
$L__BB1_37:
	mul.rn.f32 	%f111, %f965, %f965;
	and.b32  	%r211, %r342, 1;
	setp.eq.b32 	%p33, %r211, 1;
	selp.f32 	%f112, 0f3F800000, %f965, %p33;
	fma.rn.f32 	%f113, %f111, %f112, 0f00000000;
	fma.rn.f32 	%f114, %f111, 0f37CBAC00, 0fBAB607ED;
	selp.f32 	%f115, %f114, 0fB94D4153, %p33;
	selp.f32 	%f116, 0f3D2AAABB, 0f3C0885E4, %p33;
	fma.rn.f32 	%f117, %f115, %f111, %f116;
	selp.f32 	%f118, 0fBEFFFFFF, 0fBE2AAAA8, %p33;
	fma.rn.f32 	%f119, %f117, %f111, %f118;
	fma.rn.f32 	%f120, %f119, %f113, %f112;
	and.b32  	%r212, %r342, 2;
	setp.eq.s32 	%p34, %r212, 0;
	mov.f32 	%f121, 0f00000000;
	sub.f32 	%f122, %f121, %f120;
	selp.f32 	%f28, %f120, %f122, %p34;
	rcp.rn.f32 	%f29, %f24;
	div.rn.f32 	%f30, %f29, %f3;
	mul.f32 	%f31, %f4, %f28;
	mul.f32 	%f123, %f5, %f31;
	mul.f32 	%f32, %f30, %f123;
	mul.f32 	%f124, %f32, 0f3F22F983;
	cvt.rni.s32.f32 	%r350, %f124;
	cvt.rn.f32.s32 	%f125, %r350;
	fma.rn.f32 	%f126, %f125, 0fBFC90FDA, %f32;
	fma.rn.f32 	%f127, %f125, 0fB3A22168, %f126;
	fma.rn.f32 	%f967, %f125, 0fA7C234C5, %f127;
	abs.f32 	%f34, %f32;
	setp.ltu.f32 	%p35, %f34, 0f47CE4780;
	mov.u32 	%r346, %r350;
	mov.f32 	%f966, %f967;
	@%p35 bra 	$L__BB1_45;
	setp.neu.f32 	%p36, %f34, 0f7F800000;
	@%p36 bra 	$L__BB1_40;
	mov.f32 	%f130, 0f00000000;
	mul.rn.f32 	%f966, %f32, %f130;
	mov.b32 	%r346, 0;
	bra.uni 	$L__BB1_45;
$L__BB1_40:
	mov.b32 	%r60, %f32;
	shl.b32 	%r214, %r60, 8;
	or.b32  	%r61, %r214, -2147483648;
	mov.b64 	%rd471, 0;
	mov.b32 	%r343, 0;
$L__BB1_41:
	.pragma "nounroll";
	mul.wide.u32 	%rd127, %r343, 4;
	mov.u64 	%rd128, __cudart_i2opi_f;
	add.s64 	%rd129, %rd128, %rd127;
	ld.global.nc.u32 	%r215, [%rd129];
	mad.wide.u32 	%rd130, %r215, %r61, %rd471;
	shr.u64 	%rd471, %rd130, 32;
	add.s64 	%rd131, %rd4, %rd127;
	st.local.u32 	[%rd131], %rd130;
	add.s32 	%r343, %r343, 1;
	setp.ne.s32 	%p37, %r343, 6;
	@%p37 bra 	$L__BB1_41;
	shr.u32 	%r216, %r60, 23;
	st.local.u32 	[%rd4+24], %rd471;
	and.b32  	%r64, %r216, 31;
	and.b32  	%r217, %r216, 224;
	add.s32 	%r218, %r217, -128;
	shr.u32 	%r219, %r218, 5;
	mul.wide.u32 	%rd132, %r219, 4;
	sub.s64 	%rd41, %rd4, %rd132;
	ld.local.u32 	%r344, [%rd41+24];
	ld.local.u32 	%r345, [%rd41+20];
	setp.eq.s32 	%p38, %r64, 0;
	@%p38 bra 	$L__BB1_44;
	shf.l.wrap.b32 	%r344, %r345, %r344, %r64;
	ld.local.u32 	%r220, [%rd41+16];
	shf.l.wrap.b32 	%r345, %r220, %r345, %r64;
$L__BB1_44:
	shr.u32 	%r221, %r344, 30;
	shf.l.wrap.b32 	%r222, %r345, %r344, 2;
	shl.b32 	%r223, %r345, 2;
	shr.u32 	%r224, %r222, 31;
	add.s32 	%r225, %r224, %r221;
	neg.s32 	%r226, %r225;
	setp.lt.s32 	%p39, %r60, 0;
	selp.b32 	%r346, %r226, %r225, %p39;
	xor.b32  	%r227, %r222, %r60;
	shr.s32 	%r228, %r222, 31;
	xor.b32  	%r229, %r228, %r222;
	xor.b32  	%r230, %r228, %r223;
	cvt.u64.u32 	%rd133, %r229;
	shl.b64 	%rd134, %rd133, 32;
	cvt.u64.u32 	%rd135, %r230;
	or.b64  	%rd136, %rd134, %rd135;
	cvt.rn.f64.s64 	%fd10, %rd136;
	mul.f64 	%fd11, %fd10, 0d3BF921FB54442D19;
	cvt.rn.f32.f64 	%f128, %fd11;
	neg.f32 	%f129, %f128;
	setp.lt.s32 	%p40, %r227, 0;
	selp.f32 	%f966, %f129, %f128, %p40;
$L__BB1_45:
	mul.rn.f32 	%f131, %f966, %f966;
	and.b32  	%r232, %r346, 1;
	setp.eq.b32 	%p42, %r232, 1;
	selp.f32 	%f132, 0f3F800000, %f966, %p42;
	fma.rn.f32 	%f133, %f131, %f132, 0f00000000;
	fma.rn.f32 	%f134, %f131, 0f37CBAC00, 0fBAB607ED;
	selp.f32 	%f135, %f134, 0fB94D4153, %p42;
	selp.f32 	%f136, 0f3D2AAABB, 0f3C0885E4, %p42;
	fma.rn.f32 	%f137, %f135, %f131, %f136;
	selp.f32 	%f138, 0fBEFFFFFF, 0fBE2AAAA8, %p42;
	fma.rn.f32 	%f139, %f137, %f131, %f138;
	fma.rn.f32 	%f140, %f139, %f133, %f132;
	and.b32  	%r233, %r346, 2;
	setp.eq.s32 	%p43, %r233, 0;
	mov.f32 	%f141, 0f00000000;
	sub.f32 	%f142, %f141, %f140;
	selp.f32 	%f38, %f140, %f142, %p43;
	@%p35 bra 	$L__BB1_53;
	setp.neu.f32 	%p44, %f34, 0f7F800000;
	@%p44 bra 	$L__BB1_48;
	mov.f32 	%f145, 0f00000000;
	mul.rn.f32 	%f967, %f32, %f145;
	mov.b32 	%r350, 0;
	bra.uni 	$L__BB1_53;
$L__BB1_48:
	mov.b32 	%r73, %f32;
	shl.b32 	%r235, %r73, 8;
	or.b32  	%r74, %r235, -2147483648;
	mov.b64 	%rd472, 0;
	mov.b32 	%r347, 0;
$L__BB1_49:
	.pragma "nounroll";
	mul.wide.u32 	%rd138, %r347, 4;
	mov.u64 	%rd139, __cudart_i2opi_f;
	add.s64 	%rd140, %rd139, %rd138;
	ld.global.nc.u32 	%r236, [%rd140];
	mad.wide.u32 	%rd141, %r236, %r74, %rd472;
	shr.u64 	%rd472, %rd141, 32;
	add.s64 	%rd142, %rd3, %rd138;
	st.local.u32 	[%rd142], %rd141;
	add.s32 	%r347, %r347, 1;
	setp.ne.s32 	%p45, %r347, 6;
	@%p45 bra 	$L__BB1_49;
	shr.u32 	%r237, %r73, 23;
	st.local.u32 	[%rd3+24], %rd472;
	and.b32  	%r77, %r237, 31;
	and.b32  	%r238, %r237, 224;
	add.s32 	%r239, %r238, -128;
	shr.u32 	%r240, %r239, 5;
	mul.wide.u32 	%rd143, %r240, 4;
	sub.s64 	%rd44, %rd3, %rd143;
	ld.local.u32 	%r348, [%rd44+24];
	ld.local.u32 	%r349, [%rd44+20];
	setp.eq.s32 	%p46, %r77, 0;
	@%p46 bra 	$L__BB1_52;
	shf.l.wrap.b32 	%r348, %r349, %r348, %r77;
	ld.local.u32 	%r241, [%rd44+16];
	shf.l.wrap.b32 	%r349, %r241, %r349, %r77;
$L__BB1_52:
	shr.u32 	%r242, %r348, 30;
	shf.l.wrap.b32 	%r243, %r349, %r348, 2;
	shl.b32 	%r244, %r349, 2;
	shr.u32 	%r245, %r243, 31;
	add.s32 	%r246, %r245, %r242;
	neg.s32 	%r247, %r246;
	setp.lt.s32 	%p47, %r73, 0;
	selp.b32 	%r350, %r247, %r246, %p47;
	xor.b32  	%r248, %r243, %r73;
	shr.s32 	%r249, %r243, 31;
	xor.b32  	%r250, %r249, %r243;
	xor.b32  	%r251, %r249, %r244;
	cvt.u64.u32 	%rd144, %r250;
	shl.b64 	%rd145, %rd144, 32;
	cvt.u64.u32 	%rd146, %r251;
	or.b64  	%rd147, %rd145, %rd146;
	cvt.rn.f64.s64 	%fd12, %rd147;
	mul.f64 	%fd13, %fd12, 0d3BF921FB54442D19;
	cvt.rn.f32.f64 	%f143, %fd13;
	neg.f32 	%f144, %f143;
	setp.lt.s32 	%p48, %r248, 0;
	selp.f32 	%f967, %f144, %f143, %p48;
$L__BB1_53:
	mul.f32 	%f146, %f6, %f13;
	mul.f32 	%f147, %f6, %f17;
	add.s32 	%r253, %r350, 1;
	mul.rn.f32 	%f148, %f967, %f967;
	and.b32  	%r254, %r350, 1;
	setp.eq.b32 	%p49, %r254, 1;
	selp.f32 	%f149, %f967, 0f3F800000, %p49;
	fma.rn.f32 	%f150, %f148, %f149, 0f00000000;
	fma.rn.f32 	%f151, %f148, 0f37CBAC00, 0fBAB607ED;
	selp.f32 	%f152, 0fB94D4153, %f151, %p49;
	selp.f32 	%f153, 0f3C0885E4, 0f3D2AAABB, %p49;
	fma.rn.f32 	%f154, %f152, %f148, %f153;
	selp.f32 	%f155, 0fBE2AAAA8, 0fBEFFFFFF, %p49;
	fma.rn.f32 	%f156, %f154, %f148, %f155;
	fma.rn.f32 	%f157, %f156, %f150, %f149;
	and.b32  	%r255, %r253, 2;
	setp.eq.s32 	%p50, %r255, 0;
	mov.f32 	%f158, 0f00000000;
	sub.f32 	%f159, %f158, %f157;
	selp.f32 	%f42, %f157, %f159, %p50;
	ld.f32 	%f160, [%rd22];
	cvt.f64.f32 	%fd14, %f160;
	cvt.f64.f32 	%fd1, %f3;
	mul.f32 	%f161, %f146, %f38;
	cvt.f64.f32 	%fd15, %f161;
	cvt.f64.f32 	%fd16, %f147;
	cvt.f64.f32 	%fd17, %f42;
	mov.f64 	%fd18, 0d3FF0000000000000;
	sub.f64 	%fd19, %fd18, %fd17;
	mul.f64 	%fd20, %fd19, %fd16;
	sub.f64 	%fd21, %fd15, %fd20;
	fma.rn.f64 	%fd22, %fd21, %fd1, %fd14;
	cvt.rn.f32.f64 	%f162, %fd22;
	shl.b64 	%rd148, %rd464, 2;
	add.s64 	%rd149, %rd18, %rd148;
	st.f32 	[%rd149], %f162;
	ld.f32 	%f163, [%rd22+128];
	cvt.f64.f32 	%fd23, %f163;
	mul.f32 	%f164, %f147, %f38;
	cvt.f64.f32 	%fd24, %f164;
	cvt.f64.f32 	%fd25, %f146;
	fma.rn.f64 	%fd26, %fd19, %fd25, %fd24;
	fma.rn.f64 	%fd27, %fd26, %fd1, %fd23;
	cvt.rn.f32.f64 	%f165, %fd27;
	st.f32 	[%rd149+128], %f165;
	st.f32 	[%rd149+256], %f2;
	ld.f32 	%f166, [%rd22+384];
	st.f32 	[%rd149+384], %f166;
	ld.f32 	%f167, [%rd22+512];
	add.f32 	%f168, %f32, %f167;
	st.f32 	[%rd149+512], %f168;
	ld.f32 	%f169, [%rd22+640];
	st.f32 	[%rd149+640], %f169;
	mul.f32 	%f43, %f13, %f38;
	mul.f32 	%f170, %f43, 0f3F22F983;
	cvt.rni.s32.f32 	%r358, %f170;
	cvt.rn.f32.s32 	%f171, %r358;
	fma.rn.f32 	%f172, %f171, 0fBFC90FDA, %f43;
	fma.rn.f32 	%f173, %f171, 0fB3A22168, %f172;
	fma.rn.f32 	%f969, %f171, 0fA7C234C5, %f173;
	abs.f32 	%f45, %f43;
	setp.ltu.f32 	%p51, %f45, 0f47CE4780;
	mov.u32 	%r354, %r358;
	mov.f32 	%f968, %f969;
	@%p51 bra 	$L__BB1_61;
	setp.neu.f32 	%p52, %f45, 0f7F800000;
	@%p52 bra 	$L__BB1_56;
	mov.f32 	%f176, 0f00000000;
	mul.rn.f32 	%f968, %f43, %f176;
	mov.b32 	%r354, 0;
	bra.uni 	$L__BB1_61;
$L__BB1_56:
	mov.b32 	%r87, %f43;
	shl.b32 	%r257, %r87, 8;
	or.b32  	%r88, %r257, -2147483648;
	mov.b64 	%rd473, 0;
	mov.b32 	%r351, 0;
$L__BB1_57:
	.pragma "nounroll";
	mul.wide.u32 	%rd151, %r351, 4;
	mov.u64 	%rd152, __cudart_i2opi_f;
	add.s64 	%rd153, %rd152, %rd151;
	ld.global.nc.u32 	%r258, [%rd153];
	mad.wide.u32 	%rd154, %r258, %r88, %rd473;
	shr.u64 	%rd473, %rd154, 32;
	add.s64 	%rd155, %rd2, %rd151;
	st.local.u32 	[%rd155], %rd154;
	add.s32 	%r351, %r351, 1;
	setp.ne.s32 	%p53, %r351, 6;
	@%p53 bra 	$L__BB1_57;
	shr.u32 	%r259, %r87, 23;
	st.local.u32 	[%rd2+24], %rd473;
	and.b32  	%r91, %r259, 31;
	and.b32  	%r260, %r259, 224;
	add.s32 	%r261, %r260, -128;
	shr.u32 	%r262, %r261, 5;
	mul.wide.u32 	%rd156, %r262, 4;
	sub.s64 	%rd47, %rd2, %rd156;
	ld.local.u32 	%r352, [%rd47+24];
	ld.local.u32 	%r353, [%rd47+20];
	setp.eq.s32 	%p54, %r91, 0;
	@%p54 bra 	$L__BB1_60;
	shf.l.wrap.b32 	%r352, %r353, %r352, %r91;
	ld.local.u32 	%r263, [%rd47+16];
	shf.l.wrap.b32 	%r353, %r263, %r353, %r91;
$L__BB1_60:
	shr.u32 	%r264, %r352, 30;
	shf.l.wrap.b32 	%r265, %r353, %r352, 2;
	shl.b32 	%r266, %r353, 2;
	shr.u32 	%r267, %r265, 31;
	add.s32 	%r268, %r267, %r264;
	neg.s32 	%r269, %r268;
	setp.lt.s32 	%p55, %r87, 0;
	selp.b32 	%r354, %r269, %r268, %p55;
	xor.b32  	%r270, %r265, %r87;
	shr.s32 	%r271, %r265, 31;
	xor.b32  	%r272, %r271, %r265;
	xor.b32  	%r273, %r271, %r266;
	cvt.u64.u32 	%rd157, %r272;
	shl.b64 	%rd158, %rd157, 32;
	cvt.u64.u32 	%rd159, %r273;
	or.b64  	%rd160, %rd158, %rd159;
	cvt.rn.f64.s64 	%fd28, %rd160;
	mul.f64 	%fd29, %fd28, 0d3BF921FB54442D19;
	cvt.rn.f32.f64 	%f174, %fd29;
	neg.f32 	%f175, %f174;
	setp.lt.s32 	%p56, %r270, 0;
	selp.f32 	%f968, %f175, %f174, %p56;
$L__BB1_61:
	mul.rn.f32 	%f177, %f968, %f968;
	and.b32  	%r275, %r354, 1;
	setp.eq.b32 	%p58, %r275, 1;
	selp.f32 	%f178, 0f3F800000, %f968, %p58;
	fma.rn.f32 	%f179, %f177, %f178, 0f00000000;
	fma.rn.f32 	%f180, %f177, 0f37CBAC00, 0fBAB607ED;
	selp.f32 	%f181, %f180, 0fB94D4153, %p58;
	selp.f32 	%f182, 0f3D2AAABB, 0f3C0885E4, %p58;
	fma.rn.f32 	%f183, %f181, %f177, %f182;
	selp.f32 	%f184, 0fBEFFFFFF, 0fBE2AAAA8, %p58;
	fma.rn.f32 	%f185, %f183, %f177, %f184;
	fma.rn.f32 	%f186, %f185, %f179, %f178;
	and.b32  	%r276, %r354, 2;
	setp.eq.s32 	%p59, %r276, 0;
	mov.f32 	%f187, 0f00000000;
	sub.f32 	%f188, %f187, %f186;
	selp.f32 	%f49, %f186, %f188, %p59;
	@%p51 bra 	$L__BB1_69;
	setp.neu.f32 	%p60, %f45, 0f7F800000;
	@%p60 bra 	$L__BB1_64;
	mov.f32 	%f191, 0f00000000;
	mul.rn.f32 	%f969, %f43, %f191;
	mov.b32 	%r358, 0;
	bra.uni 	$L__BB1_69;
$L__BB1_64:
	mov.b32 	%r100, %f43;
	shl.b32 	%r278, %r100, 8;
	or.b32  	%r101, %r278, -2147483648;
	mov.b64 	%rd474, 0;
	mov.b32 	%r355, 0;
$L__BB1_65:
	.pragma "nounroll";
	mul.wide.u32 	%rd162, %r355, 4;
	mov.u64 	%rd163, __cudart_i2opi_f;
	add.s64 	%rd164, %rd163, %rd162;
	ld.global.nc.u32 	%r279, [%rd164];
	mad.wide.u32 	%rd165, %r279, %r101, %rd474;
	shr.u64 	%rd474, %rd165, 32;
	add.s64 	%rd166, %rd1, %rd162;
	st.local.u32 	[%rd166], %rd165;
	add.s32 	%r355, %r355, 1;
	setp.ne.s32 	%p61, %r355, 6;
	@%p61 bra 	$L__BB1_65;
	shr.u32 	%r280, %r100, 23;
	st.local.u32 	[%rd1+24], %rd474;
	and.b32  	%r104, %r280, 31;
	and.b32  	%r281, %r280, 224;
	add.s32 	%r282, %r281, -128;
	shr.u32 	%r283, %r282, 5;
	mul.wide.u32 	%rd167, %r283, 4;
	sub.s64 	%rd50, %rd1, %rd167;
	ld.local.u32 	%r356, [%rd50+24];
	ld.local.u32 	%r357, [%rd50+20];
	setp.eq.s32 	%p62, %r104, 0;
	@%p62 bra 	$L__BB1_68;
	shf.l.wrap.b32 	%r356, %r357, %r356, %r104;
	ld.local.u32 	%r284, [%rd50+16];
	shf.l.wrap.b32 	%r357, %r284, %r357, %r104;
$L__BB1_68:
	shr.u32 	%r285, %r356, 30;
	shf.l.wrap.b32 	%r286, %r357, %r356, 2;
	shl.b32 	%r287, %r357, 2;
	shr.u32 	%r288, %r286, 31;
	add.s32 	%r289, %r288, %r285;
	neg.s32 	%r290, %r289;
	setp.lt.s32 	%p63, %r100, 0;
	selp.b32 	%r358, %r290, %r289, %p63;
	xor.b32  	%r291, %r286, %r100;
	shr.s32 	%r292, %r286, 31;
	xor.b32  	%r293, %r292, %r286;
	xor.b32  	%r294, %r292, %r287;
	cvt.u64.u32 	%rd168, %r293;
	shl.b64 	%rd169, %rd168, 32;
	cvt.u64.u32 	%rd170, %r294;
	or.b64  	%rd171, %rd169, %rd170;
	cvt.rn.f64.s64 	%fd30, %rd171;
	mul.f64 	%fd31, %fd30, 0d3BF921FB54442D19;
	cvt.rn.f32.f64 	%f189, %fd31;
	neg.f32 	%f190, %f189;
	setp.lt.s32 	%p64, %r291, 0;
	selp.f32 	%f969, %f190, %f189, %p64;
$L__BB1_69:
	add.s32 	%r296, %r358, 1;
	mul.rn.f32 	%f192, %f969, %f969;
	and.b32  	%r297, %r358, 1;
	setp.eq.b32 	%p65, %r297, 1;
	selp.f32 	%f193, %f969, 0f3F800000, %p65;
	fma.rn.f32 	%f194, %f192, %f193, 0f00000000;
	fma.rn.f32 	%f195, %f192, 0f37CBAC00, 0fBAB607ED;
	selp.f32 	%f196, 0fB94D4153, %f195, %p65;
	selp.f32 	%f197, 0f3C0885E4, 0f3D2AAABB, %p65;
	fma.rn.f32 	%f198, %f196, %f192, %f197;
	selp.f32 	%f199, 0fBE2AAAA8, 0fBEFFFFFF, %p65;
	fma.rn.f32 	%f200, %f198, %f192, %f199;
	fma.rn.f32 	%f201, %f200, %f194, %f193;
	and.b32  	%r298, %r296, 2;
	setp.eq.s32 	%p66, %r298, 0;
	mov.f32 	%f202, 0f00000000;
	sub.f32 	%f203, %f202, %f201;
	selp.f32 	%f204, %f201, %f203, %p66;
	cvt.u32.u64 	%r299, %rd464;
	shl.b32 	%r300, %r299, 2;
	mov.u32 	%r301, _ZZ12GPUsequenceRP5MPTRKP5MPHITS0_iE9errorProp;
	add.s32 	%r302, %r301, %r300;
	mov.b32 	%r303, 1065353216;
	st.shared.u32 	[%r302], %r303;
	st.shared.u32 	[%r302+896], %r303;
	st.shared.u32 	[%r302+1792], %r303;
	st.shared.u32 	[%r302+2688], %r303;
	st.shared.u32 	[%r302+3584], %r303;
	st.shared.u32 	[%r302+4480], %r303;
	mul.f32 	%f205, %f13, %f28;
	mul.f32 	%f206, %f17, %f42;
	mul.f32 	%f207, %f206, %f49;
	sub.f32 	%f208, %f207, %f42;
	mul.f32 	%f209, %f205, %f208;
	mul.f32 	%f210, %f29, %f209;
	st.shared.f32 	[%r302+256], %f210;
	mul.f32 	%f211, %f4, %f205;
	mul.f32 	%f212, %f211, %f42;
	cvt.f64.f32 	%fd32, %f212;
	mul.f32 	%f213, %f17, %f49;
	cvt.f64.f32 	%fd33, %f213;
	mov.f64 	%fd34, 0d3FF0000000000000;
	sub.f64 	%fd35, %fd34, %fd33;
	mul.f64 	%fd36, %fd35, %fd32;
	mul.f32 	%f214, %f6, %f29;
	cvt.f64.f32 	%fd37, %f214;
	mul.f64 	%fd38, %fd36, %fd37;
	cvt.f64.f32 	%fd39, %f43;
	cvt.f64.f32 	%fd40, %f17;
	cvt.f64.f32 	%fd41, %f204;
	sub.f64 	%fd42, %fd34, %fd41;
	mul.f64 	%fd43, %fd42, %fd40;
	sub.f64 	%fd44, %fd39, %fd43;
	mul.f64 	%fd45, %fd44, %fd1;
	mul.f32 	%f215, %f6, %f6;
	cvt.f64.f32 	%fd46, %f215;
	mul.f64 	%fd47, %fd45, %fd46;
	sub.f64 	%fd48, %fd38, %fd47;
	cvt.rn.f32.f64 	%f216, %fd48;
	st.shared.f32 	[%r302+384], %f216;
	mul.f32 	%f217, %f3, %f6;
	cvt.f64.f32 	%fd49, %f217;
	mul.f32 	%f218, %f17, %f17;
	mul.f32 	%f219, %f218, %f38;
	mul.f32 	%f220, %f219, %f49;
	mul.f32 	%f221, %f17, %f38;
	sub.f32 	%f222, %f220, %f221;
	cvt.f64.f32 	%fd50, %f222;
	cvt.f64.f32 	%fd51, %f13;
	mul.f64 	%fd52, %fd42, %fd51;
	sub.f64 	%fd53, %fd50, %fd52;
	mul.f64 	%fd54, %fd53, %fd49;
	cvt.rn.f32.f64 	%f223, %fd54;
	st.shared.f32 	[%r302+512], %f223;
	mul.f32 	%f224, %f4, %f13;
	mul.f32 	%f225, %f224, %f42;
	cvt.f64.f32 	%fd55, %f225;
	mul.f64 	%fd56, %fd35, %fd55;
	mul.f32 	%f226, %f29, %f29;
	cvt.f64.f32 	%fd57, %f226;
	mul.f64 	%fd58, %fd56, %fd57;
	cvt.rn.f32.f64 	%f227, %fd58;
	st.shared.f32 	[%r302+640], %f227;
	mul.f32 	%f228, %f28, %f42;
	mul.f32 	%f229, %f13, %f13;
	mul.f32 	%f230, %f229, %f49;
	sub.f32 	%f231, %f230, %f17;
	mul.f32 	%f232, %f228, %f231;
	mul.f32 	%f233, %f29, %f232;
	st.shared.f32 	[%r302+1024], %f233;
	mul.f32 	%f234, %f31, %f42;
	add.f32 	%f235, %f17, %f230;
	mul.f32 	%f236, %f234, %f235;
	mul.f32 	%f237, %f214, %f236;
	cvt.f64.f32 	%fd59, %f237;
	cvt.f64.f32 	%fd60, %f221;
	add.f64 	%fd61, %fd52, %fd60;
	mul.f64 	%fd62, %fd61, %fd1;
	mul.f64 	%fd63, %fd62, %fd46;
	sub.f64 	%fd64, %fd59, %fd63;
	cvt.rn.f32.f64 	%f238, %fd64;
	st.shared.f32 	[%r302+1152], %f238;
	neg.f32 	%f239, %f17;
	cvt.f64.f32 	%fd65, %f239;
	mul.f64 	%fd66, %fd42, %fd65;
	mul.f32 	%f240, %f13, %f17;
	mul.f32 	%f241, %f240, %f38;
	mul.f32 	%f242, %f241, %f49;
	cvt.f64.f32 	%fd67, %f242;
	sub.f64 	%fd68, %fd66, %fd67;
	add.f64 	%fd69, %fd68, %fd39;
	mul.f64 	%fd70, %fd69, %fd49;
	cvt.rn.f32.f64 	%f243, %fd70;
	st.shared.f32 	[%r302+1280], %f243;
	mul.f32 	%f244, %f4, %f42;
	mul.f32 	%f245, %f244, %f235;
	mul.f32 	%f246, %f226, %f245;
	st.shared.f32 	[%r302+1408], %f246;
	ld.f32 	%f247, [%rd22+384];
	neg.f32 	%f248, %f247;
	mul.f32 	%f249, %f28, %f248;
	mul.f32 	%f250, %f30, %f249;
	st.shared.f32 	[%r302+3328], %f250;
	mul.f32 	%f251, %f30, %f31;
	st.shared.f32 	[%r302+3456], %f251;
	ld.f32 	%f252, [%rd22+384];
	mul.f32 	%f253, %f4, %f252;
	mul.f32 	%f254, %f29, %f30;
	mul.f32 	%f255, %f254, %f253;
	st.shared.f32 	[%r302+3712], %f255;
	add.s64 	%rd464, %rd464, %rd12;
	setp.lt.u64 	%p67, %rd464, 32;
	@%p67 bra 	$L__BB1_5;
$L__BB1_70:
	setp.ne.s32 	%p68, %r3, 0;
	bar.sync 	0;
	@%p68 bra 	$L__BB1_72;
	mov.u32 	%r304, _ZZ12GPUsequenceRP5MPTRKP5MPHITS0_iE9errorProp;
	cvt.u64.u32 	%rd172, %r304;
	cvta.shared.u64 	%rd173, %rd172;
	st.shared.u64 	[_ZZ19MultHelixPropEndcapPK6MP6x6FPK7MP6x6SFPS_E1a], %rd173;
	st.shared.u64 	[_ZZ19MultHelixPropEndcapPK6MP6x6FPK7MP6x6SFPS_E1b], %rd17;
	mov.u32 	%r305, _ZZ12GPUsequenceRP5MPTRKP5MPHITS0_iE4temp;
	cvt.u64.u32 	%rd174, %r305;
	cvta.shared.u64 	%rd175, %rd174;
	st.shared.u64 	[_ZZ19MultHelixPropEndcapPK6MP6x6FPK7MP6x6SFPS_E1c], %rd175;
$L__BB1_72:
	setp.gt.u32 	%p69, %r3, 31;
	bar.sync 	0;
	@%p69 bra 	$L__BB1_75;
	mov.u32 	%r359, %r3;
$L__BB1_74:
	cvt.u32.u64 	%r306, %rd12;
	ld.shared.u64 	%rd176, [_ZZ19MultHelixPropEndcapPK6MP6x6FPK7MP6x6SFPS_E1b];
	mul.wide.u32 	%rd177, %r359, 4;
	add.s64 	%rd178, %rd176, %rd177;
	ld.f32 	%f256, [%rd178];
	ld.shared.u64 	%rd179, [_ZZ19MultHelixPropEndcapPK6MP6x6FPK7MP6x6SFPS_E1a];
	add.s64 	%rd180, %rd179, %rd177;
	ld.f32 	%f257, [%rd180+256];
	ld.f32 	%f258, [%rd178+384];
	fma.rn.f32 	%f259, %f257, %f258, %f256;
	ld.f32 	%f260, [%rd180+384];
	ld.f32 	%f261, [%rd178+768];
	fma.rn.f32 	%f262, %f260, %f261, %f259;
	ld.f32 	%f263, [%rd180+512];
	ld.f32 	%f264, [%rd178+1280];
	fma.rn.f32 	%f265, %f263, %f264, %f262;
	ld.f32 	%f266, [%rd180+640];
	ld.f32 	%f267, [%rd178+1920];
	fma.rn.f32 	%f268, %f266, %f267, %f265;
	ld.shared.u64 	%rd181, [_ZZ19MultHelixPropEndcapPK6MP6x6FPK7MP6x6SFPS_E1c];
	add.s64 	%rd182, %rd181, %rd177;
	st.f32 	[%rd182], %f268;
	ld.shared.u64 	%rd183, [_ZZ19MultHelixPropEndcapPK6MP6x6FPK7MP6x6SFPS_E1b];
	add.s64 	%rd184, %rd183, %rd177;
	ld.f32 	%f269, [%rd184+128];
	ld.shared.u64 	%rd185, [_ZZ19MultHelixPropEndcapPK6MP6x6FPK7MP6x6SFPS_E1a];
	add.s64 	%rd186, %rd185, %rd177;
	ld.f32 	%f270, [%rd186+256];
	ld.f32 	%f271, [%rd184+512];
	fma.rn.f32 	%f272, %f270, %f271, %f269;
	ld.f32 	%f273, [%rd186+384];
	ld.f32 	%f274, [%rd184+896];
	fma.rn.f32 	%f275, %f273, %f274, %f272;
	ld.f32 	%f276, [%rd186+512];
	ld.f32 	%f277, [%rd184+1408];
	fma.rn.f32 	%f278, %f276, %f277, %f275;
	ld.f32 	%f279, [%rd186+640];
	ld.f32 	%f280, [%rd184+2048];
	fma.rn.f32 	%f281, %f279, %f280, %f278;
	ld.shared.u64 	%rd187, [_ZZ19MultHelixPropEndcapPK6MP6x6FPK7MP6x6SFPS_E1c];
	add.s64 	%rd188, %rd187, %rd177;
	st.f32 	[%rd188+128], %f281;
	ld.shared.u64 	%rd189, [_ZZ19MultHelixPropEndcapPK6MP6x6FPK7MP6x6SFPS_E1b];
	add.s64 	%rd190, %rd189, %rd177;
	ld.f32 	%f282, [%rd190+384];
	ld.shared.u64 	%rd191, [_ZZ19MultHelixPropEndcapPK6MP6x6FPK7MP6x6SFPS_E1a];
	add.s64 	%rd192, %rd191, %rd177;
	ld.f32 	%f283, [%rd192+256];
	ld.f32 	%f284, [%rd190+640];
	fma.rn.f32 	%f285, %f283, %f284, %f282;
	ld.f32 	%f286, [%rd192+384];
	ld.f32 	%f287, [%rd190+1024];
	fma.rn.f32 	%f288, %f286, %f287, %f285;
	ld.f32 	%f289, [%rd192+512];
	ld.f32 	%f290, [%rd190+1536];
	fma.rn.f32 	%f291, %f289, %f290, %f288;
	ld.f32 	%f292, [%rd192+640];
	ld.f32 	%f293, [%rd190+2176];
	fma.rn.f32 	%f294, %f292, %f293, %f291;
	ld.shared.u64 	%rd193, [_ZZ19MultHelixPropEndcapPK6MP6x6FPK7MP6x6SFPS_E1c];
	add.s64 	%rd194, %rd193, %rd177;
	st.f32 	[%rd194+256], %f294;
	ld.shared.u64 	%rd195, [_ZZ19MultHelixPropEndcapPK6MP6x6FPK7MP6x6SFPS_E1b];
	add.s64 	%rd196, %rd195, %rd177;
	ld.f32 	%f295, [%rd196+768];
	ld.shared.u64 	%rd197, [_ZZ19MultHelixPropEndcapPK6MP6x6FPK7MP6x6SFPS_E1a];
	add.s64 	%rd198, %rd197, %rd177;
	ld.f32 	%f296, [%rd198+256];
	ld.f32 	%f297, [%rd196+1024];
	fma.rn.f32 	%f298, %f296, %f297, %f295;
	ld.f32 	%f299, [%rd198+384];
	ld.f32 	%f300, [%rd196+1152];
	fma.rn.f32 	%f301, %f299, %f300, %f298;
	ld.f32 	%f302, [%rd198+512];
	ld.f32 	%f303, [%rd196+1664];
	fma.rn.f32 	%f304, %f302, %f303, %f301;
	ld.f32 	%f305, [%rd198+640];
	ld.f32 	%f306, [%rd196+2304];
	fma.rn.f32 	%f307, %f305, %f306, %f304;
	ld.shared.u64 	%rd199, [_ZZ19MultHelixPropEndcapPK6MP6x6FPK7MP6x6SFPS_E1c];
	add.s64 	%rd200, %rd199, %rd177;
	st.f32 	[%rd200+384], %f307;
	ld.shared.u64 	%rd201, [_ZZ19MultHelixPropEndcapPK6MP6x6FPK7MP6x6SFPS_E1b];
	add.s64 	%rd202, %rd201, %rd177;
	ld.f32 	%f308, [%rd202+1280];
	ld.shared.u64 	%rd203, [_ZZ19MultHelixPropEndcapPK6MP6x6FPK7MP6x6SFPS_E1a];
	add.s64 	%rd204, %rd203, %rd177;
	ld.f32 	%f309, [%rd204+256];
	ld.f32 	%f310, [%rd202+1536];
	fma.rn.f32 	%f311, %f309, %f310, %f308;
	ld.f32 	%f312, [%rd204+384];
	ld.f32 	%f313, [%rd202+1664];
	fma.rn.f32 	%f314, %f312, %f313, %f311;
	ld.f32 	%f315, [%rd204+512];
	ld.f32 	%f316, [%rd202+1792];
	fma.rn.f32 	%f317, %f315, %f316, %f314;
	ld.f32 	%f318, [%rd204+640];
	ld.f32 	%f319, [%rd202+2432];
	fma.rn.f32 	%f320, %f318, %f319, %f317;
	ld.shared.u64 	%rd205, [_ZZ19MultHelixPropEndcapPK6MP6x6FPK7MP6x6SFPS_E1c];
	add.s64 	%rd206, %rd205, %rd177;
	st.f32 	[%rd206+512], %f320;
	ld.shared.u64 	%rd207, [_ZZ19MultHelixPropEndcapPK6MP6x6FPK7MP6x6SFPS_E1b];
	add.s64 	%rd208, %rd207, %rd177;
	ld.f32 	%f321, [%rd208+1920];
	ld.shared.u64 	%rd209, [_ZZ19MultHelixPropEndcapPK6MP6x6FPK7MP6x6SFPS_E1a];
	add.s64 	%rd210, %rd209, %rd177;
	ld.f32 	%f322, [%rd210+256];
	ld.f32 	%f323, [%rd208+2176];
	fma.rn.f32 	%f324, %f322, %f323, %f321;
	ld.f32 	%f325, [%rd210+384];
	ld.f32 	%f326, [%rd208+2304];
	fma.rn.f32 	%f327, %f325, %f326, %f324;
	ld.f32 	%f328, [%rd210+512];
	ld.f32 	%f329, [%rd208+2432];
	fma.rn.f32 	%f330, %f328, %f329, %f327;
	ld.f32 	%f331, [%rd210+640];
	ld.f32 	%f332, [%rd208+2560];
	fma.rn.f32 	%f333, %f331, %f332, %f330;
	ld.shared.u64 	%rd211, [_ZZ19MultHelixPropEndcapPK6MP6x6FPK7MP6x6SFPS_E1c];
	add.s64 	%rd212, %rd211, %rd177;
	st.f32 	[%rd212+640], %f333;
	ld.shared.u64 	%rd213, [_ZZ19MultHelixPropEndcapPK6MP6x6FPK7MP6x6SFPS_E1b];
	add.s64 	%rd214, %rd213, %rd177;
	ld.f32 	%f334, [%rd214+128];
	ld.shared.u64 	%rd215, [_ZZ19MultHelixPropEndcapPK6MP6x6FPK7MP6x6SFPS_E1a];
	add.s64 	%rd216, %rd215, %rd177;
	ld.f32 	%f335, [%rd216+1024];
	ld.f32 	%f336, [%rd214+384];
	fma.rn.f32 	%f337, %f335, %f336, %f334;
	ld.f32 	%f338, [%rd216+1152];
	ld.f32 	%f339, [%rd214+768];
	fma.rn.f32 	%f340, %f338, %f339, %f337;
	ld.f32 	%f341, [%rd216+1280];
	ld.f32 	%f342, [%rd214+1280];
	fma.rn.f32 	%f343, %f341, %f342, %f340;
	ld.f32 	%f344, [%rd216+1408];
	ld.f32 	%f345, [%rd214+1920];
	fma.rn.f32 	%f346, %f344, %f345, %f343;
	ld.shared.u64 	%rd217, [_ZZ19MultHelixPropEndcapPK6MP6x6FPK7MP6x6SFPS_E1c];
	add.s64 	%rd218, %rd217, %rd177;
	st.f32 	[%rd218+768], %f346;
	ld.shared.u64 	%rd219, [_ZZ19MultHelixPropEndcapPK6MP6x6FPK7MP6x6SFPS_E1b];
	add.s64 	%rd220, %rd219, %rd177;
	ld.f32 	%f347, [%rd220+256];
	ld.shared.u64 	%rd221, [_ZZ19MultHelixPropEndcapPK6MP6x6FPK7MP6x6SFPS_E1a];
	add.s64 	%rd222, %rd221, %rd177;
	ld.f32 	%f348, [%rd222+1024];
	ld.f32 	%f349, [%rd220+512];
	fma.rn.f32 	%f350, %f348, %f349, %f347;
	ld.f32 	%f351, [%rd222+1152];
	ld.f32 	%f352, [%rd220+896];
	fma.rn.f32 	%f353, %f351, %f352, %f350;
	ld.f32 	%f354, [%rd222+1280];
	ld.f32 	%f355, [%rd220+1408];
	fma.rn.f32 	%f356, %f354, %f355, %f353;
	ld.f32 	%f357, [%rd222+1408];
	ld.f32 	%f358, [%rd220+2048];
	fma.rn.f32 	%f359, %f357, %f358, %f356;
	ld.shared.u64 	%rd223, [_ZZ19MultHelixPropEndcapPK6MP6x6FPK7MP6x6SFPS_E1c];
	add.s64 	%rd224, %rd223, %rd177;
	st.f32 	[%rd224+896], %f359;
	ld.shared.u64 	%rd225, [_ZZ19MultHelixPropEndcapPK6MP6x6FPK7MP6x6SFPS_E1b];
	add.s64 	%rd226, %rd225, %rd177;
	ld.f32 	%f360, [%rd226+512];
	ld.shared.u64 	%rd227, [_ZZ19MultHelixPropEndcapPK6MP6x6FPK7MP6x6SFPS_E1a];
	add.s64 	%rd228, %rd227, %rd177;
	ld.f32 	%f361, [%rd228+1024];
	ld.f32 	%f362, [%rd226+640];
	fma.rn.f32 	%f363, %f361, %f362, %f360;
	ld.f32 	%f364, [%rd228+1152];
	ld.f32 	%f365, [%rd226+1024];
	fma.rn.f32 	%f366, %f364, %f365, %f363;
	ld.f32 	%f367, [%rd228+1280];
	ld.f32 	%f368, [%rd226+1536];
	fma.rn.f32 	%f369, %f367, %f368, %f366;
	ld.f32 	%f370, [%rd228+1408];
	ld.f32 	%f371, [%rd226+2176];
	fma.rn.f32 	%f372, %f370, %f371, %f369;
	ld.shared.u64 	%rd229, [_ZZ19MultHelixPropEndcapPK6MP6x6FPK7MP6x6SFPS_E1c];
	add.s64 	%rd230, %rd229, %rd177;
	st.f32 	[%rd230+1024], %f372;
	ld.shared.u64 	%rd231, [_ZZ19MultHelixPropEndcapPK6MP6x6FPK7MP6x6SFPS_E1b];
	add.s64 	%rd232, %rd231, %rd177;
	ld.f32 	%f373, [%rd232+896];
	ld.shared.u64 	%rd233, [_ZZ19MultHelixPropEndcapPK6MP6x6FPK7MP6x6SFPS_E1a];
	add.s64 	%rd234, %rd233, %rd177;
	ld.f32 	%f374, [%rd234+1024];
	ld.f32 	%f375, [%rd232+1024];
	fma.rn.f32 	%f376, %f374, %f375, %f373;
	ld.f32 	%f377, [%rd234+1152];
	ld.f32 	%f378, [%rd232+1152];
	fma.rn.f32 	%f379, %f377, %f378, %f376;
	ld.f32 	%f380, [%rd234+1280];
	ld.f32 	%f381, [%rd232+1664];
	fma.rn.f32 	%f382, %f380, %f381, %f379;
	ld.f32 	%f383, [%rd234+1408];
	ld.f32 	%f384, [%rd232+2304];
	fma.rn.f32 	%f385, %f383, %f384, %f382;
	ld.shared.u64 	%rd235, [_ZZ19MultHelixPropEndcapPK6MP6x6FPK7MP6x6SFPS_E1c];
	add.s64 	%rd236, %rd235, %rd177;
	st.f32 	[%rd236+1152], %f385;
	ld.shared.u64 	%rd237, [_ZZ19MultHelixPropEndcapPK6MP6x6FPK7MP6x6SFPS_E1b];
	add.s64 	%rd238, %rd237, %rd177;
	ld.f32 	%f386, [%rd238+1408];
	ld.shared.u64 	%rd239, [_ZZ19MultHelixPropEndcapPK6MP6x6FPK7MP6x6SFPS_E1a];
	add.s64 	%rd240, %rd239, %rd177;
	ld.f32 	%f387, [%rd240+1024];
	ld.f32 	%f388, [%rd238+1536];
	fma.rn.f32 	%f389, %f387, %f388, %f386;
	ld.f32 	%f390, [%rd240+1152];
	ld.f32 	%f391, [%rd238+1664];
	fma.rn.f32 	%f392, %f390, %f391, %f389;
	ld.f32 	%f393, [%rd240+1280];
	ld.f32 	%f394, [%rd238+1792];
	fma.rn.f32 	%f395, %f393, %f394, %f392;
	ld.f32 	%f396, [%rd240+1408];
	ld.f32 	%f397, [%rd238+2432];
	fma.rn.f32 	%f398, %f396, %f397, %f395;
	ld.shared.u64 	%rd241, [_ZZ19MultHelixPropEndcapPK6MP6x6FPK7MP6x6SFPS_E1c];
	add.s64 	%rd242, %rd241, %rd177;
	st.f32 	[%rd242+1280], %f398;
	ld.shared.u64 	%rd243, [_ZZ19MultHelixPropEndcapPK6MP6x6FPK7MP6x6SFPS_E1b];
	add.s64 	%rd244, %rd243, %rd177;
	ld.f32 	%f399, [%rd244+2048];
	ld.shared.u64 	%rd245, [_ZZ19MultHelixPropEndcapPK6MP6x6FPK7MP6x6SFPS_E1a];
	add.s64 	%rd246, %rd245, %rd177;
	ld.f32 	%f400, [%rd246+1024];
	ld.f32 	%f401, [%rd244+2176];
	fma.rn.f32 	%f402, %f400, %f401, %f399;
	ld.f32 	%f403, [%rd246+1152];
	ld.f32 	%f404, [%rd244+2304];
	fma.rn.f32 	%f405, %f403, %f404, %f402;
	ld.f32 	%f406, [%rd246+1280];
	ld.f32 	%f407, [%rd244+2432];
	fma.rn.f32 	%f408, %f406, %f407, %f405;
	ld.f32 	%f409, [%rd246+1408];
	ld.f32 	%f410, [%rd244+2560];
	fma.rn.f32 	%f411, %f409, %f410, %f408;
	ld.shared.u64 	%rd247, [_ZZ19MultHelixPropEndcapPK6MP6x6FPK7MP6x6SFPS_E1c];
	add.s64 	%rd248, %rd247, %rd177;
	st.f32 	[%rd248+1408], %f411;
	ld.shared.u64 	%rd249, [_ZZ19MultHelixPropEndcapPK6MP6x6FPK7MP6x6SFPS_E1c];
	add.s64 	%rd250, %rd249, %rd177;
	mov.b32 	%r307, 0;
	st.u32 	[%rd250+1536], %r307;
	ld.shared.u64 	%rd251, [_ZZ19MultHelixPropEndcapPK6MP6x6FPK7MP6x6SFPS_E1c];
	add.s64 	%rd252, %rd251, %rd177;
	st.u32 	[%rd252+1664], %r307;
	ld.shared.u64 	%rd253, [_ZZ19MultHelixPropEndcapPK6MP6x6FPK7MP6x6SFPS_E1c];
	add.s64 	%rd254, %rd253, %rd177;
	st.u32 	[%rd254+1792], %r307;
	ld.shared.u64 	%rd255, [_ZZ19MultHelixPropEndcapPK6MP6x6FPK7MP6x6SFPS_E1c];
	add.s64 	%rd256, %rd255, %rd177;
	st.u32 	[%rd256+1920], %r307;
	ld.shared.u64 	%rd257, [_ZZ19MultHelixPropEndcapPK6MP6x6FPK7MP6x6SFPS_E1c];
	add.s64 	%rd258, %rd257, %rd177;
	st.u32 	[%rd258+2048], %r307;
	ld.shared.u64 	%rd259, [_ZZ19MultHelixPropEndcapPK6MP6x6FPK7MP6x6SFPS_E1c];
	add.s64 	%rd260, %rd259, %rd177;
	st.u32 	[%rd260+2176], %r307;
	ld.shared.u64 	%rd261, [_ZZ19MultHelixPropEndcapPK6MP6x6FPK7MP6x6SFPS_E1b];
	add.s64 	%rd262, %rd261, %rd177;
	ld.f32 	%f412, [%rd262+768];
	ld.shared.u64 	%rd263, [_ZZ19MultHelixPropEndcapPK6MP6x6FPK7MP6x6SFPS_E1c];
	add.s64 	%rd264, %rd263, %rd177;
	st.f32 	[%rd264+2304], %f412;
	ld.shared.u64 	%rd265, [_ZZ19MultHelixPropEndcapPK6MP6x6FPK7MP6x6SFPS_E1b];
	add.s64 	%rd266, %rd265, %rd177;
	ld.f32 	%f413, [%rd266+896];
	ld.shared.u64 	%rd267, [_ZZ19MultHelixPropEndcapPK6MP6x6FPK7MP6x6SFPS_E1c];
	add.s64 	%rd268, %rd267, %rd177;
	st.f32 	[%rd268+2432], %f413;
	ld.shared.u64 	%rd269, [_ZZ19MultHelixPropEndcapPK6MP6x6FPK7MP6x6SFPS_E1b];
	add.s64 	%rd270, %rd269, %rd177;
	ld.f32 	%f414, [%rd270+1024];
	ld.shared.u64 	%rd271, [_ZZ19MultHelixPropEndcapPK6MP6x6FPK7MP6x6SFPS_E1c];
	add.s64 	%rd272, %rd271, %rd177;
	st.f32 	[%rd272+2560], %f414;
	ld.shared.u64 	%rd273, [_ZZ19MultHelixPropEndcapPK6MP6x6FPK7MP6x6SFPS_E1b];
	add.s64 	%rd274, %rd273, %rd177;
	ld.f32 	%f415, [%rd274+1152];
	ld.shared.u64 	%rd275, [_ZZ19MultHelixPropEndcapPK6MP6x6FPK7MP6x6SFPS_E1c];
	add.s64 	%rd276, %rd275, %rd177;
	st.f32 	[%rd276+2688], %f415;
	ld.shared.u64 	%rd277, [_ZZ19MultHelixPropEndcapPK6MP6x6FPK7MP6x6SFPS_E1b];
	add.s64 	%rd278, %rd277, %rd177;
	ld.f32 	%f416, [%rd278+1664];
	ld.shared.u64 	%rd279, [_ZZ19MultHelixPropEndcapPK6MP6x6FPK7MP6x6SFPS_E1c];
	add.s64 	%rd280, %rd279, %rd177;
	st.f32 	[%rd280+2816], %f416;
	ld.shared.u64 	%rd281, [_ZZ19MultHelixPropEndcapPK6MP6x6FPK7MP6x6SFPS_E1b];
	add.s64 	%rd282, %rd281, %rd177;
	ld.f32 	%f417, [%rd282+2304];
	ld.shared.u64 	%rd283, [_ZZ19MultHelixPropEndcapPK6MP6x6FPK7MP6x6SFPS_E1c];
	add.s64 	%rd284, %rd283, %rd177;
	st.f32 	[%rd284+2944], %f417;
	ld.shared.u64 	%rd285, [_ZZ19MultHelixPropEndcapPK6MP6x6FPK7MP6x6SFPS_E1a];
	add.s64 	%rd286, %rd285, %rd177;
	ld.f32 	%f418, [%rd286+3328];
	ld.shared.u64 	%rd287, [_ZZ19MultHelixPropEndcapPK6MP6x6FPK7MP6x6SFPS_E1b];
	add.s64 	%rd288, %rd287, %rd177;
	ld.f32 	%f419, [%rd288+384];
	ld.f32 	%f420, [%rd286+3456];
	ld.f32 	%f421, [%rd288+768];
	mul.f32 	%f422, %f420, %f421;
	fma.rn.f32 	%f423, %f418, %f419, %f422;
	ld.f32 	%f424, [%rd288+1280];
	add.f32 	%f425, %f424, %f423;
	ld.f32 	%f426, [%rd286+3712];
	ld.f32 	%f427, [%rd288+1920];
	fma.rn.f32 	%f428, %f426, %f427, %f425;
	ld.shared.u64 	%rd289, [_ZZ19MultHelixPropEndcapPK6MP6x6FPK7MP6x6SFPS_E1c];
	add.s64 	%rd290, %rd289, %rd177;
	st.f32 	[%rd290+3072], %f428;
	ld.shared.u64 	%rd291, [_ZZ19MultHelixPropEndcapPK6MP6x6FPK7MP6x6SFPS_E1a];
	add.s64 	%rd292, %rd291, %rd177;
	ld.f32 	%f429, [%rd292+3328];
	ld.shared.u64 	%rd293, [_ZZ19MultHelixPropEndcapPK6MP6x6FPK7MP6x6SFPS_E1b];
	add.s64 	%rd294, %rd293, %rd177;
	ld.f32 	%f430, [%rd294+512];
	ld.f32 	%f431, [%rd292+3456];
	ld.f32 	%f432, [%rd294+896];
	mul.f32 	%f433, %f431, %f432;
	fma.rn.f32 	%f434, %f429, %f430, %f433;
	ld.f32 	%f435, [%rd294+1408];
	add.f32 	%f436, %f435, %f434;
	ld.f32 	%f437, [%rd292+3712];
	ld.f32 	%f438, [%rd294+2048];
	fma.rn.f32 	%f439, %f437, %f438, %f436;
	ld.shared.u64 	%rd295, [_ZZ19MultHelixPropEndcapPK6MP6x6FPK7MP6x6SFPS_E1c];
	add.s64 	%rd296, %rd295, %rd177;
	st.f32 	[%rd296+3200], %f439;
	ld.shared.u64 	%rd297, [_ZZ19MultHelixPropEndcapPK6MP6x6FPK7MP6x6SFPS_E1a];
	add.s64 	%rd298, %rd297, %rd177;
	ld.f32 	%f440, [%rd298+3328];
	ld.shared.u64 	%rd299, [_ZZ19MultHelixPropEndcapPK6MP6x6FPK7MP6x6SFPS_E1b];
	add.s64 	%rd300, %rd299, %rd177;
	ld.f32 	%f441, [%rd300+640];
	ld.f32 	%f442, [%rd298+3456];
	ld.f32 	%f443, [%rd300+1024];
	mul.f32 	%f444, %f442, %f443;
	fma.rn.f32 	%f445, %f440, %f441, %f444;
	ld.f32 	%f446, [%rd300+1536];
	add.f32 	%f447, %f446, %f445;
	ld.f32 	%f448, [%rd298+3712];
	ld.f32 	%f449, [%rd300+2176];
	fma.rn.f32 	%f450, %f448, %f449, %f447;
	ld.shared.u64 	%rd301, [_ZZ19MultHelixPropEndcapPK6MP6x6FPK7MP6x6SFPS_E1c];
	add.s64 	%rd302, %rd301, %rd177;
	st.f32 	[%rd302+3328], %f450;
	ld.shared.u64 	%rd303, [_ZZ19MultHelixPropEndcapPK6MP6x6FPK7MP6x6SFPS_E1a];
	add.s64 	%rd304, %rd303, %rd177;
	ld.f32 	%f451, [%rd304+3328];
	ld.shared.u64 	%rd305, [_ZZ19MultHelixPropEndcapPK6MP6x6FPK7MP6x6SFPS_E1b];
	add.s64 	%rd306, %rd305, %rd177;
	ld.f32 	%f452, [%rd306+1024];
	ld.f32 	%f453, [%rd304+3456];
	ld.f32 	%f454, [%rd306+1152];
	mul.f32 	%f455, %f453, %f454;
	fma.rn.f32 	%f456, %f451, %f452, %f455;
	ld.f32 	%f457, [%rd306+1664];
	add.f32 	%f458, %f457, %f456;
	ld.f32 	%f459, [%rd304+3712];
	ld.f32 	%f460, [%rd306+2304];
	fma.rn.f32 	%f461, %f459, %f460, %f458;
	ld.shared.u64 	%rd307, [_ZZ19MultHelixPropEndcapPK6MP6x6FPK7MP6x6SFPS_E1c];
	add.s64 	%rd308, %rd307, %rd177;
	st.f32 	[%rd308+3456], %f461;
	ld.shared.u64 	%rd309, [_ZZ19MultHelixPropEndcapPK6MP6x6FPK7MP6x6SFPS_E1a];
	add.s64 	%rd310, %rd309, %rd177;
	ld.f32 	%f462, [%rd310+3328];
	ld.shared.u64 	%rd311, [_ZZ19MultHelixPropEndcapPK6MP6x6FPK7MP6x6SFPS_E1b];
	add.s64 	%rd312, %rd311, %rd177;
	ld.f32 	%f463, [%rd312+1536];
	ld.f32 	%f464, [%rd310+3456];
	ld.f32 	%f465, [%rd312+1664];
	mul.f32 	%f466, %f464, %f465;
	fma.rn.f32 	%f467, %f462, %f463, %f466;
	ld.f32 	%f468, [%rd312+1792];
	add.f32 	%f469, %f468, %f467;
	ld.f32 	%f470, [%rd310+3712];
	ld.f32 	%f471, [%rd312+2432];
	fma.rn.f32 	%f472, %f470, %f471, %f469;
	ld.shared.u64 	%rd313, [_ZZ19MultHelixPropEndcapPK6MP6x6FPK7MP6x6SFPS_E1c];
	add.s64 	%rd314, %rd313, %rd177;
	st.f32 	[%rd314+3584], %f472;
	ld.shared.u64 	%rd315, [_ZZ19MultHelixPropEndcapPK6MP6x6FPK7MP6x6SFPS_E1a];
	add.s64 	%rd316, %rd315, %rd177;
	ld.f32 	%f473, [%rd316+3328];
	ld.shared.u64 	%rd317, [_ZZ19MultHelixPropEndcapPK6MP6x6FPK7MP6x6SFPS_E1b];
	add.s64 	%rd318, %rd317, %rd177;
	ld.f32 	%f474, [%rd318+2176];
	ld.f32 	%f475, [%rd316+3456];
	ld.f32 	%f476, [%rd318+2304];
	mul.f32 	%f477, %f475, %f476;
	fma.rn.f32 	%f478, %f473, %f474, %f477;
	ld.f32 	%f479, [%rd318+2432];
	add.f32 	%f480, %f479, %f478;
	ld.f32 	%f481, [%rd316+3712];
	ld.f32 	%f482, [%rd318+2560];
	fma.rn.f32 	%f483, %f481, %f482, %f480;
	ld.shared.u64 	%rd319, [_ZZ19MultHelixPropEndcapPK6MP6x6FPK7MP6x6SFPS_E1c];
	add.s64 	%rd320, %rd319, %rd177;
	st.f32 	[%rd320+3712], %f483;
	ld.shared.u64 	%rd321, [_ZZ19MultHelixPropEndcapPK6MP6x6FPK7MP6x6SFPS_E1b];
	add.s64 	%rd322, %rd321, %rd177;
	ld.f32 	%f484, [%rd322+1920];
	ld.shared.u64 	%rd323, [_ZZ19MultHelixPropEndcapPK6MP6x6FPK7MP6x6SFPS_E1c];
	add.s64 	%rd324, %rd323, %rd177;
	st.f32 	[%rd324+3840], %f484;
	ld.shared.u64 	%rd325, [_ZZ19MultHelixPropEndcapPK6MP6x6FPK7MP6x6SFPS_E1b];
	add.s64 	%rd326, %rd325, %rd177;
	ld.f32 	%f485, [%rd326+2048];
	ld.shared.u64 	%rd327, [_ZZ19MultHelixPropEndcapPK6MP6x6FPK7MP6x6SFPS_E1c];
	add.s64 	%rd328, %rd327, %rd177;
	st.f32 	[%rd328+3968], %f485;
	ld.shared.u64 	%rd329, [_ZZ19MultHelixPropEndcapPK6MP6x6FPK7MP6x6SFPS_E1b];
	add.s64 	%rd330, %rd329, %rd177;
	ld.f32 	%f486, [%rd330+2176];
	ld.shared.u64 	%rd331, [_ZZ19MultHelixPropEndcapPK6MP6x6FPK7MP6x6SFPS_E1c];
	add.s64 	%rd332, %rd331, %rd177;
	st.f32 	[%rd332+4096], %f486;
	ld.shared.u64 	%rd333, [_ZZ19MultHelixPropEndcapPK6MP6x6FPK7MP6x6SFPS_E1b];
	add.s64 	%rd334, %rd333, %rd177;
	ld.f32 	%f487, [%rd334+2304];
	ld.shared.u64 	%rd335, [_ZZ19MultHelixPropEndcapPK6MP6x6FPK7MP6x6SFPS_E1c];
	add.s64 	%rd336, %rd335, %rd177;
	st.f32 	[%rd336+4224], %f487;
	ld.shared.u64 	%rd337, [_ZZ19MultHelixPropEndcapPK6MP6x6FPK7MP6x6SFPS_E1b];
	add.s64 	%rd338, %rd337, %rd177;
	ld.f32 	%f488, [%rd338+2432];
	ld.shared.u64 	%rd339, [_ZZ19MultHelixPropEndcapPK6MP6x6FPK7MP6x6SFPS_E1c];
	add.s64 	%rd340, %rd339, %rd177;
	st.f32 	[%rd340+4352], %f488;
	ld.shared.u64 	%rd341, [_ZZ19MultHelixPropEndcapPK6MP6x6FPK7MP6x6SFPS_E1b];
	add.s64 	%rd342, %rd341, %rd177;
	ld.f32 	%f489, [%rd342+2560];
	ld.shared.u64 	%rd343, [_ZZ19MultHelixPropEndcapPK6MP6x6FPK7MP6x6SFPS_E1c];
	add.s64 	%rd344, %rd343, %rd177;
	st.f32 	[%rd344+4480], %f489;
	add.s32 	%r359, %r359, %r306;
	setp.lt.u32 	%p70, %r359, 32;
	@%p70 bra 	$L__BB1_74;
$L__BB1_75:
	setp.ne.s32 	%p71, %r3, 0;
	bar.sync 	0;
	@%p71 bra 	$L__BB1_77;
	mov.u32 	%r308, _ZZ12GPUsequenceRP5MPTRKP5MPHITS0_iE9errorProp;
	cvt.u64.u32 	%rd345, %r308;
	cvta.shared.u64 	%rd346, %rd345;
	st.shared.u64 	[_ZZ25MultHelixPropTranspEndcapP6MP6x6FS0_P7MP6x6SFE1a], %rd346;
	mov.u32 	%r309, _ZZ12GPUsequenceRP5MPTRKP5MPHITS0_iE4temp;
	cvt.u64.u32 	%rd347, %r309;
	cvta.shared.u64 	%rd348, %rd347;
	st.shared.u64 	[_ZZ25MultHelixPropTranspEndcapP6MP6x6FS0_P7MP6x6SFE1b], %rd348;
	st.shared.u64 	[_ZZ25MultHelixPropTranspEndcapP6MP6x6FS0_P7MP6x6SFE1c], %rd19;
$L__BB1_77:
	setp.gt.u32 	%p72, %r3, 31;
	bar.sync 	0;
	@%p72 bra 	$L__BB1_80;
	mov.u32 	%r360, %r3;
$L__BB1_79:
	cvt.u32.u64 	%r310, %rd12;
	ld.shared.u64 	%rd349, [_ZZ25MultHelixPropTranspEndcapP6MP6x6FS0_P7MP6x6SFE1b];
	mul.wide.u32 	%rd350, %r360, 4;
	add.s64 	%rd351, %rd349, %rd350;
	ld.f32 	%f490, [%rd351];
	ld.f32 	%f491, [%rd351+256];
	ld.shared.u64 	%rd352, [_ZZ25MultHelixPropTranspEndcapP6MP6x6FS0_P7MP6x6SFE1a];
	add.s64 	%rd353, %rd352, %rd350;
	ld.f32 	%f492, [%rd353+256];
	fma.rn.f32 	%f493, %f491, %f492, %f490;
	ld.f32 	%f494, [%rd351+384];
	ld.f32 	%f495, [%rd353+384];
	fma.rn.f32 	%f496, %f494, %f495, %f493;
	ld.f32 	%f497, [%rd351+512];
	ld.f32 	%f498, [%rd353+512];
	fma.rn.f32 	%f499, %f497, %f498, %f496;
	ld.f32 	%f500, [%rd351+640];
	ld.f32 	%f501, [%rd353+640];
	fma.rn.f32 	%f502, %f500, %f501, %f499;
	ld.shared.u64 	%rd354, [_ZZ25MultHelixPropTranspEndcapP6MP6x6FS0_P7MP6x6SFE1c];
	add.s64 	%rd355, %rd354, %rd350;
	st.f32 	[%rd355], %f502;
	ld.shared.u64 	%rd356, [_ZZ25MultHelixPropTranspEndcapP6MP6x6FS0_P7MP6x6SFE1b];
	add.s64 	%rd357, %rd356, %rd350;
	ld.f32 	%f503, [%rd357+768];
	ld.f32 	%f504, [%rd357+1024];
	ld.shared.u64 	%rd358, [_ZZ25MultHelixPropTranspEndcapP6MP6x6FS0_P7MP6x6SFE1a];
	add.s64 	%rd359, %rd358, %rd350;
	ld.f32 	%f505, [%rd359+256];
	fma.rn.f32 	%f506, %f504, %f505, %f503;
	ld.f32 	%f507, [%rd357+1152];
	ld.f32 	%f508, [%rd359+384];
	fma.rn.f32 	%f509, %f507, %f508, %f506;
	ld.f32 	%f510, [%rd357+1280];
	ld.f32 	%f511, [%rd359+512];
	fma.rn.f32 	%f512, %f510, %f511, %f509;
	ld.f32 	%f513, [%rd357+1408];
	ld.f32 	%f514, [%rd359+640];
	fma.rn.f32 	%f515, %f513, %f514, %f512;
	ld.shared.u64 	%rd360, [_ZZ25MultHelixPropTranspEndcapP6MP6x6FS0_P7MP6x6SFE1c];
	add.s64 	%rd361, %rd360, %rd350;
	st.f32 	[%rd361+128], %f515;
	ld.shared.u64 	%rd362, [_ZZ25MultHelixPropTranspEndcapP6MP6x6FS0_P7MP6x6SFE1b];
	add.s64 	%rd363, %rd362, %rd350;
	ld.f32 	%f516, [%rd363+896];
	ld.f32 	%f517, [%rd363+1024];
	ld.shared.u64 	%rd364, [_ZZ25MultHelixPropTranspEndcapP6MP6x6FS0_P7MP6x6SFE1a];
	add.s64 	%rd365, %rd364, %rd350;
	ld.f32 	%f518, [%rd365+1024];
	fma.rn.f32 	%f519, %f517, %f518, %f516;
	ld.f32 	%f520, [%rd363+1152];
	ld.f32 	%f521, [%rd365+1152];
	fma.rn.f32 	%f522, %f520, %f521, %f519;
	ld.f32 	%f523, [%rd363+1280];
	ld.f32 	%f524, [%rd365+1280];
	fma.rn.f32 	%f525, %f523, %f524, %f522;
	ld.f32 	%f526, [%rd363+1408];
	ld.f32 	%f527, [%rd365+1408];
	fma.rn.f32 	%f528, %f526, %f527, %f525;
	ld.shared.u64 	%rd366, [_ZZ25MultHelixPropTranspEndcapP6MP6x6FS0_P7MP6x6SFE1c];
	add.s64 	%rd367, %rd366, %rd350;
	st.f32 	[%rd367+256], %f528;
	ld.shared.u64 	%rd368, [_ZZ25MultHelixPropTranspEndcapP6MP6x6FS0_P7MP6x6SFE1b];
	add.s64 	%rd369, %rd368, %rd350;
	ld.f32 	%f529, [%rd369+1536];
	ld.f32 	%f530, [%rd369+1792];
	ld.shared.u64 	%rd370, [_ZZ25MultHelixPropTranspEndcapP6MP6x6FS0_P7MP6x6SFE1a];
	add.s64 	%rd371, %rd370, %rd350;
	ld.f32 	%f531, [%rd371+256];
	fma.rn.f32 	%f532, %f530, %f531, %f529;
	ld.f32 	%f533, [%rd369+1920];
	ld.f32 	%f534, [%rd371+384];
	fma.rn.f32 	%f535, %f533, %f534, %f532;
	ld.f32 	%f536, [%rd369+2048];
	ld.f32 	%f537, [%rd371+512];
	fma.rn.f32 	%f538, %f536, %f537, %f535;
	ld.f32 	%f539, [%rd369+2176];
	ld.f32 	%f540, [%rd371+640];
	fma.rn.f32 	%f541, %f539, %f540, %f538;
	ld.shared.u64 	%rd372, [_ZZ25MultHelixPropTranspEndcapP6MP6x6FS0_P7MP6x6SFE1c];
	add.s64 	%rd373, %rd372, %rd350;
	st.f32 	[%rd373+384], %f541;
	ld.shared.u64 	%rd374, [_ZZ25MultHelixPropTranspEndcapP6MP6x6FS0_P7MP6x6SFE1b];
	add.s64 	%rd375, %rd374, %rd350;
	ld.f32 	%f542, [%rd375+1664];
	ld.f32 	%f543, [%rd375+1792];
	ld.shared.u64 	%rd376, [_ZZ25MultHelixPropTranspEndcapP6MP6x6FS0_P7MP6x6SFE1a];
	add.s64 	%rd377, %rd376, %rd350;
	ld.f32 	%f544, [%rd377+1024];
	fma.rn.f32 	%f545, %f543, %f544, %f542;
	ld.f32 	%f546, [%rd375+1920];
	ld.f32 	%f547, [%rd377+1152];
	fma.rn.f32 	%f548, %f546, %f547, %f545;
	ld.f32 	%f549, [%rd375+2048];
	ld.f32 	%f550, [%rd377+1280];
	fma.rn.f32 	%f551, %f549, %f550, %f548;
	ld.f32 	%f552, [%rd375+2176];
	ld.f32 	%f553, [%rd377+1408];
	fma.rn.f32 	%f554, %f552, %f553, %f551;
	ld.shared.u64 	%rd378, [_ZZ25MultHelixPropTranspEndcapP6MP6x6FS0_P7MP6x6SFE1c];
	add.s64 	%rd379, %rd378, %rd350;
	st.f32 	[%rd379+512], %f554;
	ld.shared.u64 	%rd380, [_ZZ25MultHelixPropTranspEndcapP6MP6x6FS0_P7MP6x6SFE1c];
	add.s64 	%rd381, %rd380, %rd350;
	mov.b32 	%r311, 0;
	st.u32 	[%rd381+640], %r311;
	ld.shared.u64 	%rd382, [_ZZ25MultHelixPropTranspEndcapP6MP6x6FS0_P7MP6x6SFE1b];
	add.s64 	%rd383, %rd382, %rd350;
	ld.f32 	%f555, [%rd383+2304];
	ld.f32 	%f556, [%rd383+2560];
	ld.shared.u64 	%rd384, [_ZZ25MultHelixPropTranspEndcapP6MP6x6FS0_P7MP6x6SFE1a];
	add.s64 	%rd385, %rd384, %rd350;
	ld.f32 	%f557, [%rd385+256];
	fma.rn.f32 	%f558, %f556, %f557, %f555;
	ld.f32 	%f559, [%rd383+2688];
	ld.f32 	%f560, [%rd385+384];
	fma.rn.f32 	%f561, %f559, %f560, %f558;
	ld.f32 	%f562, [%rd383+2816];
	ld.f32 	%f563, [%rd385+512];
	fma.rn.f32 	%f564, %f562, %f563, %f561;
	ld.f32 	%f565, [%rd383+2944];
	ld.f32 	%f566, [%rd385+640];
	fma.rn.f32 	%f567, %f565, %f566, %f564;
	ld.shared.u64 	%rd386, [_ZZ25MultHelixPropTranspEndcapP6MP6x6FS0_P7MP6x6SFE1c];
	add.s64 	%rd387, %rd386, %rd350;
	st.f32 	[%rd387+768], %f567;
	ld.shared.u64 	%rd388, [_ZZ25MultHelixPropTranspEndcapP6MP6x6FS0_P7MP6x6SFE1b];
	add.s64 	%rd389, %rd388, %rd350;
	ld.f32 	%f568, [%rd389+2432];
	ld.f32 	%f569, [%rd389+2560];
	ld.shared.u64 	%rd390, [_ZZ25MultHelixPropTranspEndcapP6MP6x6FS0_P7MP6x6SFE1a];
	add.s64 	%rd391, %rd390, %rd350;
	ld.f32 	%f570, [%rd391+1024];
	fma.rn.f32 	%f571, %f569, %f570, %f568;
	ld.f32 	%f572, [%rd389+2688];
	ld.f32 	%f573, [%rd391+1152];
	fma.rn.f32 	%f574, %f572, %f573, %f571;
	ld.f32 	%f575, [%rd389+2816];
	ld.f32 	%f576, [%rd391+1280];
	fma.rn.f32 	%f577, %f575, %f576, %f574;
	ld.f32 	%f578, [%rd389+2944];
	ld.f32 	%f579, [%rd391+1408];
	fma.rn.f32 	%f580, %f578, %f579, %f577;
	ld.shared.u64 	%rd392, [_ZZ25MultHelixPropTranspEndcapP6MP6x6FS0_P7MP6x6SFE1c];
	add.s64 	%rd393, %rd392, %rd350;
	st.f32 	[%rd393+896], %f580;
	ld.shared.u64 	%rd394, [_ZZ25MultHelixPropTranspEndcapP6MP6x6FS0_P7MP6x6SFE1c];
	add.s64 	%rd395, %rd394, %rd350;
	st.u32 	[%rd395+1024], %r311;
	ld.shared.u64 	%rd396, [_ZZ25MultHelixPropTranspEndcapP6MP6x6FS0_P7MP6x6SFE1b];
	add.s64 	%rd397, %rd396, %rd350;
	ld.f32 	%f581, [%rd397+2688];
	ld.shared.u64 	%rd398, [_ZZ25MultHelixPropTranspEndcapP6MP6x6FS0_P7MP6x6SFE1c];
	add.s64 	%rd399, %rd398, %rd350;
	st.f32 	[%rd399+1152], %f581;
	ld.shared.u64 	%rd400, [_ZZ25MultHelixPropTranspEndcapP6MP6x6FS0_P7MP6x6SFE1b];
	add.s64 	%rd401, %rd400, %rd350;
	ld.f32 	%f582, [%rd401+3072];
	ld.f32 	%f583, [%rd401+3328];
	ld.shared.u64 	%rd402, [_ZZ25MultHelixPropTranspEndcapP6MP6x6FS0_P7MP6x6SFE1a];
	add.s64 	%rd403, %rd402, %rd350;
	ld.f32 	%f584, [%rd403+256];
	fma.rn.f32 	%f585, %f583, %f584, %f582;
	ld.f32 	%f586, [%rd401+3456];
	ld.f32 	%f587, [%rd403+384];
	fma.rn.f32 	%f588, %f586, %f587, %f585;
	ld.f32 	%f589, [%rd401+3584];
	ld.f32 	%f590, [%rd403+512];
	fma.rn.f32 	%f591, %f589, %f590, %f588;
	ld.f32 	%f592, [%rd401+3712];
	ld.f32 	%f593, [%rd403+640];
	fma.rn.f32 	%f594, %f592, %f593, %f591;
	ld.shared.u64 	%rd404, [_ZZ25MultHelixPropTranspEndcapP6MP6x6FS0_P7MP6x6SFE1c];
	add.s64 	%rd405, %rd404, %rd350;
	st.f32 	[%rd405+1280], %f594;
	ld.shared.u64 	%rd406, [_ZZ25MultHelixPropTranspEndcapP6MP6x6FS0_P7MP6x6SFE1b];
	add.s64 	%rd407, %rd406, %rd350;
	ld.f32 	%f595, [%rd407+3200];
	ld.f32 	%f596, [%rd407+3328];
	ld.shared.u64 	%rd408, [_ZZ25MultHelixPropTranspEndcapP6MP6x6FS0_P7MP6x6SFE1a];
	add.s64 	%rd409, %rd408, %rd350;
	ld.f32 	%f597, [%rd409+1024];
	fma.rn.f32 	%f598, %f596, %f597, %f595;
	ld.f32 	%f599, [%rd407+3456];
	ld.f32 	%f600, [%rd409+1152];
	fma.rn.f32 	%f601, %f599, %f600, %f598;
	ld.f32 	%f602, [%rd407+3584];
	ld.f32 	%f603, [%rd409+1280];
	fma.rn.f32 	%f604, %f602, %f603, %f601;
	ld.f32 	%f605, [%rd407+3712];
	ld.f32 	%f606, [%rd409+1408];
	fma.rn.f32 	%f607, %f605, %f606, %f604;
	ld.shared.u64 	%rd410, [_ZZ25MultHelixPropTranspEndcapP6MP6x6FS0_P7MP6x6SFE1c];
	add.s64 	%rd411, %rd410, %rd350;
	st.f32 	[%rd411+1408], %f607;
	ld.shared.u64 	%rd412, [_ZZ25MultHelixPropTranspEndcapP6MP6x6FS0_P7MP6x6SFE1c];
	add.s64 	%rd413, %rd412, %rd350;
	st.u32 	[%rd413+1536], %r311;
	ld.shared.u64 	%rd414, [_ZZ25MultHelixPropTranspEndcapP6MP6x6FS0_P7MP6x6SFE1b];
	add.s64 	%rd415, %rd414, %rd350;
	ld.f32 	%f608, [%rd415+3456];
	ld.shared.u64 	%rd416, [_ZZ25MultHelixPropTranspEndcapP6MP6x6FS0_P7MP6x6SFE1c];
	add.s64 	%rd417, %rd416, %rd350;
	st.f32 	[%rd417+1664], %f608;
	ld.shared.u64 	%rd418, [_ZZ25MultHelixPropTranspEndcapP6MP6x6FS0_P7MP6x6SFE1b];
	add.s64 	%rd419, %rd418, %rd350;
	ld.f32 	%f609, [%rd419+3328];
	ld.shared.u64 	%rd420, [_ZZ25MultHelixPropTranspEndcapP6MP6x6FS0_P7MP6x6SFE1a];
	add.s64 	%rd421, %rd420, %rd350;
	ld.f32 	%f610, [%rd421+3328];
	ld.f32 	%f611, [%rd419+3456];
	ld.f32 	%f612, [%rd421+3456];
	mul.f32 	%f613, %f611, %f612;
	fma.rn.f32 	%f614, %f609, %f610, %f613;
	ld.f32 	%f615, [%rd419+3584];
	add.f32 	%f616, %f614, %f615;
	ld.f32 	%f617, [%rd419+3712];
	ld.f32 	%f618, [%rd421+3712];
	fma.rn.f32 	%f619, %f617, %f618, %f616;
	ld.shared.u64 	%rd422, [_ZZ25MultHelixPropTranspEndcapP6MP6x6FS0_P7MP6x6SFE1c];
	add.s64 	%rd423, %rd422, %rd350;
	st.f32 	[%rd423+1792], %f619;
	ld.shared.u64 	%rd424, [_ZZ25MultHelixPropTranspEndcapP6MP6x6FS0_P7MP6x6SFE1b];
	add.s64 	%rd425, %rd424, %rd350;
	ld.f32 	%f620, [%rd425+3840];
	ld.f32 	%f621, [%rd425+4096];
	ld.shared.u64 	%rd426, [_ZZ25MultHelixPropTranspEndcapP6MP6x6FS0_P7MP6x6SFE1a];
	add.s64 	%rd427, %rd426, %rd350;
	ld.f32 	%f622, [%rd427+256];
	fma.rn.f32 	%f623, %f621, %f622, %f620;
	ld.f32 	%f624, [%rd425+4224];
	ld.f32 	%f625, [%rd427+384];
	fma.rn.f32 	%f626, %f624, %f625, %f623;
	ld.f32 	%f627, [%rd425+4352];
	ld.f32 	%f628, [%rd427+512];
	fma.rn.f32 	%f629, %f627, %f628, %f626;
	ld.f32 	%f630, [%rd425+4480];
	ld.f32 	%f631, [%rd427+640];
	fma.rn.f32 	%f632, %f630, %f631, %f629;
	ld.shared.u64 	%rd428, [_ZZ25MultHelixPropTranspEndcapP6MP6x6FS0_P7MP6x6SFE1c];
	add.s64 	%rd429, %rd428, %rd350;
	st.f32 	[%rd429+1920], %f632;
	ld.shared.u64 	%rd430, [_ZZ25MultHelixPropTranspEndcapP6MP6x6FS0_P7MP6x6SFE1b];
	add.s64 	%rd431, %rd430, %rd350;
	ld.f32 	%f633, [%rd431+3968];
	ld.f32 	%f634, [%rd431+4096];
	ld.shared.u64 	%rd432, [_ZZ25MultHelixPropTranspEndcapP6MP6x6FS0_P7MP6x6SFE1a];
	add.s64 	%rd433, %rd432, %rd350;
	ld.f32 	%f635, [%rd433+1024];
	fma.rn.f32 	%f636, %f634, %f635, %f633;
	ld.f32 	%f637, [%rd431+4224];
	ld.f32 	%f638, [%rd433+1152];
	fma.rn.f32 	%f639, %f637, %f638, %f636;
	ld.f32 	%f640, [%rd431+4352];
	ld.f32 	%f641, [%rd433+1280];
	fma.rn.f32 	%f642, %f640, %f641, %f639;
	ld.f32 	%f643, [%rd431+4480];
	ld.f32 	%f644, [%rd433+1408];
	fma.rn.f32 	%f645, %f643, %f644, %f642;
	ld.shared.u64 	%rd434, [_ZZ25MultHelixPropTranspEndcapP6MP6x6FS0_P7MP6x6SFE1c];
	add.s64 	%rd435, %rd434, %rd350;
	st.f32 	[%rd435+2048], %f645;
	ld.shared.u64 	%rd436, [_ZZ25MultHelixPropTranspEndcapP6MP6x6FS0_P7MP6x6SFE1c];
	add.s64 	%rd437, %rd436, %rd350;
	st.u32 	[%rd437+2176], %r311;
	ld.shared.u64 	%rd438, [_ZZ25MultHelixPropTranspEndcapP6MP6x6FS0_P7MP6x6SFE1b];
	add.s64 	%rd439, %rd438, %rd350;
	ld.f32 	%f646, [%rd439+4224];
	ld.shared.u64 	%rd440, [_ZZ25MultHelixPropTranspEndcapP6MP6x6FS0_P7MP6x6SFE1c];
	add.s64 	%rd441, %rd440, %rd350;
	st.f32 	[%rd441+2304], %f646;
	ld.shared.u64 	%rd442, [_ZZ25MultHelixPropTranspEndcapP6MP6x6FS0_P7MP6x6SFE1b];
	add.s64 	%rd443, %rd442, %rd350;
	ld.f32 	%f647, [%rd443+4096];
	ld.shared.u64 	%rd444, [_ZZ25MultHelixPropTranspEndcapP6MP6x6FS0_P7MP6x6SFE1a];
	add.s64 	%rd445, %rd444, %rd350;
	ld.f32 	%f648, [%rd445+3328];
	ld.f32 	%f649, [%rd443+4224];
	ld.f32 	%f650, [%rd445+3456];
	mul.f32 	%f651, %f649, %f650;
	fma.rn.f32 	%f652, %f647, %f648, %f651;
	ld.f32 	%f653, [%rd443+4352];
	add.f32 	%f654, %f652, %f653;
	ld.f32 	%f655, [%rd443+4480];
	ld.f32 	%f656, [%rd445+3712];
	fma.rn.f32 	%f657, %f655, %f656, %f654;
	ld.shared.u64 	%rd446, [_ZZ25MultHelixPropTranspEndcapP6MP6x6FS0_P7MP6x6SFE1c];
	add.s64 	%rd447, %rd446, %rd350;
	st.f32 	[%rd447+2432], %f657;
	ld.shared.u64 	%rd448, [_ZZ25MultHelixPropTranspEndcapP6MP6x6FS0_P7MP6x6SFE1b];
	add.s64 	%rd449, %rd448, %rd350;
	ld.f32 	%f658, [%rd449+4480];
	ld.shared.u64 	%rd450, [_ZZ25MultHelixPropTranspEndcapP6MP6x6FS0_P7MP6x6SFE1c];
	add.s64 	%rd451, %rd450, %rd350;
	st.f32 	[%rd451+2560], %f658;
	add.s32 	%r360, %r360, %r310;
	setp.lt.u32 	%p73, %r360, 32;
	@%p73 bra 	$L__BB1_79;
$L__BB1_80:
	setp.ne.s32 	%p74, %r3, 0;
	bar.sync 	0;
	ld.shared.u64 	%rd52, [_ZZ12GPUsequenceRP5MPTRKP5MPHITS0_iE8obtracks];
	add.s64 	%rd53, %rd52, 768;
	ld.shared.u64 	%rd54, [_ZZ12GPUsequenceRP5MPTRKP5MPHITS0_iE5bhits];
	@%p74 bra 	$L__BB1_82;
	add.s64 	%rd452, %rd54, 384;
	st.shared.u64 	[_ZZ13KalmanGainInvPK7MP6x6SFPK7MP3x3SFP5MP3x3E1a], %rd53;
	st.shared.u64 	[_ZZ13KalmanGainInvPK7MP6x6SFPK7MP3x3SFP5MP3x3E1b], %rd452;
$L__BB1_82:
	setp.gt.u32 	%p75, %r3, 31;
	bar.sync 	0;
	@%p75 bra 	$L__BB1_85;
	ld.shared.u64 	%rd55, [_ZZ13KalmanGainInvPK7MP6x6SFPK7MP3x3SFP5MP3x3E1a];
	ld.shared.u64 	%rd56, [_ZZ13KalmanGainInvPK7MP6x6SFPK7MP3x3SFP5MP3x3E1b];
	mov.u32 	%r361, %r3;
$L__BB1_84:
	cvt.u32.u64 	%r312, %rd12;
	mul.wide.u32 	%rd453, %r361, 4;
	add.s64 	%rd454, %rd55, %rd453;
	ld.f32 	%f659, [%rd454];
	add.s64 	%rd455, %rd56, %rd453;
	ld.f32 	%f660, [%rd455];
	add.f32 	%f661, %f659, %f660;
	ld.f32 	%f662, [%rd454+768];
	ld.f32 	%f663, [%rd455+384];
	add.f32 	%f664, %f662, %f663;
	ld.f32 	%f665, [%rd454+1408];
	ld.f32 	%f666, [%rd455+640];
	add.f32 	%f667, %f665, %f666;
	mul.f32 	%f668, %f664, %f667;
	ld.f32 	%f669, [%rd454+896];
	ld.f32 	%f670, [%rd455+512];
	add.f32 	%f671, %f669, %f670;
	mul.f32 	%f672, %f671, %f671;
	sub.f32 	%f673, %f668, %f672;
	mul.f32 	%f674, %f661, %f673;
	ld.f32 	%f675, [%rd454+128];
	ld.f32 	%f676, [%rd455+128];
	add.f32 	%f677, %f675, %f676;
	mul.f32 	%f678, %f677, %f667;
	ld.f32 	%f679, [%rd454+256];
	ld.f32 	%f680, [%rd455+256];
	add.f32 	%f681, %f679, %f680;
	mul.f32 	%f682, %f671, %f681;
	sub.f32 	%f683, %f678, %f682;
	mul.f32 	%f684, %f677, %f683;
	sub.f32 	%f685, %f674, %f684;
	mul.f32 	%f686, %f677, %f671;
	mul.f32 	%f687, %f681, %f664;
	sub.f32 	%f688, %f686, %f687;
	fma.rn.f32 	%f689, %f681, %f688, %f685;
	cvt.f64.f32 	%fd71, %f689;
	rcp.rn.f64 	%fd72, %fd71;
	cvt.f64.f32 	%fd73, %f673;
	mul.f64 	%fd74, %fd72, %fd73;
	cvt.rn.f32.f64 	%f690, %fd74;
	shl.b32 	%r313, %r361, 2;
	mov.u32 	%r314, _ZZ12KalmanUpdateP7MP6x6SFP4MP6FPK7MP3x3SFPK4MP3FE12inverse_temp;
	add.s32 	%r315, %r314, %r313;
	st.shared.f32 	[%r315], %f690;
	neg.f64 	%fd75, %fd72;
	ld.f32 	%f691, [%rd454+128];
	ld.f32 	%f692, [%rd455+128];
	add.f32 	%f693, %f691, %f692;
	ld.f32 	%f694, [%rd454+1408];
	ld.f32 	%f695, [%rd455+640];
	add.f32 	%f696, %f694, %f695;
	mul.f32 	%f697, %f693, %f696;
	ld.f32 	%f698, [%rd454+256];
	ld.f32 	%f699, [%rd455+256];
	add.f32 	%f700, %f698, %f699;
	ld.f32 	%f701, [%rd454+896];
	ld.f32 	%f702, [%rd455+512];
	add.f32 	%f703, %f701, %f702;
	mul.f32 	%f704, %f700, %f703;
	sub.f32 	%f705, %f697, %f704;
	cvt.f64.f32 	%fd76, %f705;
	mul.f64 	%fd77, %fd75, %fd76;
	cvt.rn.f32.f64 	%f706, %fd77;
	st.shared.f32 	[%r315+128], %f706;
	ld.f32 	%f707, [%rd454+128];
	ld.f32 	%f708, [%rd455+128];
	add.f32 	%f709, %f707, %f708;
	ld.f32 	%f710, [%rd454+896];
	ld.f32 	%f711, [%rd455+512];
	add.f32 	%f712, %f710, %f711;
	mul.f32 	%f713, %f709, %f712;
	ld.f32 	%f714, [%rd454+256];
	ld.f32 	%f715, [%rd455+256];
	add.f32 	%f716, %f714, %f715;
	mul.f32 	%f717, %f716, %f712;
	sub.f32 	%f718, %f713, %f717;
	cvt.f64.f32 	%fd78, %f718;
	mul.f64 	%fd79, %fd72, %fd78;
	cvt.rn.f32.f64 	%f719, %fd79;
	st.shared.f32 	[%r315+256], %f719;
	ld.f32 	%f720, [%rd454+128];
	ld.f32 	%f721, [%rd455+128];
	add.f32 	%f722, %f720, %f721;
	ld.f32 	%f723, [%rd454+1408];
	ld.f32 	%f724, [%rd455+640];
	add.f32 	%f725, %f723, %f724;
	mul.f32 	%f726, %f722, %f725;
	ld.f32 	%f727, [%rd454+896];
	ld.f32 	%f728, [%rd455+512];
	add.f32 	%f729, %f727, %f728;
	ld.f32 	%f730, [%rd454+256];
	ld.f32 	%f731, [%rd455+256];
	add.f32 	%f732, %f730, %f731;
	mul.f32 	%f733, %f729, %f732;
	sub.f32 	%f734, %f726, %f733;
	cvt.f64.f32 	%fd80, %f734;
	mul.f64 	%fd81, %fd75, %fd80;
	cvt.rn.f32.f64 	%f735, %fd81;
	st.shared.f32 	[%r315+384], %f735;
	ld.f32 	%f736, [%rd454];
	ld.f32 	%f737, [%rd455];
	add.f32 	%f738, %f736, %f737;
	ld.f32 	%f739, [%rd454+1408];
	ld.f32 	%f740, [%rd455+640];
	add.f32 	%f741, %f739, %f740;
	mul.f32 	%f742, %f738, %f741;
	ld.f32 	%f743, [%rd454+256];
	ld.f32 	%f744, [%rd455+256];
	add.f32 	%f745, %f743, %f744;
	mul.f32 	%f746, %f745, %f745;
	sub.f32 	%f747, %f742, %f746;
	cvt.f64.f32 	%fd82, %f747;
	mul.f64 	%fd83, %fd72, %fd82;
	cvt.rn.f32.f64 	%f748, %fd83;
	st.shared.f32 	[%r315+512], %f748;
	ld.f32 	%f749, [%rd454];
	ld.f32 	%f750, [%rd455];
	add.f32 	%f751, %f749, %f750;
	ld.f32 	%f752, [%rd454+896];
	ld.f32 	%f753, [%rd455+512];
	add.f32 	%f754, %f752, %f753;
	mul.f32 	%f755, %f751, %f754;
	ld.f32 	%f756, [%rd454+256];
	ld.f32 	%f757, [%rd455+256];
	add.f32 	%f758, %f756, %f757;
	ld.f32 	%f759, [%rd454+128];
	ld.f32 	%f760, [%rd455+128];
	add.f32 	%f761, %f759, %f760;
	mul.f32 	%f762, %f758, %f761;
	sub.f32 	%f763, %f755, %f762;
	cvt.f64.f32 	%fd84, %f763;
	mul.f64 	%fd85, %fd75, %fd84;
	cvt.rn.f32.f64 	%f764, %fd85;
	st.shared.f32 	[%r315+640], %f764;
	ld.f32 	%f765, [%rd454+128];
	ld.f32 	%f766, [%rd455+128];
	add.f32 	%f767, %f765, %f766;
	ld.f32 	%f768, [%rd454+896];
	ld.f32 	%f769, [%rd455+512];
	add.f32 	%f770, %f768, %f769;
	mul.f32 	%f771, %f767, %f770;
	ld.f32 	%f772, [%rd454+256];
	ld.f32 	%f773, [%rd455+256];
	add.f32 	%f774, %f772, %f773;
	ld.f32 	%f775, [%rd454+768];
	ld.f32 	%f776, [%rd455+384];
	add.f32 	%f777, %f775, %f776;
	mul.f32 	%f778, %f774, %f777;
	sub.f32 	%f779, %f771, %f778;
	cvt.f64.f32 	%fd86, %f779;
	mul.f64 	%fd87, %fd72, %fd86;
	cvt.rn.f32.f64 	%f780, %fd87;
	st.shared.f32 	[%r315+768], %f780;
	ld.f32 	%f781, [%rd454];
	ld.f32 	%f782, [%rd455];
	add.f32 	%f783, %f781, %f782;
	ld.f32 	%f784, [%rd454+896];
	ld.f32 	%f785, [%rd455+512];
	add.f32 	%f786, %f784, %f785;
	mul.f32 	%f787, %f783, %f786;
	ld.f32 	%f788, [%rd454+256];
	ld.f32 	%f789, [%rd455+256];
	add.f32 	%f790, %f788, %f789;
	ld.f32 	%f791, [%rd454+128];
	ld.f32 	%f792, [%rd455+128];
	add.f32 	%f793, %f791, %f792;
	mul.f32 	%f794, %f790, %f793;
	sub.f32 	%f795, %f787, %f794;
	cvt.f64.f32 	%fd88, %f795;
	mul.f64 	%fd89, %fd75, %fd88;
	cvt.rn.f32.f64 	%f796, %fd89;
	st.shared.f32 	[%r315+896], %f796;
	ld.f32 	%f797, [%rd454];
	ld.f32 	%f798, [%rd455];
	add.f32 	%f799, %f797, %f798;
	ld.f32 	%f800, [%rd454+768];
	ld.f32 	%f801, [%rd455+384];
	add.f32 	%f802, %f800, %f801;
	mul.f32 	%f803, %f799, %f802;
	ld.f32 	%f804, [%rd454+128];
	ld.f32 	%f805, [%rd455+128];
	add.f32 	%f806, %f804, %f805;
	mul.f32 	%f807, %f806, %f806;
	sub.f32 	%f808, %f803, %f807;
	cvt.f64.f32 	%fd90, %f808;
	mul.f64 	%fd91, %fd72, %fd90;
	cvt.rn.f32.f64 	%f809, %fd91;
	st.shared.f32 	[%r315+1024], %f809;
	add.s32 	%r361, %r361, %r312;
	setp.lt.u32 	%p76, %r361, 32;
	@%p76 bra 	$L__BB1_84;
$L__BB1_85:
	setp.ne.s32 	%p77, %r3, 0;
	bar.sync 	0;
	@%p77 bra 	$L__BB1_87;
	st.shared.u64 	[_ZZ10KalmanGainPK7MP6x6SFPK5MP3x3P5MP3x6E1a], %rd53;
$L__BB1_87:
	setp.gt.u32 	%p78, %r3, 31;
	bar.sync 	0;
	@%p78 bra 	$L__BB1_90;
	ld.shared.u64 	%rd57, [_ZZ10KalmanGainPK7MP6x6SFPK5MP3x3P5MP3x6E1a];
	mov.u32 	%r362, %r3;
$L__BB1_89:
	cvt.u32.u64 	%r316, %rd12;
	mul.wide.u32 	%rd456, %r362, 4;
	add.s64 	%rd457, %rd57, %rd456;
	ld.f32 	%f810, [%rd457];
	shl.b32 	%r317, %r362, 2;
	mov.u32 	%r318, _ZZ12KalmanUpdateP7MP6x6SFP4MP6FPK7MP3x3SFPK4MP3FE12inverse_temp;
	add.s32 	%r319, %r318, %r317;
	ld.shared.f32 	%f811, [%r319];
	ld.f32 	%f812, [%rd457+128];
	ld.shared.f32 	%f813, [%r319+384];
	mul.f32 	%f814, %f812, %f813;
	fma.rn.f32 	%f815, %f810, %f811, %f814;
	ld.f32 	%f816, [%rd457+256];
	ld.shared.f32 	%f817, [%r319+768];
	fma.rn.f32 	%f818, %f816, %f817, %f815;
	mov.u32 	%r320, _ZZ12KalmanUpdateP7MP6x6SFP4MP6FPK7MP3x3SFPK4MP3FE5kGain;
	add.s32 	%r321, %r320, %r317;
	st.shared.f32 	[%r321], %f818;
	ld.f32 	%f819, [%rd457];
	ld.shared.f32 	%f820, [%r319+128];
	ld.f32 	%f821, [%rd457+128];
	ld.shared.f32 	%f822, [%r319+512];
	mul.f32 	%f823, %f821, %f822;
	fma.rn.f32 	%f824, %f819, %f820, %f823;
	ld.f32 	%f825, [%rd457+256];
	ld.shared.f32 	%f826, [%r319+896];
	fma.rn.f32 	%f827, %f825, %f826, %f824;
	st.shared.f32 	[%r321+128], %f827;
	ld.f32 	%f828, [%rd457];
	ld.shared.f32 	%f829, [%r319+256];
	ld.f32 	%f830, [%rd457+128];
	ld.shared.f32 	%f831, [%r319+640];
	mul.f32 	%f832, %f830, %f831;
	fma.rn.f32 	%f833, %f828, %f829, %f832;
	ld.f32 	%f834, [%rd457+256];
	ld.shared.f32 	%f835, [%r319+1024];
	fma.rn.f32 	%f836, %f834, %f835, %f833;
	st.shared.f32 	[%r321+256], %f836;
	ld.f32 	%f837, [%rd457+128];
	ld.f32 	%f838, [%rd457+768];
	mul.f32 	%f839, %f838, %f813;
	fma.rn.f32 	%f840, %f837, %f811, %f839;
	ld.f32 	%f841, [%rd457+896];
	fma.rn.f32 	%f842, %f841, %f817, %f840;
	st.shared.f32 	[%r321+384], %f842;
	ld.f32 	%f843, [%rd457+128];
	ld.f32 	%f844, [%rd457+768];
	mul.f32 	%f845, %f844, %f822;
	fma.rn.f32 	%f846, %f843, %f820, %f845;
	ld.f32 	%f847, [%rd457+896];
	fma.rn.f32 	%f848, %f847, %f826, %f846;
	st.shared.f32 	[%r321+512], %f848;
	ld.f32 	%f849, [%rd457+128];
	ld.f32 	%f850, [%rd457+768];
	mul.f32 	%f851, %f850, %f831;
	fma.rn.f32 	%f852, %f849, %f829, %f851;
	ld.f32 	%f853, [%rd457+896];
	fma.rn.f32 	%f854, %f853, %f835, %f852;
	st.shared.f32 	[%r321+640], %f854;
	ld.f32 	%f855, [%rd457+256];
	ld.f32 	%f856, [%rd457+896];
	mul.f32 	%f857, %f856, %f813;
	fma.rn.f32 	%f858, %f855, %f811, %f857;
	ld.f32 	%f859, [%rd457+1408];
	fma.rn.f32 	%f860, %f859, %f817, %f858;
	st.shared.f32 	[%r321+768], %f860;
	ld.f32 	%f861, [%rd457+256];
	ld.f32 	%f862, [%rd457+896];
	mul.f32 	%f863, %f862, %f822;
	fma.rn.f32 	%f864, %f861, %f820, %f863;
	ld.f32 	%f865, [%rd457+1408];
	fma.rn.f32 	%f866, %f865, %f826, %f864;
	st.shared.f32 	[%r321+896], %f866;
	ld.f32 	%f867, [%rd457+256];
	ld.f32 	%f868, [%rd457+896];
	mul.f32 	%f869, %f868, %f831;
	fma.rn.f32 	%f870, %f867, %f829, %f869;
	ld.f32 	%f871, [%rd457+1408];
	fma.rn.f32 	%f872, %f871, %f835, %f870;
	st.shared.f32 	[%r321+1024], %f872;
	ld.f32 	%f873, [%rd457+384];
	ld.f32 	%f874, [%rd457+1024];
	mul.f32 	%f875, %f874, %f813;
	fma.rn.f32 	%f876, %f873, %f811, %f875;
	ld.f32 	%f877, [%rd457+1536];
	fma.rn.f32 	%f878, %f877, %f817, %f876;
	st.shared.f32 	[%r321+1152], %f878;
	ld.f32 	%f879, [%rd457+384];
	ld.f32 	%f880, [%rd457+1024];
	mul.f32 	%f881, %f880, %f822;
	fma.rn.f32 	%f882, %f879, %f820, %f881;
	ld.f32 	%f883, [%rd457+1536];
	fma.rn.f32 	%f884, %f883, %f826, %f882;
	st.shared.f32 	[%r321+1280], %f884;
	ld.f32 	%f885, [%rd457+384];
	ld.f32 	%f886, [%rd457+1024];
	mul.f32 	%f887, %f886, %f831;
	fma.rn.f32 	%f888, %f885, %f829, %f887;
	ld.f32 	%f889, [%rd457+1536];
	fma.rn.f32 	%f890, %f889, %f835, %f888;
	st.shared.f32 	[%r321+1408], %f890;
	ld.f32 	%f891, [%rd457+512];
	ld.f32 	%f892, [%rd457+1152];
	mul.f32 	%f893, %f892, %f813;
	fma.rn.f32 	%f894, %f891, %f811, %f893;
	ld.f32 	%f895, [%rd457+1664];
	fma.rn.f32 	%f896, %f895, %f817, %f894;
	st.shared.f32 	[%r321+1536], %f896;
	ld.f32 	%f897, [%rd457+512];
	ld.f32 	%f898, [%rd457+1152];
	mul.f32 	%f899, %f898, %f822;
	fma.rn.f32 	%f900, %f897, %f820, %f899;
	ld.f32 	%f901, [%rd457+1664];
	fma.rn.f32 	%f902, %f901, %f826, %f900;
	st.shared.f32 	[%r321+1664], %f902;
	ld.f32 	%f903, [%rd457+512];
	ld.f32 	%f904, [%rd457+1152];
	mul.f32 	%f905, %f904, %f831;
	fma.rn.f32 	%f906, %f903, %f829, %f905;
	ld.f32 	%f907, [%rd457+1664];
	fma.rn.f32 	%f908, %f907, %f835, %f906;
	st.shared.f32 	[%r321+1792], %f908;
	ld.f32 	%f909, [%rd457+640];
	ld.f32 	%f910, [%rd457+1280];
	mul.f32 	%f911, %f910, %f813;
	fma.rn.f32 	%f912, %f909, %f811, %f911;
	ld.f32 	%f913, [%rd457+1792];
	fma.rn.f32 	%f914, %f913, %f817, %f912;
	st.shared.f32 	[%r321+1920], %f914;
	ld.f32 	%f915, [%rd457+640];
	ld.f32 	%f916, [%rd457+1280];
	mul.f32 	%f917, %f916, %f822;
	fma.rn.f32 	%f918, %f915, %f820, %f917;
	ld.f32 	%f919, [%rd457+1792];
	fma.rn.f32 	%f920, %f919, %f826, %f918;
	st.shared.f32 	[%r321+2048], %f920;
	ld.f32 	%f921, [%rd457+640];
	ld.f32 	%f922, [%rd457+1280];
	mul.f32 	%f923, %f922, %f831;
	fma.rn.f32 	%f924, %f921, %f829, %f923;
	ld.f32 	%f925, [%rd457+1792];
	fma.rn.f32 	%f926, %f925, %f835, %f924;
	st.shared.f32 	[%r321+2176], %f926;
	add.s32 	%r362, %r362, %r316;
	setp.lt.u32 	%p79, %r362, 32;
	@%p79 bra 	$L__BB1_89;
$L__BB1_90:
	setp.gt.u32 	%p80, %r3, 31;
	bar.sync 	0;
	@%p80 bra 	$L__BB1_93;
	mov.u64 	%rd475, %rd11;
$L__BB1_92:
	shl.b64 	%rd458, %rd475, 2;
	add.s64 	%rd459, %rd52, %rd458;
	ld.f32 	%f927, [%rd459];
	ld.f32 	%f928, [%rd459+128];
	ld.f32 	%f929, [%rd459+256];
	ld.f32 	%f930, [%rd459+384];
	rcp.rn.f32 	%f931, %f930;
	ld.f32 	%f932, [%rd459+512];
	ld.f32 	%f933, [%rd459+640];
	add.s64 	%rd460, %rd54, %rd458;
	ld.f32 	%f934, [%rd460];
	ld.f32 	%f935, [%rd460+128];
	cvt.u32.u64 	%r322, %rd475;
	shl.b32 	%r323, %r322, 2;
	mov.u32 	%r324, _ZZ12KalmanUpdateP7MP6x6SFP4MP6FPK7MP3x3SFPK4MP3FE5kGain;
	add.s32 	%r325, %r324, %r323;
	ld.shared.f32 	%f936, [%r325];
	sub.f32 	%f937, %f934, %f927;
	fma.rn.f32 	%f938, %f937, %f936, %f927;
	ld.shared.f32 	%f939, [%r325+128];
	sub.f32 	%f940, %f935, %f928;
	fma.rn.f32 	%f941, %f940, %f939, %f938;
	ld.shared.f32 	%f942, [%r325+384];
	fma.rn.f32 	%f943, %f937, %f942, %f928;
	ld.shared.f32 	%f944, [%r325+512];
	fma.rn.f32 	%f945, %f940, %f944, %f943;
	ld.shared.f32 	%f946, [%r325+768];
	fma.rn.f32 	%f947, %f937, %f946, %f929;
	ld.shared.f32 	%f948, [%r325+896];
	fma.rn.f32 	%f949, %f940, %f948, %f947;
	ld.shared.f32 	%f950, [%r325+1152];
	fma.rn.f32 	%f951, %f937, %f950, %f931;
	ld.shared.f32 	%f952, [%r325+1280];
	fma.rn.f32 	%f953, %f940, %f952, %f951;
	ld.shared.f32 	%f954, [%r325+1536];
	fma.rn.f32 	%f955, %f937, %f954, %f932;
	ld.shared.f32 	%f956, [%r325+1664];
	fma.rn.f32 	%f957, %f940, %f956, %f955;
	ld.shared.f32 	%f958, [%r325+1920];
	fma.rn.f32 	%f959, %f937, %f958, %f933;
	ld.shared.f32 	%f960, [%r325+2048];
	fma.rn.f32 	%f961, %f940, %f960, %f959;
	st.f32 	[%rd459], %f941;
	st.f32 	[%rd459+128], %f945;
	st.f32 	[%rd459+256], %f949;
	st.f32 	[%rd459+384], %f953;
	st.f32 	[%rd459+512], %f957;
	st.f32 	[%rd459+640], %f961;
	add.s64 	%rd475, %rd475, %rd12;
	setp.lt.u64 	%p81, %rd475, 32;
	@%p81 bra 	$L__BB1_92;
$L__BB1_93:
	bar.sync 	0;
	add.s32 	%r326, %r326, 1;
	setp.ne.s32 	%p82, %r326, 20;
	@%p82 bra 	$L__BB1_3;
	add.s64 	%rd463, %rd463, %rd10;
	setp.lt.u64 	%p83, %rd463, %rd13;
	@%p83 bra 	$L__BB1_2;
$L__BB1_95:
	ret;

}


// ===== COMPILED SASS (sm_100) =====

	.target	sm_100

	.elftype	@"ET_EXEC"


//--------------------- .note.nv.tkinfo           --------------------------
	.section	.note.nv.tkinfo,"",@"SHT_NOTE"
	.sectionflags	@"SHF_NOTE_NV_TKINFO"
	.tkinfo
        /*0018*/ 	.word	0x00000002
        /*0030*/ 	.string	""
        /*0030*/ 	.string	"ptxas"
        /*0030*/ 	.string	"Cuda compilation tools, release 13.0, V13.0.88"
        /*0030*/ 	.string	"Build cuda_13.0.r13.0/compiler.36424714_0"
        /*0030*/ 	.string	"-arch sm_100 -m 64 "



//--------------------- .note.nv.cuinfo           --------------------------
	.section	.note.nv.cuinfo,"",@"SHT_NOTE"
	.sectionflags	@"SHF_NOTE_NV_CUINFO"
        /*0018*/ 	.short	0x0002
        /*001a*/ 	.short	0x0064
        /*001c*/ 	.short	0x0082
	.zero		2


//--------------------- .nv.info                  --------------------------
	.section	.nv.info,"",@"SHT_CUDA_INFO"
	.align	4


	//----- nvinfo : EIATTR_REGCOUNT
	.align		4
        /*0000*/ 	.byte	0x04, 0x2f
        /*0002*/ 	.short	(.L_5 - .L_4)
	.align		4
.L_4:
        /*0004*/ 	.word	index@(_Z11GPUsequenceP5MPTRKP5MPHITS0_i)
        /*0008*/ 	.word	0x00000030


	//----- nvinfo : EIATTR_FRAME_SIZE
	.align		4
.L_5:
        /*000c*/ 	.byte	0x04, 0x11
        /*000e*/ 	.short	(.L_7 - .L_6)
	.align		4
.L_6:
        /*0010*/ 	.word	index@($__internal_5_$__cuda_sm3x_div_rn_noftz_f32_slowpath)
        /*0014*/ 	.word	0x00000020


	//----- nvinfo : EIATTR_FRAME_SIZE
	.align		4
.L_7:
        /*0018*/ 	.byte	0x04, 0x11
        /*001a*/ 	.short	(.L_9 - .L_8)
	.align		4
.L_8:
        /*001c*/ 	.word	index@($__internal_4_$__cuda_sm20_rcp_rn_f32_slowpath)
        /*0020*/ 	.word	0x00000020


	//----- nvinfo : EIATTR_FRAME_SIZE
	.align		4
.L_9:
        /*0024*/ 	.byte	0x04, 0x11
        /*0026*/ 	.short	(.L_11 - .L_10)
	.align		4
.L_10:
        /*0028*/ 	.word	index@($__internal_3_$__cuda_sm20_dblrcp_rn_slowpath_v3)
        /*002c*/ 	.word	0x00000020


	//----- nvinfo : EIATTR_FRAME_SIZE
	.align		4
.L_11:
        /*0030*/ 	.byte	0x04, 0x11
        /*0032*/ 	.short	(.L_13 - .L_12)
	.align		4
.L_12:
        /*0034*/ 	.word	index@(_Z11GPUsequenceP5MPTRKP5MPHITS0_i)
        /*0038*/ 	.word	0x00000020


	//----- nvinfo : EIATTR_REGCOUNT
	.align		4
.L_13:
        /*003c*/ 	.byte	0x04, 0x2f
        /*003e*/ 	.short	(.L_15 - .L_14)
	.align		4
.L_14:
        /*0040*/ 	.word	index@(_Z12GPUsequenceRP5MPTRKP5MPHITS0_i)
        /*0044*/ 	.word	0x00000030


	//----- nvinfo : EIATTR_FRAME_SIZE
	.align		4
.L_15:
        /*0048*/ 	.byte	0x04, 0x11
        /*004a*/ 	.short	(.L_17 - .L_16)
	.align		4
.L_16:
        /*004c*/ 	.word	index@($__internal_2_$__cuda_sm3x_div_rn_noftz_f32_slowpath)
        /*0050*/ 	.word	0x00000020


	//----- nvinfo : EIATTR_FRAME_SIZE
	.align		4
.L_17:
        /*0054*/ 	.byte	0x04, 0x11
        /*0056*/ 	.short	(.L_19 - .L_18)
	.align		4
.L_18:
        /*0058*/ 	.word	index@($__internal_1_$__cuda_sm20_rcp_rn_f32_slowpath)
        /*005c*/ 	.word	0x00000020


	//----- nvinfo : EIATTR_FRAME_SIZE
	.align		4
.L_19:
        /*0060*/ 	.byte	0x04, 0x11
        /*0062*/ 	.short	(.L_21 - .L_20)
	.align		4
.L_20:
        /*0064*/ 	.word	index@($__internal_0_$__cuda_sm20_dblrcp_rn_slowpath_v3)
        /*0068*/ 	.word	0x00000020


	//----- nvinfo : EIATTR_FRAME_SIZE
	.align		4
.L_21:
        /*006c*/ 	.byte	0x04, 0x11
        /*006e*/ 	.short	(.L_23 - .L_22)
	.align		4
.L_22:
        /*0070*/ 	.word	index@(_Z12GPUsequenceRP5MPTRKP5MPHITS0_i)
        /*0074*/ 	.word	0x00000020


	//----- nvinfo : EIATTR_MIN_STACK_SIZE
	.align		4
.L_23:
        /*0078*/ 	.byte	0x04, 0x12
        /*007a*/ 	.short	(.L_25 - .L_24)
	.align		4
.L_24:
        /*007c*/ 	.word	index@(_Z12GPUsequenceRP5MPTRKP5MPHITS0_i)
        /*0080*/ 	.word	0x00000020


	//----- nvinfo : EIATTR_MIN_STACK_SIZE
	.align		4
.L_25:
        /*0084*/ 	.byte	0x04, 0x12
        /*0086*/ 	.short	(.L_27 - .L_26)
	.align		4
.L_26:
        /*0088*/ 	.word	index@(_Z11GPUsequenceP5MPTRKP5MPHITS0_i)
        /*008c*/ 	.word	0x00000020
.L_27:


//--------------------- .nv.compat                --------------------------
	.section	.nv.compat,"",@"SHT_CUDA_COMPAT_INFO"
	.align	4
        /*0000*/ 	.byte	0x02, 0x09, 0x00, 0x00, 0x02, 0x02, 0x01, 0x00, 0x02, 0x05, 0x05, 0x00, 0x03, 0x07, 0x01, 0x01
        /*0010*/ 	.byte	0x02, 0x03, 0x00, 0x00, 0x02, 0x06, 0x01, 0x00, 0x04, 0x0b, 0x08, 0x00, 0x01, 0x00, 0x00, 0x00
        /*0020*/ 	.byte	0x00, 0x00, 0x00, 0x00


//--------------------- .nv.info._Z12GPUsequenceRP5MPTRKP5MPHITS0_i --------------------------
	.section	.nv.info._Z12GPUsequenceRP5MPTRKP5MPHITS0_i,"",@"SHT_CUDA_INFO"
	.sectionflags	@""
	.align	4


	//----- nvinfo : EIATTR_CUDA_API_VERSION
	.align		4
        /*0000*/ 	.byte	0x04, 0x37
        /*0002*/ 	.short	(.L_29 - .L_28)
.L_28:
        /*0004*/ 	.word	0x00000082


	//----- nvinfo : EIATTR_KPARAM_INFO
	.align		4
.L_29:
        /*0008*/ 	.byte	0x04, 0x17
        /*000a*/ 	.short	(.L_31 - .L_30)
.L_30:
        /*000c*/ 	.word	0x00000000
        /*0010*/ 	.short	0x0003
        /*0012*/ 	.short	0x0018
        /*0014*/ 	.byte	0x00, 0xf0, 0x11, 0x00


	//----- nvinfo : EIATTR_KPARAM_INFO
	.align		4
.L_31:
        /*0018*/ 	.byte	0x04, 0x17
        /*001a*/ 	.short	(.L_33 - .L_32)
.L_32:
        /*001c*/ 	.word	0x00000000
        /*0020*/ 	.short	0x0002
        /*0022*/ 	.short	0x0010
        /*0024*/ 	.byte	0x00, 0xf5, 0x21, 0x00


	//----- nvinfo : EIATTR_KPARAM_INFO
	.align		4
.L_33:
        /*0028*/ 	.byte	0x04, 0x17
        /*002a*/ 	.short	(.L_35 - .L_34)
.L_34:
        /*002c*/ 	.word	0x00000000
        /*0030*/ 	.short	0x0001
        /*0032*/ 	.short	0x0008
        /*0034*/ 	.byte	0x00, 0xf5, 0x21, 0x00


	//----- nvinfo : EIATTR_KPARAM_INFO
	.align		4
.L_35:
        /*0038*/ 	.byte	0x04, 0x17
        /*003a*/ 	.short	(.L_37 - .L_36)
.L_36:
        /*003c*/ 	.word	0x00000000
        /*0040*/ 	.short	0x0000
        /*0042*/ 	.short	0x0000
        /*0044*/ 	.byte	0x00, 0xf5, 0x21, 0x00


	//----- nvinfo : EIATTR_SPARSE_MMA_MASK
	.align		4
.L_37:
        /*0048*/ 	.byte	0x03, 0x50
        /*004a*/ 	.short	0x0000


	//----- nvinfo : EIATTR_MAXREG_COUNT
	.align		4
        /*004c*/ 	.byte	0x03, 0x1b
        /*004e*/ 	.short	0x00ff


	//----- nvinfo : EIATTR_NUM_BARRIERS
	.align		4
        /*0050*/ 	.byte	0x02, 0x4c
        /*0052*/ 	.byte	0x01
	.zero		1


	//----- nvinfo : EIATTR_MERCURY_ISA_VERSION
	.align		4
        /*0054*/ 	.byte	0x03, 0x5f
        /*0056*/ 	.short	0x0101


	//----- nvinfo : EIATTR_VRC_CTA_INIT_COUNT
	.align		4
        /*0058*/ 	.byte	0x02, 0x4a
	.zero		1
	.zero		1


	//----- nvinfo : EIATTR_EXIT_INSTR_OFFSETS
	.align		4
        /*005c*/ 	.byte	0x04, 0x1c
        /*005e*/ 	.short	(.L_39 - .L_38)


	//   ....[0]....
.L_38:
        /*0060*/ 	.word	0x00000060


	//   ....[1]....
        /*0064*/ 	.word	0x00008100


	//----- nvinfo : EIATTR_CRS_STACK_SIZE
	.align		4
.L_39:
        /*0068*/ 	.byte	0x04, 0x1e
        /*006a*/ 	.short	(.L_41 - .L_40)
.L_40:
        /*006c*/ 	.word	0x00000000


	//----- nvinfo : EIATTR_CBANK_PARAM_SIZE
	.align		4
.L_41:
        /*0070*/ 	.byte	0x03, 0x19
        /*0072*/ 	.short	0x001c


	//----- nvinfo : EIATTR_PARAM_CBANK
	.align		4
        /*0074*/ 	.byte	0x04, 0x0a
        /*0076*/ 	.short	(.L_43 - .L_42)
	.align		4
.L_42:
        /*0078*/ 	.word	index@(.nv.constant0._Z12GPUsequenceRP5MPTRKP5MPHITS0_i)
        /*007c*/ 	.short	0x0380
        /*007e*/ 	.short	0x001c


	//----- nvinfo : EIATTR_SW_WAR
	.align		4
.L_43:
        /*0080*/ 	.byte	0x04, 0x36
        /*0082*/ 	.short	(.L_45 - .L_44)
.L_44:
        /*0084*/ 	.word	0x00000008
.L_45:


//--------------------- .nv.info._Z11GPUsequenceP5MPTRKP5MPHITS0_i --------------------------
	.section	.nv.info._Z11GPUsequenceP5MPTRKP5MPHITS0_i,"",@"SHT_CUDA_INFO"
	.sectionflags	@""
	.align	4


	//----- nvinfo : EIATTR_CUDA_API_VERSION
	.align		4
        /*0000*/ 	.byte	0x04, 0x37
        /*0002*/ 	.short	(.L_47 - .L_46)
.L_46:
        /*0004*/ 	.word	0x00000082


	//----- nvinfo : EIATTR_KPARAM_INFO
	.align		4
.L_47:
        /*0008*/ 	.byte	0x04, 0x17
        /*000a*/ 	.short	(.L_49 - .L_48)
.L_48:
        /*000c*/ 	.word	0x00000000
        /*0010*/ 	.short	0x0003
        /*0012*/ 	.short	0x0018
        /*0014*/ 	.byte	0x00, 0xf0, 0x11, 0x00


	//----- nvinfo : EIATTR_KPARAM_INFO
	.align		4
.L_49:
        /*0018*/ 	.byte	0x04, 0x17
        /*001a*/ 	.short	(.L_51 - .L_50)
.L_50:
        /*001c*/ 	.word	0x00000000
        /*0020*/ 	.short	0x0002
        /*0022*/ 	.short	0x0010
        /*0024*/ 	.byte	0x00, 0xf5, 0x21, 0x00


	//----- nvinfo : EIATTR_KPARAM_INFO
	.align		4
.L_51:
        /*0028*/ 	.byte	0x04, 0x17
        /*002a*/ 	.short	(.L_53 - .L_52)
.L_52:
        /*002c*/ 	.word	0x00000000
        /*0030*/ 	.short	0x0001
        /*0032*/ 	.short	0x0008
        /*0034*/ 	.byte	0x00, 0xf5, 0x21, 0x00


	//----- nvinfo : EIATTR_KPARAM_INFO
	.align		4
.L_53:
        /*0038*/ 	.byte	0x04, 0x17
        /*003a*/ 	.short	(.L_55 - .L_54)
.L_54:
        /*003c*/ 	.word	0x00000000
        /*0040*/ 	.short	0x0000
        /*0042*/ 	.short	0x0000
        /*0044*/ 	.byte	0x00, 0xf5, 0x21, 0x00


	//----- nvinfo : EIATTR_SPARSE_MMA_MASK
	.align		4
.L_55:
        /*0048*/ 	.byte	0x03, 0x50
        /*004a*/ 	.short	0x0000


	//----- nvinfo : EIATTR_MAXREG_COUNT
	.align		4
        /*004c*/ 	.byte	0x03, 0x1b
        /*004e*/ 	.short	0x00ff


	//----- nvinfo : EIATTR_NUM_BARRIERS
	.align		4
        /*0050*/ 	.byte	0x02, 0x4c
        /*0052*/ 	.byte	0x01
	.zero		1


	//----- nvinfo : EIATTR_MERCURY_ISA_VERSION
	.align		4
        /*0054*/ 	.byte	0x03, 0x5f
        /*0056*/ 	.short	0x0101


	//----- nvinfo : EIATTR_VRC_CTA_INIT_COUNT
	.align		4
        /*0058*/ 	.byte	0x02, 0x4a
	.zero		1
	.zero		1


	//----- nvinfo : EIATTR_EXIT_INSTR_OFFSETS
	.align		4
        /*005c*/ 	.byte	0x04, 0x1c
        /*005e*/ 	.short	(.L_57 - .L_56)


	//   ....[0]....
.L_56:
        /*0060*/ 	.word	0x00000060


	//   ....[1]....
        /*0064*/ 	.word	0x000081b0


	//----- nvinfo : EIATTR_CRS_STACK_SIZE
	.align		4
.L_57:
        /*0068*/ 	.byte	0x04, 0x1e
        /*006a*/ 	.short	(.L_59 - .L_58)
.L_58:
        /*006c*/ 	.word	0x00000000


	//----- nvinfo : EIATTR_CBANK_PARAM_SIZE
	.align		4
.L_59:
        /*0070*/ 	.byte	0x03, 0x19
        /*0072*/ 	.short	0x001c


	//----- nvinfo : EIATTR_PARAM_CBANK
	.align		4
        /*0074*/ 	.byte	0x04, 0x0a
        /*0076*/ 	.short	(.L_61 - .L_60)
	.align		4
.L_60:
        /*0078*/ 	.word	index@(.nv.constant0._Z11GPUsequenceP5MPTRKP5MPHITS0_i)
        /*007c*/ 	.short	0x0380
        /*007e*/ 	.short	0x001c


	//----- nvinfo : EIATTR_SW_WAR
	.align		4
.L_61:
        /*0080*/ 	.byte	0x04, 0x36
        /*0082*/ 	.short	(.L_63 - .L_62)
.L_62:
        /*0084*/ 	.word	0x00000008
.L_63:


//--------------------- .nv.callgraph             --------------------------
	.section	.nv.callgraph,"",@"SHT_CUDA_CALLGRAPH"
	.align	4
	.sectionentsize	8
	.align		4
        /*0000*/ 	.word	0x00000000
	.align		4
        /*0004*/ 	.word	0xffffffff
	.align		4
        /*0008*/ 	.word	0x00000000
	.align		4
        /*000c*/ 	.word	0xfffffffe
	.align		4
        /*0010*/ 	.word	0x00000000
	.align		4
        /*0014*/ 	.word	0xfffffffd
	.align		4
        /*0018*/ 	.word	0x00000000
	.align		4
        /*001c*/ 	.word	0xfffffffc


//--------------------- .nv.constant3             --------------------------
	.section	.nv.constant3,"a",@progbits
	.align	4
.nv.constant3:
	.type		kfact,@object
	.size		kfact,(ie_range - kfact)
kfact:
        /*0000*/ 	.byte	0xbd, 0x86, 0xd2, 0x41
	.type		ie_range,@object
	.size		ie_range,(ie_rangeR - ie_range)
ie_range:
        /*0004*/ 	.byte	0x0a, 0x00, 0x00, 0x00
	.type		ie_rangeR,@object
	.size		ie_rangeR,(.L_2 - ie_rangeR)
ie_rangeR:
	.zero		4
.L_2:


//--------------------- .nv.constant4             --------------------------
	.section	.nv.constant4,"a",@progbits
	.align	8
	.align		8
.nv.constant4:
        /*0000*/ 	.dword	__cudart_i2opi_f


//--------------------- .text._Z12GPUsequenceRP5MPTRKP5MPHITS0_i --------------------------
	.section	.text._Z12GPUsequenceRP5MPTRKP5MPHITS0_i,"ax",@progbits
	.align	128
        .global         _Z12GPUsequenceRP5MPTRKP5MPHITS0_i
        .type           _Z12GPUsequenceRP5MPTRKP5MPHITS0_i,@function
        .size           _Z12GPUsequenceRP5MPTRKP5MPHITS0_i,(.L_x_160 - _Z12GPUsequenceRP5MPTRKP5MPHITS0_i)
        .other          _Z12GPUsequenceRP5MPTRKP5MPHITS0_i,@"STO_CUDA_ENTRY STV_DEFAULT"
_Z12GPUsequenceRP5MPTRKP5MPHITS0_i:
.text._Z12GPUsequenceRP5MPTRKP5MPHITS0_i:
[----:B------:R-:W0:Y:S08]  /*0000*/  LDC R1, c[0x0][0x37c] ;  /* 0x0000df00ff017b82 */ /* 0x000e300000000800 */
[----:B------:R-:W1:Y:S01]  /*0010*/  LDC R0, c[0x3][0x8] ;  /* 0x00c00200ff007b82 */ /* 0x000e620000000800 */
[----:B0-----:R-:W-:-:S07]  /*0020*/  IADD3 R1, PT, PT, R1, -0x20, RZ ;  /* 0xffffffe001017810 */ /* 0x001fce0007ffe0ff */
[----:B------:R-:W0:Y:S01]  /*0030*/  S2UR UR8, SR_CTAID.X ;  /* 0x00000000000879c3 */ /* 0x000e220000002500 */
[----:B-1----:R-:W-:-:S05]  /*0040*/  IMAD R0, R0, 0x12c, RZ ;  /* 0x0000012c00007824 */ /* 0x002fca00078e02ff */
[----:B0-----:R-:W-:-:S13]  /*0050*/  ISETP.LE.U32.AND P0, PT, R0, UR8, PT ;  /* 0x0000000800007c0c */ /* 0x001fda000bf03070 */
[----:B------:R-:W-:Y:S05]  /*0060*/  @P0 EXIT ;  /* 0x000000000000094d */ /* 0x000fea0003800000 */
[----:B------:R-:W0:Y:S01]  /*0070*/  LDCU UR20, c[0x0][0x370] ;  /* 0x00006e00ff1477ac */ /* 0x000e220008000800 */
[----:B------:R-:W1:Y:S01]  /*0080*/  LDCU.64 UR16, c[0x0][0x358] ;  /* 0x00006b00ff1077ac */ /* 0x000e620008000a00 */
[----:B------:R-:W2:Y:S01]  /*0090*/  LDCU UR21, c[0x0][0x360] ;  /* 0x00006c00ff1577ac */ /* 0x000ea20008000800 */
[----:B------:R-:W-:-:S05]  /*00a0*/  UMOV UR5, URZ ;  /* 0x000000ff00057c82 */ /* 0x000fca0008000000 */
.L_x_56:
[----:B---3--:R-:W3:Y:S01]  /*00b0*/  LDCU UR10, c[0x3][0x8] ;  /* 0x00c00100ff0a77ac */ /* 0x008ee20008000800 */
[----:B----4-:R-:W4:Y:S01]  /*00c0*/  S2UR UR9, SR_CgaCtaId ;  /* 0x00000000000979c3 */ /* 0x010f220000008800 */
[----:B------:R-:W5:Y:S01]  /*00d0*/  LDCU.64 UR12, c[0x0][0x380] ;  /* 0x00007000ff0c77ac */ /* 0x000f620008000a00 */
[----:B0-----:R-:W0:Y:S01]  /*00e0*/  LDCU.64 UR14, c[0x0][0x390] ;  /* 0x00007200ff0e77ac */ /* 0x001e220008000a00 */
[----:B------:R-:W-:Y:S02]  /*00f0*/  UIMAD.WIDE.U32 UR6, UR5, -0x5f92c5f9, URZ ;  /* 0xa06d3a07050678a5 */ /* 0x000fe4000f8e00ff */
[----:B------:R-:W-:Y:S02]  /*0100*/  UIMAD.WIDE.U32 UR22, UR8, -0x5f92c5f9, URZ ;  /* 0xa06d3a07081678a5 */ /* 0x000fe4000f8e00ff */
[----:B------:R-:W-:Y:S02]  /*0110*/  UIMAD.WIDE.U32 UR6, UP0, UR8, 0x6d3a06d3, UR6 ;  /* 0x6d3a06d3080678a5 */ /* 0x000fe4000f800006 */
[----:B------:R-:W-:-:S02]  /*0120*/  UIMAD UR18, UR5, 0xe00, URZ ;  /* 0x00000e00051278a4 */ /* 0x000fc4000f8e02ff */
[----:B------:R-:W-:Y:S02]  /*0130*/  UIADD3.X UR11, UPT, UPT, URZ, URZ, URZ, UP0, !UPT ;  /* 0x000000ffff0b7290 */ /* 0x000fe400087fe4ff */
[----:B------:R-:W-:Y:S02]  /*0140*/  UIADD3 URZ, UP0, UPT, UR23, UR6, URZ ;  /* 0x0000000617ff7290 */ /* 0x000fe4000ff1e0ff */
[----:B---3--:R-:W-:Y:S02]  /*0150*/  UIMAD UR19, UR10, 0x12c, URZ ;  /* 0x0000012c0a1378a4 */ /* 0x008fe4000f8e02ff */
[----:B-----5:R-:W-:Y:S02]  /*0160*/  UIMAD.WIDE.U32 UR12, UR8, 0xe00, UR12 ;  /* 0x00000e00080c78a5 */ /* 0x020fe4000f8e000c */
[----:B0-----:R-:W-:Y:S01]  /*0170*/  UIMAD.WIDE.U32 UR14, UR8, 0xe00, UR14 ;  /* 0x00000e00080e78a5 */ /* 0x001fe2000f8e000e */
[----:B------:R-:W-:Y:S01]  /*0180*/  UMOV UR10, UR7 ;  /* 0x00000007000a7c82 */ /* 0x000fe20008000000 */
[----:B------:R-:W-:Y:S01]  /*0190*/  UMOV UR4, 0x400 ;  /* 0x0000040000047882 */ /* 0x000fe20000000000 */
[----:B------:R-:W-:Y:S01]  /*01a0*/  UIMAD.WIDE.U32.X UR6, UR5, 0x6d3a06d3, UR10, UP0 ;  /* 0x6d3a06d3050678a5 */ /* 0x000fe200080e040a */
[----:B------:R-:W-:Y:S01]  /*01b0*/  MOV R5, UR13 ;  /* 0x0000000d00057c02 */ /* 0x000fe20008000f00 */
[----:B------:R-:W-:Y:S01]  /*01c0*/  UIADD3 UR22, UPT, UPT, UR13, UR18, URZ ;  /* 0x000000120d167290 */ /* 0x000fe2000fffe0ff */
[----:B------:R-:W-:Y:S01]  /*01d0*/  MOV R7, UR15 ;  /* 0x0000000f00077c02 */ /* 0x000fe20008000f00 */
[----:B------:R-:W-:Y:S01]  /*01e0*/  UIADD3 UR10, UPT, UPT, UR18, UR15, URZ ;  /* 0x0000000f120a7290 */ /* 0x000fe2000fffe0ff */
[----:B------:R-:W-:Y:S01]  /*01f0*/  MOV R4, UR12 ;  /* 0x0000000c00047c02 */ /* 0x000fe20008000f00 */
[----:B----4-:R-:W-:Y:S01]  /*0200*/  ULEA UR9, UR9, UR4, 0x18 ;  /* 0x0000000409097291 */ /* 0x010fe2000f8ec0ff */
[----:B------:R-:W-:Y:S01]  /*0210*/  MOV R6, UR14 ;  /* 0x0000000e00067c02 */ /* 0x000fe20008000f00 */
[----:B------:R-:W-:Y:S01]  /*0220*/  USHF.R.U64 UR11, UR6, 0x7, UR7 ;  /* 0x00000007060b7899 */ /* 0x000fe20008001207 */
[----:B------:R-:W-:Y:S01]  /*0230*/  MOV R5, UR22 ;  /* 0x0000001600057c02 */ /* 0x000fe20008000f00 */
[----:B------:R-:W-:Y:S01]  /*0240*/  USHF.R.U32.HI UR18, URZ, 0x7, UR7 ;  /* 0x00000007ff127899 */ /* 0x000fe20008011607 */
[----:B------:R-:W-:Y:S01]  /*0250*/  MOV R7, UR10 ;  /* 0x0000000a00077c02 */ /* 0x000fe20008000f00 */
[----:B------:R-:W-:Y:S06]  /*0260*/  BAR.SYNC.DEFER_BLOCKING 0x0 ;  /* 0x0000000000007b1d */ /* 0x000fec0000010000 */
[----:B------:R-:W-:Y:S01]  /*0270*/  UMOV UR4, UR8 ;  /* 0x0000000800047c82 */ /* 0x000fe20008000000 */
[----:B------:R-:W-:-:S02]  /*0280*/  UIADD3 UR8, UP1, UPT, UR20, UR8, URZ ;  /* 0x0000000814087290 */ /* 0x000fc4000ff3e0ff */
[----:B------:R-:W-:Y:S02]  /*0290*/  UIMAD.WIDE.U32 UR6, UR11, -0x12c, UR4 ;  /* 0xfffffed40b0678a5 */ /* 0x000fe4000f8e0004 */
[----:B------:R-:W-:Y:S02]  /*02a0*/  UIMAD UR4, UR18, -0x12c, URZ ;  /* 0xfffffed4120478a4 */ /* 0x000fe4000f8e02ff */
[----:B------:R-:W-:Y:S02]  /*02b0*/  UISETP.GE.U32.AND UP0, UPT, UR8, UR19, UPT ;  /* 0x000000130800728c */ /* 0x000fe4000bf06070 */
[----:B------:R-:W-:Y:S02]  /*02c0*/  UIADD3 UR4, UPT, UPT, UR7, -UR11, UR4 ;  /* 0x8000000b07047290 */ /* 0x000fe4000fffe004 */
[----:B------:R-:W-:Y:S02]  /*02d0*/  UIMAD.WIDE.U32 UR6, UR6, 0x14, URZ ;  /* 0x00000014060678a5 */ /* 0x000fe4000f8e00ff */
[----:B------:R-:W-:-:S02]  /*02e0*/  UIMAD UR4, UR4, 0x14, URZ ;  /* 0x00000014040478a4 */ /* 0x000fc4000f8e02ff */
[----:B------:R-:W-:Y:S02]  /*02f0*/  UIADD3.X UR5, UPT, UPT, URZ, UR5, URZ, UP1, !UPT ;  /* 0x00000005ff057290 */ /* 0x000fe40008ffe4ff */
[----:B------:R-:W-:Y:S01]  /*0300*/  UIADD3 UR7, UPT, UPT, UR7, UR4, URZ ;  /* 0x0000000407077290 */ /* 0x000fe2000fffe0ff */
[----:B------:R0:W-:Y:S01]  /*0310*/  STS.128 [UR9+0x2400], R4 ;  /* 0x00240004ff007988 */ /* 0x0001e20008000c09 */
[----:B------:R-:W-:Y:S02]  /*0320*/  USHF.R.S32.HI UR4, URZ, 0x1f, UR19 ;  /* 0x0000001fff047899 */ /* 0x000fe40008011413 */
[----:B------:R-:W-:Y:S02]  /*0330*/  UIMAD UR18, UR18, 0x1770, URZ ;  /* 0x00001770121278a4 */ /* 0x000fe4000f8e02ff */
[----:B------:R-:W-:Y:S02]  /*0340*/  UIMAD.WIDE.U32 UR10, UR11, 0x1770, UR6 ;  /* 0x000017700b0a78a5 */ /* 0x000fe4000f8e0006 */
[----:B------:R-:W-:-:S02]  /*0350*/  UISETP.GE.U32.AND.EX UP0, UPT, UR5, UR4, UPT, UP0 ;  /* 0x000000040500728c */ /* 0x000fc4000bf06100 */
[----:B------:R-:W-:Y:S01]  /*0360*/  UIADD3 UR18, UPT, UPT, UR11, UR18, URZ ;  /* 0x000000120b127290 */ /* 0x000fe2000fffe0ff */
[----:B-12---:R-:W-:-:S11]  /*0370*/  UMOV UR4, URZ ;  /* 0x000000ff00047c82 */ /* 0x006fd60008000000 */
.L_x_55:
[----:B---3--:R-:W3:Y:S01]  /*0380*/  LDCU.64 UR6, c[0x0][0x388] ;  /* 0x00007100ff0677ac */ /* 0x008ee20008000a00 */
[----:B----4-:R-:W4:Y:S01]  /*0390*/  S2UR UR13, SR_CgaCtaId ;  /* 0x00000000000d79c3 */ /* 0x010f220000008800 */
[----:B------:R-:W5:Y:S01]  /*03a0*/  S2R R2, SR_TID.X ;  /* 0x0000000000027919 */ /* 0x000f620000002100 */
[----:B------:R-:W-:Y:S01]  /*03b0*/  BSSY.RECONVERGENT B0, `(.L_x_0) ;  /* 0x000033a000007945 */ /* 0x000fe20003800200 */
[----:B------:R-:W-:Y:S02]  /*03c0*/  UIADD3 UR9, UP1, UPT, UR4, UR10, URZ ;  /* 0x0000000a04097290 */ /* 0x000fe4000ff3e0ff */
[----:B------:R-:W-:Y:S02]  /*03d0*/  UIADD3 UR4, UPT, UPT, UR4, 0x1, URZ ;  /* 0x0000000104047890 */ /* 0x000fe4000fffe0ff */
[----:B------:R-:W-:Y:S02]  /*03e0*/  UIADD3.X UR12, UPT, UPT, URZ, UR18, URZ, UP1, !UPT ;  /* 0x00000012ff0c7290 */ /* 0x000fe40008ffe4ff */
[----:B------:R-:W-:-:S02]  /*03f0*/  UISETP.NE.AND UP1, UPT, UR4, 0x14, UPT ;  /* 0x000000140400788c */ /* 0x000fc4000bf25270 */
[----:B---3--:R-:W-:Y:S02]  /*0400*/  UIMAD.WIDE.U32 UR6, UR9, 0x480, UR6 ;  /* 0x00000480090678a5 */ /* 0x008fe4000f8e0006 */
[----:B------:R-:W-:-:S03]  /*0410*/  UIMAD UR9, UR12, 0x480, URZ ;  /* 0x000004800c0978a4 */ /* 0x000fc6000f8e02ff */
[----:B------:R-:W-:Y:S01]  /*0420*/  UMOV UR12, 0x400 ;  /* 0x00000400000c7882 */ /* 0x000fe20000000000 */
[----:B------:R-:W-:Y:S01]  /*0430*/  UIADD3 UR9, UPT, UPT, UR7, UR9, URZ ;  /* 0x0000000907097290 */ /* 0x000fe2000fffe0ff */
[----:B------:R-:W-:Y:S02]  /*0440*/  MOV R3, UR12 ;  /* 0x0000000c00037c02 */ /* 0x000fe40008000f00 */
[----:B----4-:R-:W-:Y:S02]  /*0450*/  MOV R16, UR13 ;  /* 0x0000000d00107c02 */ /* 0x010fe40008000f00 */
[----:B0-----:R-:W-:Y:S02]  /*0460*/  MOV R5, UR7 ;  /* 0x0000000700057c02 */ /* 0x001fe40008000f00 */
[----:B------:R-:W-:Y:S02]  /*0470*/  MOV R4, UR6 ;  /* 0x0000000600047c02 */ /* 0x000fe40008000f00 */
[----:B------:R-:W-:-:S02]  /*0480*/  MOV R5, UR9 ;  /* 0x0000000900057c02 */ /* 0x000fc40008000f00 */
[----:B------:R-:W-:Y:S02]  /*0490*/  LEA R0, R16, R3, 0x18 ;  /* 0x0000000310007211 */ /* 0x000fe400078ec0ff */
[----:B-----5:R-:W-:-:S03]  /*04a0*/  ISETP.GT.U32.AND P0, PT, R2, 0x1f, PT ;  /* 0x0000001f0200780c */ /* 0x020fc60003f04070 */
[----:B------:R0:W-:Y:S01]  /*04b0*/  STS.64 [R0+0x2410], R4 ;  /* 0x0024100400007388 */ /* 0x0001e20000000a00 */
[----:B------:R-:W-:Y:S06]  /*04c0*/  BAR.SYNC.DEFER_BLOCKING 0x0 ;  /* 0x0000000000007b1d */ /* 0x000fec0000010000 */
[----:B-12---:R0:W3:Y:S03]  /*04d0*/  LDS.128 R12, [R0+0x2400] ;  /* 0x00240000000c7984 */ /* 0x0060e60000000c00 */
[----:B------:R-:W-:Y:S05]  /*04e0*/  @P0 BRA `(.L_x_1) ;  /* 0x0000003000980947 */ /* 0x000fea0003800000 */
[----:B------:R4:W1:Y:S01]  /*04f0*/  LDS.64 R10, [R0+0x2410] ;  /* 0x00241000000a7984 */ /* 0x0008620000000a00 */
[----:B0-----:R-:W-:Y:S01]  /*0500*/  HFMA2 R4, -RZ, RZ, 0, 0 ;  /* 0x00000000ff047431 */ /* 0x001fe200000001ff */
[----:B------:R-:W-:-:S07]  /*0510*/  MOV R5, R2 ;  /* 0x0000000200057202 */ /* 0x000fce0000000f00 */
.L_x_34:
[C---:B------:R-:W-:Y:S01]  /*0520*/  SHF.L.U32 R3, R5.reuse, 0x2, RZ ;  /* 0x0000000205037819 */ /* 0x040fe200000006ff */
[----:B------:R-:W0:Y:S01]  /*0530*/  LDCU UR6, c[0x3][URZ] ;  /* 0x00c00000ff0677ac */ /* 0x000e220008000800 */
[----:B------:R-:W-:Y:S02]  /*0540*/  SHF.L.U64.HI R7, R5, 0x2, R4 ;  /* 0x0000000205077819 */ /* 0x000fe40000010204 */
[----:B---3--:R-:W-:-:S04]  /*0550*/  IADD3 R18, P0, PT, R12, R3, RZ ;  /* 0x000000030c127210 */ /* 0x008fc80007f1e0ff */
[----:B------:R-:W-:-:S05]  /*0560*/  IADD3.X R19, PT, PT, R13, R7, RZ, P0, !PT ;  /* 0x000000070d137210 */ /* 0x000fca00007fe4ff */
[----:B-1--4-:R-:W3:Y:S01]  /*0570*/  LD.E R17, desc[UR16][R18.64+0x180] ;  /* 0x0001801012117980 */ /* 0x012ee2000c101900 */
[----:B------:R-:W-:-:S03]  /*0580*/  IADD3 R2, P0, PT, R10, R3, RZ ;  /* 0x000000030a027210 */ /* 0x000fc60007f1e0ff */
[----:B----4-:R-:W4:Y:S01]  /*0590*/  LD.E R0, desc[UR16][R18.64+0xd80] ;  /* 0x000d801012007980 */ /* 0x010f22000c101900 */
[----:B------:R-:W-:-:S03]  /*05a0*/  IADD3.X R3, PT, PT, R11, R7, RZ, P0, !PT ;  /* 0x000000070b037210 */ /* 0x000fc600007fe4ff */
[----:B------:R-:W5:Y:S04]  /*05b0*/  LD.E R6, desc[UR16][R18.64+0x100] ;  /* 0x0001001012067980 */ /* 0x000f68000c101900 */
[----:B------:R-:W5:Y:S01]  /*05c0*/  LD.E R33, desc[UR16][R2.64+0x100] ;  /* 0x0001001002217980 */ /* 0x000f62000c101900 */
[----:B------:R-:W-:Y:S01]  /*05d0*/  BSSY.RECONVERGENT B1, `(.L_x_2) ;  /* 0x0000011000017945 */ /* 0x000fe20003800200 */
[----:B---3--:R-:W-:-:S04]  /*05e0*/  IADD3 R7, PT, PT, R17, 0x1800000, RZ ;  /* 0x0180000011077810 */ /* 0x008fc80007ffe0ff */
[----:B------:R-:W-:-:S04]  /*05f0*/  LOP3.LUT R7, R7, 0x7f800000, RZ, 0xc0, !PT ;  /* 0x7f80000007077812 */ /* 0x000fc800078ec0ff */
[----:B------:R-:W-:Y:S02]  /*0600*/  ISETP.GT.U32.AND P0, PT, R7, 0x1ffffff, PT ;  /* 0x01ffffff0700780c */ /* 0x000fe40003f04070 */
[----:B----4-:R-:W-:Y:S01]  /*0610*/  I2FP.F32.S32 R0, R0 ;  /* 0x0000000000007245 */ /* 0x010fe20000201400 */
[----:B-----5:R-:W-:-:S04]  /*0620*/  FADD R7, R33, -R6 ;  /* 0x8000000621077221 */ /* 0x020fc80000000000 */
[----:B0-----:R-:W-:-:S06]  /*0630*/  FMUL R41, R0, UR6 ;  /* 0x0000000600297c20 */ /* 0x001fcc0008400000 */
[----:B------:R-:W-:Y:S05]  /*0640*/  @P0 BRA `(.L_x_3) ;  /* 0x0000000000140947 */ /* 0x000fea0003800000 */
[----:B------:R-:W-:Y:S02]  /*0650*/  MOV R0, R17 ;  /* 0x0000001100007202 */ /* 0x000fe40000000f00 */
[----:B------:R-:W-:-:S07]  /*0660*/  MOV R8, 0x680 ;  /* 0x0000068000087802 */ /* 0x000fce0000000f00 */
[----:B--2---:R-:W-:Y:S05]  /*0670*/  CALL.REL.NOINC `($__internal_1_$__cuda_sm20_rcp_rn_f32_slowpath) ;  /* 0x0000007c004c7944 */ /* 0x004fea0003c00000 */
[----:B------:R-:W-:Y:S01]  /*0680*/  MOV R38, R0 ;  /* 0x0000000000267202 */ /* 0x000fe20000000f00 */
[----:B------:R-:W-:Y:S06]  /*0690*/  BRA `(.L_x_4) ;  /* 0x0000000000107947 */ /* 0x000fec0003800000 */
.L_x_3:
[----:B------:R-:W0:Y:S02]  /*06a0*/  MUFU.RCP R38, R17 ;  /* 0x0000001100267308 */ /* 0x000e240000001000 */
[----:B0-----:R-:W-:-:S04]  /*06b0*/  FFMA R0, R17, R38, -1 ;  /* 0xbf80000011007423 */ /* 0x001fc80000000026 */
[----:B------:R-:W-:-:S04]  /*06c0*/  FADD.FTZ R3, -R0, -RZ ;  /* 0x800000ff00037221 */ /* 0x000fc80000010100 */
[----:B------:R-:W-:-:S07]  /*06d0*/  FFMA R38, R38, R3, R38 ;  /* 0x0000000326267223 */ /* 0x000fce0000000026 */
.L_x_4:
[----:B--2---:R-:W-:Y:S05]  /*06e0*/  BSYNC.RECONVERGENT B1 ;  /* 0x0000000000017941 */ /* 0x004fea0003800200 */
.L_x_2:
[----:B------:R-:W2:Y:S01]  /*06f0*/  LD.E R25, desc[UR16][R18.64+0x200] ;  /* 0x0002001012197980 */ /* 0x000ea2000c101900 */
[----:B------:R-:W-:Y:S01]  /*0700*/  BSSY.RECONVERGENT B1, `(.L_x_5) ;  /* 0x0000042000017945 */ /* 0x000fe20003800200 */
[C---:B--2---:R-:W-:Y:S01]  /*0710*/  FMUL R0, R25.reuse, 0.63661974668502807617 ;  /* 0x3f22f98319007820 */ /* 0x044fe20000400000 */
[----:B------:R-:W-:-:S05]  /*0720*/  FSETP.GE.AND P0, PT, |R25|, 105615, PT ;  /* 0x47ce47801900780b */ /* 0x000fca0003f06200 */
[----:B------:R-:W0:Y:S02]  /*0730*/  F2I.NTZ R0, R0 ;  /* 0x0000000000007305 */ /* 0x000e240000203100 */
[-C--:B0-----:R-:W-:Y:S02]  /*0740*/  I2FP.F32.S32 R2, R0.reuse ;  /* 0x0000000000027245 */ /* 0x081fe40000201400 */
[----:B------:R-:W-:-:S03]  /*0750*/  MOV R9, R0 ;  /* 0x0000000000097202 */ /* 0x000fc60000000f00 */
[----:B------:R-:W-:-:S04]  /*0760*/  FFMA R3, R2, -1.5707962512969970703, R25 ;  /* 0xbfc90fda02037823 */ /* 0x000fc80000000019 */
[----:B------:R-:W-:-:S04]  /*0770*/  FFMA R3, R2, -7.5497894158615963534e-08, R3 ;  /* 0xb3a2216802037823 */ /* 0x000fc80000000003 */
[----:B------:R-:W-:-:S05]  /*0780*/  FFMA R37, R2, -5.3903029534742383927e-15, R3 ;  /* 0xa7c234c502257823 */ /* 0x000fca0000000003 */
[----:B------:R-:W-:Y:S01]  /*0790*/  MOV R2, R37 ;  /* 0x0000002500027202 */ /* 0x000fe20000000f00 */
[----:B------:R-:W-:Y:S06]  /*07a0*/  @!P0 BRA `(.L_x_6) ;  /* 0x0000000000dc8947 */ /* 0x000fec0003800000 */
[----:B------:R-:W-:-:S13]  /*07b0*/  FSETP.NEU.AND P1, PT, |R25|, +INF , PT ;  /* 0x7f8000001900780b */ /* 0x000fda0003f2d200 */
[----:B------:R-:W-:Y:S01]  /*07c0*/  @!P1 FMUL R2, RZ, R25 ;  /* 0x00000019ff029220 */ /* 0x000fe20000400000 */
[----:B------:R-:W-:Y:S01]  /*07d0*/  @!P1 MOV R0, RZ ;  /* 0x000000ff00009202 */ /* 0x000fe20000000f00 */
[----:B------:R-:W-:Y:S06]  /*07e0*/  @!P1 BRA `(.L_x_6) ;  /* 0x0000000000cc9947 */ /* 0x000fec0003800000 */
[----:B------:R-:W-:Y:S01]  /*07f0*/  SHF.L.U32 R2, R25, 0x8, RZ ;  /* 0x0000000819027819 */ /* 0x000fe200000006ff */
[----:B------:R-:W-:Y:S01]  /*0800*/  HFMA2 R8, -RZ, RZ, 0, 0 ;  /* 0x00000000ff087431 */ /* 0x000fe200000001ff */
[----:B------:R-:W-:Y:S01]  /*0810*/  MOV R0, R1 ;  /* 0x0000000100007202 */ /* 0x000fe20000000f00 */
[----:B------:R-:W0:Y:S01]  /*0820*/  LDCU.64 UR12, c[0x4][URZ] ;  /* 0x01000000ff0c77ac */ /* 0x000e220008000a00 */
[----:B------:R-:W-:Y:S01]  /*0830*/  LOP3.LUT R27, R2, 0x80000000, RZ, 0xfc, !PT ;  /* 0x80000000021b7812 */ /* 0x000fe200078efcff */
[----:B------:R-:W-:Y:S01]  /*0840*/  UMOV UR7, URZ ;  /* 0x000000ff00077c82 */ /* 0x000fe20008000000 */
[----:B------:R-:W-:-:S05]  /*0850*/  UMOV UR6, URZ ;  /* 0x000000ff00067c82 */ /* 0x000fca0008000000 */
.L_x_7:
[----:B0-----:R-:W-:Y:S02]  /*0860*/  MOV R20, UR12 ;  /* 0x0000000c00147c02 */ /* 0x001fe40008000f00 */
[----:B------:R-:W-:-:S05]  /*0870*/  MOV R21, UR13 ;  /* 0x0000000d00157c02 */ /* 0x000fca0008000f00 */
[----:B------:R-:W2:Y:S01]  /*0880*/  LDG.E.CONSTANT R2, desc[UR16][R20.64] ;  /* 0x0000001014027981 */ /* 0x000ea2000c1e9900 */
[----:B------:R-:W-:Y:S02]  /*0890*/  UIADD3 UR12, UP2, UPT, UR12, 0x4, URZ ;  /* 0x000000040c0c7890 */ /* 0x000fe4000ff5e0ff */
[----:B------:R-:W-:Y:S02]  /*08a0*/  UIADD3 UR6, UPT, UPT, UR6, 0x1, URZ ;  /* 0x0000000106067890 */ /* 0x000fe4000fffe0ff */
[----:B------:R-:W-:Y:S02]  /*08b0*/  UIADD3.X UR13, UPT, UPT, URZ, UR13, URZ, UP2, !UPT ;  /* 0x0000000dff0d7290 */ /* 0x000fe400097fe4ff */
[----:B------:R-:W-:Y:S01]  /*08c0*/  UISETP.NE.AND UP2, UPT, UR6, 0x6, UPT ;  /* 0x000000060600788c */ /* 0x000fe2000bf45270 */
[----:B--2---:R-:W-:-:S03]  /*08d0*/  IMAD.WIDE.U32 R2, R2, R27, RZ ;  /* 0x0000001b02027225 */ /* 0x004fc600078e00ff */
[----:B------:R-:W-:-:S04]  /*08e0*/  IADD3 R23, P1, PT, R2, R8, RZ ;  /* 0x0000000802177210 */ /* 0x000fc80007f3e0ff */
[----:B------:R-:W-:Y:S01]  /*08f0*/  IADD3.X R8, PT, PT, R3, UR7, RZ, P1, !PT ;  /* 0x0000000703087c10 */ /* 0x000fe20008ffe4ff */
[----:B------:R0:W-:Y:S02]  /*0900*/  STL [R0], R23 ;  /* 0x0000001700007387 */ /* 0x0001e40000100800 */
[----:B0-----:R-:W-:Y:S01]  /*0910*/  IADD3 R0, PT, PT, R0, 0x4, RZ ;  /* 0x0000000400007810 */ /* 0x001fe20007ffe0ff */
[----:B------:R-:W-:Y:S06]  /*0920*/  BRA.U UP2, `(.L_x_7) ;  /* 0xfffffffd02cc7547 */ /* 0x000fec000b83ffff */
[----:B------:R-:W-:Y:S01]  /*0930*/  SHF.R.U32.HI R6, RZ, 0x17, R25 ;  /* 0x00000017ff067819 */ /* 0x000fe20000011619 */
[----:B------:R0:W-:Y:S03]  /*0940*/  STL [R1+0x18], R8 ;  /* 0x0000180801007387 */ /* 0x0001e60000100800 */
[C---:B------:R-:W-:Y:S02]  /*0950*/  LOP3.LUT R0, R6.reuse, 0xe0, RZ, 0xc0, !PT ;  /* 0x000000e006007812 */ /* 0x040fe400078ec0ff */
[----:B------:R-:W-:Y:S02]  /*0960*/  LOP3.LUT P1, RZ, R6, 0x1f, RZ, 0xc0, !PT ;  /* 0x0000001f06ff7812 */ /* 0x000fe4000782c0ff */
[----:B------:R-:W-:-:S04]  /*0970*/  IADD3 R0, PT, PT, R0, -0x80, RZ ;  /* 0xffffff8000007810 */ /* 0x000fc80007ffe0ff */
[----:B------:R-:W-:-:S05]  /*0980*/  SHF.R.U32.HI R0, RZ, 0x5, R0 ;  /* 0x00000005ff007819 */ /* 0x000fca0000011600 */
[----:B------:R-:W-:-:S05]  /*0990*/  IMAD R16, R0, -0x4, R1 ;  /* 0xfffffffc00107824 */ /* 0x000fca00078e0201 */
[----:B------:R-:W2:Y:S04]  /*09a0*/  LDL R0, [R16+0x18] ;  /* 0x0000180010007983 */ /* 0x000ea80000100800 */
[----:B------:R-:W2:Y:S04]  /*09b0*/  LDL R3, [R16+0x14] ;  /* 0x0000140010037983 */ /* 0x000ea80000100800 */
[----:B------:R-:W3:Y:S01]  /*09c0*/  @P1 LDL R2, [R16+0x10] ;  /* 0x0000100010021983 */ /* 0x000ee20000100800 */
[----:B------:R-:W-:Y:S01]  /*09d0*/  LOP3.LUT R6, R6, 0x1f, RZ, 0xc0, !PT ;  /* 0x0000001f06067812 */ /* 0x000fe200078ec0ff */
[----:B------:R-:W-:Y:S01]  /*09e0*/  UMOV UR6, 0x54442d19 ;  /* 0x54442d1900067882 */ /* 0x000fe20000000000 */
[----:B------:R-:W-:-:S02]  /*09f0*/  UMOV UR7, 0x3bf921fb ;  /* 0x3bf921fb00077882 */ /* 0x000fc40000000000 */
[-C--:B--2---:R-:W-:Y:S02]  /*0a00*/  @P1 SHF.L.W.U32.HI R0, R3, R6.reuse, R0 ;  /* 0x0000000603001219 */ /* 0x084fe40000010e00 */
[----:B---3--:R-:W-:Y:S02]  /*0a10*/  @P1 SHF.L.W.U32.HI R3, R2, R6, R3 ;  /* 0x0000000602031219 */ /* 0x008fe40000010e03 */
[----:B------:R-:W-:Y:S02]  /*0a20*/  ISETP.GE.AND P1, PT, R25, RZ, PT ;  /* 0x000000ff1900720c */ /* 0x000fe40003f26270 */
[C---:B------:R-:W-:Y:S02]  /*0a30*/  SHF.L.W.U32.HI R2, R3.reuse, 0x2, R0 ;  /* 0x0000000203027819 */ /* 0x040fe40000010e00 */
[----:B------:R-:W-:Y:S02]  /*0a40*/  SHF.L.U32 R3, R3, 0x2, RZ ;  /* 0x0000000203037819 */ /* 0x000fe400000006ff */
[----:B------:R-:W-:-:S04]  /*0a50*/  SHF.R.S32.HI R6, RZ, 0x1f, R2 ;  /* 0x0000001fff067819 */ /* 0x000fc80000011402 */
[C---:B------:R-:W-:Y:S02]  /*0a60*/  LOP3.LUT R20, R6.reuse, R3, RZ, 0x3c, !PT ;  /* 0x0000000306147212 */ /* 0x040fe400078e3cff */
[----:B------:R-:W-:Y:S02]  /*0a70*/  LOP3.LUT R21, R6, R2, RZ, 0x3c, !PT ;  /* 0x0000000206157212 */ /* 0x000fe400078e3cff */
[----:B------:R-:W-:Y:S02]  /*0a80*/  SHF.R.U32.HI R3, RZ, 0x1e, R0 ;  /* 0x0000001eff037819 */ /* 0x000fe40000011600 */
[C---:B------:R-:W-:Y:S02]  /*0a90*/  LOP3.LUT R6, R2.reuse, R25, RZ, 0x3c, !PT ;  /* 0x0000001902067212 */ /* 0x040fe400078e3cff */
[----:B------:R-:W1:Y:S01]  /*0aa0*/  I2F.F64.S64 R20, R20 ;  /* 0x0000001400147312 */ /* 0x000e620000301c00 */
[----:B------:R-:W-:Y:S02]  /*0ab0*/  LEA.HI R0, R2, R3, RZ, 0x1 ;  /* 0x0000000302007211 */ /* 0x000fe400078f08ff */
[----:B------:R-:W-:-:S02]  /*0ac0*/  ISETP.GE.AND P2, PT, R6, RZ, PT ;  /* 0x000000ff0600720c */ /* 0x000fc40003f46270 */
[----:B------:R-:W-:-:S04]  /*0ad0*/  IADD3 R2, PT, PT, -R0, RZ, RZ ;  /* 0x000000ff00027210 */ /* 0x000fc80007ffe1ff */
[----:B------:R-:W-:Y:S01]  /*0ae0*/  @!P1 MOV R0, R2 ;  /* 0x0000000200009202 */ /* 0x000fe20000000f00 */
[----:B-1----:R-:W-:-:S10]  /*0af0*/  DMUL R22, R20, UR6 ;  /* 0x0000000614167c28 */ /* 0x002fd40008000000 */
[----:B------:R-:W1:Y:S02]  /*0b00*/  F2F.F32.F64 R22, R22 ;  /* 0x0000001600167310 */ /* 0x000e640000301000 */
[----:B01----:R-:W-:-:S07]  /*0b10*/  FSEL R2, -R22, R22, !P2 ;  /* 0x0000001616027208 */ /* 0x003fce0005000100 */
.L_x_6:
[----:B------:R-:W-:Y:S05]  /*0b20*/  BSYNC.RECONVERGENT B1 ;  /* 0x0000000000017941 */ /* 0x000fea0003800200 */
.L_x_5:
[----:B------:R-:W-:Y:S02]  /*0b30*/  HFMA2 R21, -RZ, RZ, 0.487060546875, -0.0625 ;  /* 0x37cbac00ff157431 */ /* 0x000fe400000001ff */
[----:B------:R-:W-:Y:S01]  /*0b40*/  FMUL R6, R2, R2 ;  /* 0x0000000202067220 */ /* 0x000fe20000400000 */
[----:B------:R-:W-:Y:S01]  /*0b50*/  LOP3.LUT R8, R0, 0x1, RZ, 0xc0, !PT ;  /* 0x0000000100087812 */ /* 0x000fe200078ec0ff */
[----:B------:R-:W-:Y:S01]  /*0b60*/  HFMA2 R16, -RZ, RZ, 1.541015625, -0.052001953125 ;  /* 0x3e2aaaa8ff107431 */ /* 0x000fe200000001ff */
[----:B------:R-:W-:Y:S01]  /*0b70*/  MOV R20, 0x3c0885e4 ;  /* 0x3c0885e400147802 */ /* 0x000fe20000000f00 */
[----:B------:R-:W-:Y:S01]  /*0b80*/  BSSY.RECONVERGENT B1, `(.L_x_8) ;  /* 0x0000042000017945 */ /* 0x000fe20003800200 */
[----:B------:R-:W-:Y:S02]  /*0b90*/  ISETP.NE.U32.AND P1, PT, R8, 0x1, PT ;  /* 0x000000010800780c */ /* 0x000fe40003f25070 */
[----:B------:R-:W-:Y:S01]  /*0ba0*/  IADD3 R0, PT, PT, R0, 0x1, RZ ;  /* 0x0000000100007810 */ /* 0x000fe20007ffe0ff */
[----:B------:R-:W-:Y:S01]  /*0bb0*/  FFMA R3, R6, R21, -0.0013887860113754868507 ;  /* 0xbab607ed06037423 */ /* 0x000fe20000000015 */
[----:B------:R-:W-:-:S02]  /*0bc0*/  FSEL R27, R20, 0.041666727513074874878, !P1 ;  /* 0x3d2aaabb141b7808 */ /* 0x000fc40004800000 */
[----:B------:R-:W-:Y:S02]  /*0bd0*/  LOP3.LUT P2, RZ, R0, 0x2, RZ, 0xc0, !PT ;  /* 0x0000000200ff7812 */ /* 0x000fe4000784c0ff */
[----:B------:R-:W-:Y:S02]  /*0be0*/  FSEL R23, R3, -0.00019574658654164522886, P1 ;  /* 0xb94d415303177808 */ /* 0x000fe40000800000 */
[----:B------:R-:W-:Y:S02]  /*0bf0*/  FSEL R3, R2, 1, !P1 ;  /* 0x3f80000002037808 */ /* 0x000fe40004800000 */
[----:B------:R-:W-:Y:S01]  /*0c00*/  FSEL R2, -R16, -0.4999999701976776123, !P1 ;  /* 0xbeffffff10027808 */ /* 0x000fe20004800100 */
[C---:B------:R-:W-:Y:S02]  /*0c10*/  FFMA R23, R6.reuse, R23, R27 ;  /* 0x0000001706177223 */ /* 0x040fe4000000001b */
[C---:B------:R-:W-:Y:S02]  /*0c20*/  FFMA R0, R6.reuse, R3, RZ ;  /* 0x0000000306007223 */ /* 0x040fe400000000ff */
[----:B------:R-:W-:-:S04]  /*0c30*/  FFMA R2, R6, R23, R2 ;  /* 0x0000001706027223 */ /* 0x000fc80000000002 */
[----:B------:R-:W-:-:S04]  /*0c40*/  FFMA R3, R0, R2, R3 ;  /* 0x0000000200037223 */ /* 0x000fc80000000003 */
[----:B------:R-:W-:Y:S01]  /*0c50*/  @P2 FADD R3, RZ, -R3 ;  /* 0x80000003ff032221 */ /* 0x000fe20000000000 */
[----:B------:R-:W-:Y:S06]  /*0c60*/  @!P0 BRA `(.L_x_9) ;  /* 0x0000000000cc8947 */ /* 0x000fec0003800000 */
[----:B------:R-:W-:-:S13]  /*0c70*/  FSETP.NEU.AND P0, PT, |R25|, +INF , PT ;  /* 0x7f8000001900780b */ /* 0x000fda0003f0d200 */
[----:B------:R-:W-:Y:S01]  /*0c80*/  @!P0 FMUL R37, RZ, R25 ;  /* 0x00000019ff258220 */ /* 0x000fe20000400000 */
[----:B------:R-:W-:Y:S01]  /*0c90*/  @!P0 MOV R9, RZ ;  /* 0x000000ff00098202 */ /* 0x000fe20000000f00 */
[----:B------:R-:W-:Y:S06]  /*0ca0*/  @!P0 BRA `(.L_x_9) ;  /* 0x0000000000bc8947 */ /* 0x000fec0003800000 */
[----:B------:R-:W-:Y:S01]  /*0cb0*/  SHF.L.U32 R2, R25, 0x8, RZ ;  /* 0x0000000819027819 */ /* 0x000fe200000006ff */
[----:B------:R-:W-:Y:S01]  /*0cc0*/  HFMA2 R0, -RZ, RZ, 0, 0 ;  /* 0x00000000ff007431 */ /* 0x000fe200000001ff */
[----:B------:R-:W-:Y:S01]  /*0cd0*/  MOV R8, RZ ;  /* 0x000000ff00087202 */ /* 0x000fe20000000f00 */
[----:B------:R-:W-:Y:S01]  /*0ce0*/  UMOV UR6, URZ ;  /* 0x000000ff00067c82 */ /* 0x000fe20008000000 */
[----:B------:R-:W-:-:S07]  /*0cf0*/  LOP3.LUT R29, R2, 0x80000000, RZ, 0xfc, !PT ;  /* 0x80000000021d7812 */ /* 0x000fce00078efcff */
.L_x_10:
[----:B0-----:R-:W0:Y:S02]  /*0d00*/  LDC.64 R26, c[0x4][RZ] ;  /* 0x01000000ff1a7b82 */ /* 0x001e240000000a00 */
[----:B0-----:R-:W-:-:S05]  /*0d10*/  IMAD.WIDE.U32 R26, R0, 0x4, R26 ;  /* 0x00000004001a7825 */ /* 0x001fca00078e001a */
[----:B------:R-:W2:Y:S01]  /*0d20*/  LDG.E.CONSTANT R22, desc[UR16][R26.64] ;  /* 0x000000101a167981 */ /* 0x000ea2000c1e9900 */
[C---:B------:R-:W-:Y:S02]  /*0d30*/  LEA R2, R0.reuse, R1, 0x2 ;  /* 0x0000000100027211 */ /* 0x040fe400078e10ff */
[----:B------:R-:W-:-:S04]  /*0d40*/  IADD3 R0, PT, PT, R0, 0x1, RZ ;  /* 0x0000000100007810 */ /* 0x000fc80007ffe0ff */
[----:B------:R-:W-:Y:S01]  /*0d50*/  ISETP.NE.AND P0, PT, R0, 0x6, PT ;  /* 0x000000060000780c */ /* 0x000fe20003f05270 */
[----:B--2---:R-:W-:-:S03]  /*0d60*/  IMAD.WIDE.U32 R22, R22, R29, RZ ;  /* 0x0000001d16167225 */ /* 0x004fc600078e00ff */
[----:B------:R-:W-:-:S04]  /*0d70*/  IADD3 R9, P1, PT, R22, R8, RZ ;  /* 0x0000000816097210 */ /* 0x000fc80007f3e0ff */
[----:B------:R-:W-:Y:S01]  /*0d80*/  IADD3.X R8, PT, PT, R23, UR6, RZ, P1, !PT ;  /* 0x0000000617087c10 */ /* 0x000fe20008ffe4ff */
[----:B------:R0:W-:Y:S04]  /*0d90*/  STL [R2], R9 ;  /* 0x0000000902007387 */ /* 0x0001e80000100800 */
[----:B------:R-:W-:Y:S05]  /*0da0*/  @P0 BRA `(.L_x_10) ;  /* 0xfffffffc00d40947 */ /* 0x000fea000383ffff */
        /* <DEDUP_REMOVED lines=8> */
[----:B0-----:R-:W2:Y:S04]  /*0e30*/  LDL R9, [R24+0x14] ;  /* 0x0000140018097983 */ /* 0x001ea80000100800 */
[----:B------:R-:W3:Y:S01]  /*0e40*/  @P0 LDL R2, [R24+0x10] ;  /* 0x0000100018020983 */ /* 0x000ee20000100800 */
[----:B------:R-:W-:Y:S01]  /*0e50*/  LOP3.LUT R6, R6, 0x1f, RZ, 0xc0, !PT ;  /* 0x0000001f06067812 */ /* 0x000fe200078ec0ff */
[----:B------:R-:W-:Y:S01]  /*0e60*/  UMOV UR6, 0x54442d19 ;  /* 0x54442d1900067882 */ /* 0x000fe20000000000 */
[----:B------:R-:W-:Y:S01]  /*0e70*/  UMOV UR7, 0x3bf921fb ;  /* 0x3bf921fb00077882 */ /* 0x000fe20000000000 */
[----:B------:R-:W-:-:S02]  /*0e80*/  ISETP.GE.AND P1, PT, R25, RZ, PT ;  /* 0x000000ff1900720c */ /* 0x000fc40003f26270 */
[-C--:B--2---:R-:W-:Y:S02]  /*0e90*/  @P0 SHF.L.W.U32.HI R0, R9, R6.reuse, R0 ;  /* 0x0000000609000219 */ /* 0x084fe40000010e00 */
[----:B---3--:R-:W-:-:S04]  /*0ea0*/  @P0 SHF.L.W.U32.HI R9, R2, R6, R9 ;  /* 0x0000000602090219 */ /* 0x008fc80000010e09 */
[C---:B------:R-:W-:Y:S02]  /*0eb0*/  SHF.L.W.U32.HI R2, R9.reuse, 0x2, R0 ;  /* 0x0000000209027819 */ /* 0x040fe40000010e00 */
[----:B------:R-:W-:Y:S02]  /*0ec0*/  SHF.L.U32 R9, R9, 0x2, RZ ;  /* 0x0000000209097819 */ /* 0x000fe400000006ff */
[----:B------:R-:W-:Y:S02]  /*0ed0*/  SHF.R.S32.HI R6, RZ, 0x1f, R2 ;  /* 0x0000001fff067819 */ /* 0x000fe40000011402 */
[----:B------:R-:W-:Y:S02]  /*0ee0*/  LOP3.LUT R25, R2, R25, RZ, 0x3c, !PT ;  /* 0x0000001902197212 */ /* 0x000fe400078e3cff */
[C---:B------:R-:W-:Y:S02]  /*0ef0*/  LOP3.LUT R22, R6.reuse, R9, RZ, 0x3c, !PT ;  /* 0x0000000906167212 */ /* 0x040fe400078e3cff */
[----:B------:R-:W-:-:S02]  /*0f00*/  LOP3.LUT R23, R6, R2, RZ, 0x3c, !PT ;  /* 0x0000000206177212 */ /* 0x000fc400078e3cff */
[----:B------:R-:W-:Y:S02]  /*0f10*/  SHF.R.U32.HI R9, RZ, 0x1e, R0 ;  /* 0x0000001eff097819 */ /* 0x000fe40000011600 */
[----:B------:R-:W-:Y:S02]  /*0f20*/  ISETP.GE.AND P0, PT, R25, RZ, PT ;  /* 0x000000ff1900720c */ /* 0x000fe40003f06270 */
[----:B------:R-:W0:Y:S01]  /*0f30*/  I2F.F64.S64 R22, R22 ;  /* 0x0000001600167312 */ /* 0x000e220000301c00 */
[----:B------:R-:W-:-:S04]  /*0f40*/  LEA.HI R9, R2, R9, RZ, 0x1 ;  /* 0x0000000902097211 */ /* 0x000fc800078f08ff */
[----:B------:R-:W-:-:S04]  /*0f50*/  IADD3 R0, PT, PT, -R9, RZ, RZ ;  /* 0x000000ff09007210 */ /* 0x000fc80007ffe1ff */
[----:B------:R-:W-:Y:S01]  /*0f60*/  @!P1 MOV R9, R0 ;  /* 0x0000000000099202 */ /* 0x000fe20000000f00 */
[----:B0-----:R-:W-:-:S10]  /*0f70*/  DMUL R26, R22, UR6 ;  /* 0x00000006161a7c28 */ /* 0x001fd40008000000 */
[----:B------:R-:W0:Y:S02]  /*0f80*/  F2F.F32.F64 R26, R26 ;  /* 0x0000001a001a7310 */ /* 0x000e240000301000 */
[----:B01----:R-:W-:-:S07]  /*0f90*/  FSEL R37, -R26, R26, !P0 ;  /* 0x0000001a1a257208 */ /* 0x003fce0004000100 */
.L_x_9:
[----:B------:R-:W-:Y:S05]  /*0fa0*/  BSYNC.RECONVERGENT B1 ;  /* 0x0000000000017941 */ /* 0x000fea0003800200 */
.L_x_8:
[----:B------:R-:W2:Y:S01]  /*0fb0*/  LD.E R25, desc[UR16][R18.64+0x280] ;  /* 0x0002801012197980 */ /* 0x000ea2000c101900 */
[----:B------:R-:W-:Y:S01]  /*0fc0*/  FMUL R0, R37, R37 ;  /* 0x0000002525007220 */ /* 0x000fe20000400000 */
[C---:B------:R-:W-:Y:S01]  /*0fd0*/  LOP3.LUT R6, R9.reuse, 0x1, RZ, 0xc0, !PT ;  /* 0x0000000109067812 */ /* 0x040fe200078ec0ff */
[----:B------:R-:W-:Y:S01]  /*0fe0*/  BSSY.RECONVERGENT B1, `(.L_x_11) ;  /* 0x000004a000017945 */ /* 0x000fe20003800200 */
[----:B------:R-:W-:Y:S01]  /*0ff0*/  LOP3.LUT P1, RZ, R9, 0x2, RZ, 0xc0, !PT ;  /* 0x0000000209ff7812 */ /* 0x000fe2000782c0ff */
[----:B------:R-:W-:Y:S01]  /*1000*/  FFMA R8, R0, R21, -0.0013887860113754868507 ;  /* 0xbab607ed00087423 */ /* 0x000fe20000000015 */
[----:B------:R-:W-:-:S04]  /*1010*/  ISETP.NE.U32.AND P0, PT, R6, 0x1, PT ;  /* 0x000000010600780c */ /* 0x000fc80003f05070 */
[----:B------:R-:W-:Y:S02]  /*1020*/  FSEL R23, R8, -0.00019574658654164522886, !P0 ;  /* 0xb94d415308177808 */ /* 0x000fe40004000000 */
[----:B------:R-:W-:Y:S02]  /*1030*/  FSEL R27, R20, 0.041666727513074874878, P0 ;  /* 0x3d2aaabb141b7808 */ /* 0x000fe40000000000 */
[----:B------:R-:W-:Y:S02]  /*1040*/  FSEL R29, -R16, -0.4999999701976776123, P0 ;  /* 0xbeffffff101d7808 */ /* 0x000fe40000000100 */
[----:B------:R-:W-:Y:S01]  /*1050*/  FSEL R37, R37, 1, P0 ;  /* 0x3f80000025257808 */ /* 0x000fe20000000000 */
[----:B------:R-:W-:-:S04]  /*1060*/  FFMA R23, R0, R23, R27 ;  /* 0x0000001700177223 */ /* 0x000fc8000000001b */
[C---:B------:R-:W-:Y:S01]  /*1070*/  FFMA R23, R0.reuse, R23, R29 ;  /* 0x0000001700177223 */ /* 0x040fe2000000001d */
[----:B------:R-:W-:-:S04]  /*1080*/  FFMA R0, R0, R37, RZ ;  /* 0x0000002500007223 */ /* 0x000fc800000000ff */
[----:B------:R-:W-:-:S04]  /*1090*/  FFMA R37, R0, R23, R37 ;  /* 0x0000001700257223 */ /* 0x000fc80000000025 */
[----:B------:R-:W-:Y:S01]  /*10a0*/  @P1 FADD R37, RZ, -R37 ;  /* 0x80000025ff251221 */ /* 0x000fe20000000000 */
        /* <DEDUP_REMOVED lines=19> */
.L_x_13:
        /* <DEDUP_REMOVED lines=13> */
[C---:B0-----:R-:W-:Y:S02]  /*12b0*/  LOP3.LUT R0, R6.reuse, 0xe0, RZ, 0xc0, !PT ;  /* 0x000000e006007812 */ /* 0x041fe400078ec0ff */
        /* <DEDUP_REMOVED lines=15> */
[----:B------:R-:W-:-:S02]  /*13b0*/  SHF.R.S32.HI R6, RZ, 0x1f, R2 ;  /* 0x0000001fff067819 */ /* 0x000fc40000011402 */
[----:B------:R-:W-:Y:S02]  /*13c0*/  SHF.R.U32.HI R27, RZ, 0x1e, R0 ;  /* 0x0000001eff1b7819 */ /* 0x000fe40000011600 */
[C---:B------:R-:W-:Y:S02]  /*13d0*/  LOP3.LUT R8, R6.reuse, R9, RZ, 0x3c, !PT ;  /* 0x0000000906087212 */ /* 0x040fe400078e3cff */
[----:B------:R-:W-:Y:S02]  /*13e0*/  LOP3.LUT R9, R6, R2, RZ, 0x3c, !PT ;  /* 0x0000000206097212 */ /* 0x000fe400078e3cff */
[C---:B------:R-:W-:Y:S02]  /*13f0*/  LOP3.LUT R0, R2.reuse, R25, RZ, 0x3c, !PT ;  /* 0x0000001902007212 */ /* 0x040fe400078e3cff */
[----:B------:R-:W-:Y:S02]  /*1400*/  LEA.HI R2, R2, R27, RZ, 0x1 ;  /* 0x0000001b02027211 */ /* 0x000fe400078f08ff */
[----:B------:R-:W1:Y:S01]  /*1410*/  I2F.F64.S64 R8, R8 ;  /* 0x0000000800087312 */ /* 0x000e620000301c00 */
[----:B------:R-:W-:-:S02]  /*1420*/  ISETP.GE.AND P2, PT, R0, RZ, PT ;  /* 0x000000ff0000720c */ /* 0x000fc40003f46270 */
[----:B------:R-:W-:-:S04]  /*1430*/  IADD3 R0, PT, PT, -R2, RZ, RZ ;  /* 0x000000ff02007210 */ /* 0x000fc80007ffe1ff */
[----:B------:R-:W-:Y:S01]  /*1440*/  @!P1 MOV R2, R0 ;  /* 0x0000000000029202 */ /* 0x000fe20000000f00 */
[----:B-1----:R-:W-:-:S10]  /*1450*/  DMUL R22, R8, UR6 ;  /* 0x0000000608167c28 */ /* 0x002fd40008000000 */
[----:B------:R-:W0:Y:S02]  /*1460*/  F2F.F32.F64 R22, R22 ;  /* 0x0000001600167310 */ /* 0x000e240000301000 */
[----:B0-----:R-:W-:-:S07]  /*1470*/  FSEL R0, -R22, R22, !P2 ;  /* 0x0000001616007208 */ /* 0x001fce0005000100 */
.L_x_12:
[----:B------:R-:W-:Y:S05]  /*1480*/  BSYNC.RECONVERGENT B1 ;  /* 0x0000000000017941 */ /* 0x000fea0003800200 */
.L_x_11:
[----:B------:R-:W-:Y:S01]  /*1490*/  FMUL R6, R0, R0 ;  /* 0x0000000000067220 */ /* 0x000fe20000400000 */
[C---:B------:R-:W-:Y:S01]  /*14a0*/  LOP3.LUT R9, R2.reuse, 0x1, RZ, 0xc0, !PT ;  /* 0x0000000102097812 */ /* 0x040fe200078ec0ff */
[----:B------:R-:W-:Y:S01]  /*14b0*/  BSSY.RECONVERGENT B1, `(.L_x_14) ;  /* 0x0000042000017945 */ /* 0x000fe20003800200 */
[----:B------:R-:W-:Y:S01]  /*14c0*/  IADD3 R2, PT, PT, R2, 0x1, RZ ;  /* 0x0000000102027810 */ /* 0x000fe20007ffe0ff */
[----:B------:R-:W-:Y:S01]  /*14d0*/  FFMA R8, R6, R21, -0.0013887860113754868507 ;  /* 0xbab607ed06087423 */ /* 0x000fe20000000015 */
[----:B------:R-:W-:Y:S02]  /*14e0*/  ISETP.NE.U32.AND P1, PT, R9, 0x1, PT ;  /* 0x000000010900780c */ /* 0x000fe40003f25070 */
[----:B------:R-:W-:Y:S02]  /*14f0*/  LOP3.LUT P2, RZ, R2, 0x2, RZ, 0xc0, !PT ;  /* 0x0000000202ff7812 */ /* 0x000fe4000784c0ff */
[----:B------:R-:W-:Y:S02]  /*1500*/  FSEL R9, R8, -0.00019574658654164522886, P1 ;  /* 0xb94d415308097808 */ /* 0x000fe40000800000 */
[----:B------:R-:W-:-:S02]  /*1510*/  FSEL R23, R20, 0.041666727513074874878, !P1 ;  /* 0x3d2aaabb14177808 */ /* 0x000fc40004800000 */
        /* <DEDUP_REMOVED lines=17> */
.L_x_16:
        /* <DEDUP_REMOVED lines=26> */
[----:B---3--:R-:W-:Y:S02]  /*17d0*/  @P0 SHF.L.W.U32.HI R9, R2, R6, R9 ;  /* 0x0000000602090219 */ /* 0x008fe40000010e09 */
[--C-:B------:R-:W-:Y:S02]  /*17e0*/  SHF.R.U32.HI R27, RZ, 0x1e, R0.reuse ;  /* 0x0000001eff1b7819 */ /* 0x100fe40000011600 */
[C---:B------:R-:W-:Y:S02]  /*17f0*/  SHF.L.W.U32.HI R2, R9.reuse, 0x2, R0 ;  /* 0x0000000209027819 */ /* 0x040fe40000010e00 */
[----:B------:R-:W-:Y:S02]  /*1800*/  SHF.L.U32 R9, R9, 0x2, RZ ;  /* 0x0000000209097819 */ /* 0x000fe400000006ff */
[----:B------:R-:W-:-:S02]  /*1810*/  SHF.R.S32.HI R6, RZ, 0x1f, R2 ;  /* 0x0000001fff067819 */ /* 0x000fc40000011402 */
[----:B------:R-:W-:Y:S02]  /*1820*/  LOP3.LUT R25, R2, R25, RZ, 0x3c, !PT ;  /* 0x0000001902197212 */ /* 0x000fe400078e3cff */
[C---:B------:R-:W-:Y:S02]  /*1830*/  LOP3.LUT R22, R6.reuse, R9, RZ, 0x3c, !PT ;  /* 0x0000000906167212 */ /* 0x040fe400078e3cff */
[----:B------:R-:W-:Y:S02]  /*1840*/  LOP3.LUT R23, R6, R2, RZ, 0x3c, !PT ;  /* 0x0000000206177212 */ /* 0x000fe400078e3cff */
[----:B------:R-:W-:Y:S02]  /*1850*/  LEA.HI R24, R2, R27, RZ, 0x1 ;  /* 0x0000001b02187211 */ /* 0x000fe400078f08ff */
[----:B------:R-:W-:Y:S02]  /*1860*/  ISETP.GE.AND P0, PT, R25, RZ, PT ;  /* 0x000000ff1900720c */ /* 0x000fe40003f06270 */
[----:B------:R-:W1:Y:S01]  /*1870*/  I2F.F64.S64 R22, R22 ;  /* 0x0000001600167312 */ /* 0x000e620000301c00 */
[----:B------:R-:W-:-:S04]  /*1880*/  IADD3 R0, PT, PT, -R24, RZ, RZ ;  /* 0x000000ff18007210 */ /* 0x000fc80007ffe1ff */
[----:B------:R-:W-:Y:S01]  /*1890*/  @!P1 MOV R24, R0 ;  /* 0x0000000000189202 */ /* 0x000fe20000000f00 */
[----:B-1----:R-:W-:-:S10]  /*18a0*/  DMUL R8, R22, UR6 ;  /* 0x0000000616087c28 */ /* 0x002fd40008000000 */
[----:B------:R-:W0:Y:S02]  /*18b0*/  F2F.F32.F64 R8, R8 ;  /* 0x0000000800087310 */ /* 0x000e240000301000 */
[----:B0-----:R-:W-:-:S07]  /*18c0*/  FSEL R36, -R8, R8, !P0 ;  /* 0x0000000808247208 */ /* 0x001fce0004000100 */
.L_x_15:
[----:B------:R-:W-:Y:S05]  /*18d0*/  BSYNC.RECONVERGENT B1 ;  /* 0x0000000000017941 */ /* 0x000fea0003800200 */
.L_x_14:
[----:B------:R-:W-:Y:S01]  /*18e0*/  FMUL R0, R36, R36 ;  /* 0x0000002424007220 */ /* 0x000fe20000400000 */
[C---:B------:R-:W-:Y:S01]  /*18f0*/  LOP3.LUT R2, R24.reuse, 0x1, RZ, 0xc0, !PT ;  /* 0x0000000118027812 */ /* 0x040fe200078ec0ff */
[----:B------:R-:W-:Y:S01]  /*1900*/  BSSY.RECONVERGENT B1, `(.L_x_17) ;  /* 0x000001a000017945 */ /* 0x000fe20003800200 */
[----:B------:R-:W-:Y:S01]  /*1910*/  LOP3.LUT P1, RZ, R24, 0x2, RZ, 0xc0, !PT ;  /* 0x0000000218ff7812 */ /* 0x000fe2000782c0ff */
[----:B------:R-:W-:Y:S01]  /*1920*/  FFMA R21, R0, R21, -0.0013887860113754868507 ;  /* 0xbab607ed00157423 */ /* 0x000fe20000000015 */
[----:B------:R-:W-:Y:S02]  /*1930*/  ISETP.NE.U32.AND P0, PT, R2, 0x1, PT ;  /* 0x000000010200780c */ /* 0x000fe40003f05070 */
[----:B------:R-:W-:Y:S02]  /*1940*/  IADD3 R2, PT, PT, R26, 0x1800000, RZ ;  /* 0x018000001a027810 */ /* 0x000fe40007ffe0ff */
[----:B------:R-:W-:Y:S02]  /*1950*/  FSEL R9, R20, 0.041666727513074874878, P0 ;  /* 0x3d2aaabb14097808 */ /* 0x000fe40000000000 */
[----:B------:R-:W-:-:S02]  /*1960*/  FSEL R21, R21, -0.00019574658654164522886, !P0 ;  /* 0xb94d415315157808 */ /* 0x000fc40004000000 */
[----:B------:R-:W-:Y:S02]  /*1970*/  LOP3.LUT R2, R2, 0x7f800000, RZ, 0xc0, !PT ;  /* 0x7f80000002027812 */ /* 0x000fe400078ec0ff */
[----:B------:R-:W-:Y:S01]  /*1980*/  FSEL R36, R36, 1, P0 ;  /* 0x3f80000024247808 */ /* 0x000fe20000000000 */
[----:B------:R-:W-:Y:S01]  /*1990*/  FFMA R9, R0, R21, R9 ;  /* 0x0000001500097223 */ /* 0x000fe20000000009 */
[----:B------:R-:W-:Y:S02]  /*19a0*/  FSEL R21, -R16, -0.4999999701976776123, P0 ;  /* 0xbeffffff10157808 */ /* 0x000fe40000000100 */
[----:B------:R-:W-:-:S03]  /*19b0*/  ISETP.GT.U32.AND P0, PT, R2, 0x1ffffff, PT ;  /* 0x01ffffff0200780c */ /* 0x000fc60003f04070 */
[C---:B------:R-:W-:Y:S01]  /*19c0*/  FFMA R21, R0.reuse, R9, R21 ;  /* 0x0000000900157223 */ /* 0x040fe20000000015 */
[----:B------:R-:W-:-:S04]  /*19d0*/  FFMA R9, R0, R36, RZ ;  /* 0x0000002400097223 */ /* 0x000fc800000000ff */
[----:B------:R-:W-:-:S04]  /*19e0*/  FFMA R36, R9, R21, R36 ;  /* 0x0000001509247223 */ /* 0x000fc80000000024 */
[----:B------:R-:W-:Y:S01]  /*19f0*/  @P1 FADD R36, RZ, -R36 ;  /* 0x80000024ff241221 */ /* 0x000fe20000000000 */
[----:B------:R-:W-:Y:S06]  /*1a00*/  @P0 BRA `(.L_x_18) ;  /* 0x0000000000140947 */ /* 0x000fec0003800000 */
[----:B------:R-:W-:Y:S02]  /*1a10*/  MOV R0, R26 ;  /* 0x0000001a00007202 */ /* 0x000fe40000000f00 */
[----:B------:R-:W-:-:S07]  /*1a20*/  MOV R8, 0x1a40 ;  /* 0x00001a4000087802 */ /* 0x000fce0000000f00 */
[----:B------:R-:W-:Y:S05]  /*1a30*/  CALL.REL.NOINC `($__internal_1_$__cuda_sm20_rcp_rn_f32_slowpath) ;  /* 0x00000068005c7944 */ /* 0x000fea0003c00000 */
[----:B------:R-:W-:Y:S01]  /*1a40*/  MOV R6, R0 ;  /* 0x0000000000067202 */ /* 0x000fe20000000f00 */
[----:B------:R-:W-:Y:S06]  /*1a50*/  BRA `(.L_x_19) ;  /* 0x0000000000107947 */ /* 0x000fec0003800000 */
.L_x_18:
[----:B------:R-:W0:Y:S02]  /*1a60*/  MUFU.RCP R9, R26 ;  /* 0x0000001a00097308 */ /* 0x000e240000001000 */
[----:B0-----:R-:W-:-:S04]  /*1a70*/  FFMA R0, R26, R9, -1 ;  /* 0xbf8000001a007423 */ /* 0x001fc80000000009 */
[----:B------:R-:W-:-:S04]  /*1a80*/  FADD.FTZ R0, -R0, -RZ ;  /* 0x800000ff00007221 */ /* 0x000fc80000010100 */
[----:B------:R-:W-:-:S07]  /*1a90*/  FFMA R6, R9, R0, R9 ;  /* 0x0000000009067223 */ /* 0x000fce0000000009 */
.L_x_19:
[----:B------:R-:W-:Y:S05]  /*1aa0*/  BSYNC.RECONVERGENT B1 ;  /* 0x0000000000017941 */ /* 0x000fea0003800200 */
.L_x_17:
[----:B------:R-:W0:Y:S01]  /*1ab0*/  MUFU.RCP R0, R41 ;  /* 0x0000002900007308 */ /* 0x000e220000001000 */
[----:B------:R-:W-:Y:S07]  /*1ac0*/  BSSY.RECONVERGENT B1, `(.L_x_20) ;  /* 0x000000b000017945 */ /* 0x000fee0003800200 */
[----:B------:R-:W1:Y:S01]  /*1ad0*/  FCHK P0, R6, R41 ;  /* 0x0000002906007302 */ /* 0x000e620000000000 */
[----:B0-----:R-:W-:-:S04]  /*1ae0*/  FFMA R9, -R41, R0, 1 ;  /* 0x3f80000029097423 */ /* 0x001fc80000000100 */
[----:B------:R-:W-:-:S04]  /*1af0*/  FFMA R9, R0, R9, R0 ;  /* 0x0000000900097223 */ /* 0x000fc80000000000 */
[----:B------:R-:W-:-:S04]  /*1b00*/  FFMA R0, R9, R6, RZ ;  /* 0x0000000609007223 */ /* 0x000fc800000000ff */
[----:B------:R-:W-:-:S04]  /*1b10*/  FFMA R21, -R41, R0, R6 ;  /* 0x0000000029157223 */ /* 0x000fc80000000106 */
[----:B------:R-:W-:Y:S01]  /*1b20*/  FFMA R9, R9, R21, R0 ;  /* 0x0000001509097223 */ /* 0x000fe20000000000 */
[----:B-1----:R-:W-:Y:S06]  /*1b30*/  @!P0 BRA `(.L_x_21) ;  /* 0x00000000000c8947 */ /* 0x002fec0003800000 */
[----:B------:R-:W-:-:S07]  /*1b40*/  MOV R2, 0x1b60 ;  /* 0x00001b6000027802 */ /* 0x000fce0000000f00 */
[----:B------:R-:W-:Y:S05]  /*1b50*/  CALL.REL.NOINC `($__internal_2_$__cuda_sm3x_div_rn_noftz_f32_slowpath) ;  /* 0x0000006800e87944 */ /* 0x000fea0003c00000 */
[----:B------:R-:W-:-:S07]  /*1b60*/  MOV R9, R0 ;  /* 0x0000000000097202 */ /* 0x000fce0000000f00 */
.L_x_21:
[----:B------:R-:W-:Y:S05]  /*1b70*/  BSYNC.RECONVERGENT B1 ;  /* 0x0000000000017941 */ /* 0x000fea0003800200 */
.L_x_20:
[----:B------:R-:W-:Y:S01]  /*1b80*/  FMUL R8, R7, R36 ;  /* 0x0000002407087220 */ /* 0x000fe20000400000 */
[----:B------:R-:W-:Y:S03]  /*1b90*/  BSSY.RECONVERGENT B1, `(.L_x_22) ;  /* 0x0000040000017945 */ /* 0x000fe60003800200 */
[----:B------:R-:W-:-:S04]  /*1ba0*/  FMUL R32, R17, R8 ;  /* 0x0000000811207220 */ /* 0x000fc80000400000 */
[----:B------:R-:W-:-:S04]  /*1bb0*/  FMUL R32, R32, R9 ;  /* 0x0000000920207220 */ /* 0x000fc80000400000 */
[C---:B------:R-:W-:Y:S01]  /*1bc0*/  FMUL R0, R32.reuse, 0.63661974668502807617 ;  /* 0x3f22f98320007820 */ /* 0x040fe20000400000 */
[----:B------:R-:W-:-:S03]  /*1bd0*/  FSETP.GE.AND P0, PT, |R32|, 105615, PT ;  /* 0x47ce47802000780b */ /* 0x000fc60003f06200 */
        /* <DEDUP_REMOVED lines=17> */
.L_x_24:
        /* <DEDUP_REMOVED lines=35> */
[----:B------:R-:W0:Y:S01]  /*1f20*/  I2F.F64.S64 R16, R16 ;  /* 0x0000001000107312 */ /* 0x000e220000301c00 */
[----:B------:R-:W-:-:S02]  /*1f30*/  ISETP.GE.AND P2, PT, R2, RZ, PT ;  /* 0x000000ff0200720c */ /* 0x000fc40003f46270 */
[----:B------:R-:W-:-:S04]  /*1f40*/  IADD3 R0, PT, PT, -R21, RZ, RZ ;  /* 0x000000ff15007210 */ /* 0x000fc80007ffe1ff */
[----:B------:R-:W-:Y:S01]  /*1f50*/  @!P1 MOV R21, R0 ;  /* 0x0000000000159202 */ /* 0x000fe20000000f00 */
[----:B0-----:R-:W-:-:S10]  /*1f60*/  DMUL R24, R16, UR6 ;  /* 0x0000000610187c28 */ /* 0x001fd40008000000 */
[----:B------:R-:W0:Y:S02]  /*1f70*/  F2F.F32.F64 R24, R24 ;  /* 0x0000001800187310 */ /* 0x000e240000301000 */
[----:B01----:R-:W-:-:S07]  /*1f80*/  FSEL R2, -R24, R24, !P2 ;  /* 0x0000001818027208 */ /* 0x003fce0005000100 */
.L_x_23:
[----:B------:R-:W-:Y:S05]  /*1f90*/  BSYNC.RECONVERGENT B1 ;  /* 0x0000000000017941 */ /* 0x000fea0003800200 */
.L_x_22:
[----:B------:R-:W-:Y:S02]  /*1fa0*/  HFMA2 R0, -RZ, RZ, 0.487060546875, -0.0625 ;  /* 0x37cbac00ff007431 */ /* 0x000fe400000001ff */
[----:B------:R-:W-:Y:S01]  /*1fb0*/  FMUL R17, R2, R2 ;  /* 0x0000000202117220 */ /* 0x000fe20000400000 */
[C---:B------:R-:W-:Y:S01]  /*1fc0*/  LOP3.LUT R20, R21.reuse, 0x1, RZ, 0xc0, !PT ;  /* 0x0000000115147812 */ /* 0x040fe200078ec0ff */
[----:B------:R-:W-:Y:S01]  /*1fd0*/  HFMA2 R31, -RZ, RZ, 1.541015625, -0.052001953125 ;  /* 0x3e2aaaa8ff1f7431 */ /* 0x000fe200000001ff */
[----:B------:R-:W-:Y:S01]  /*1fe0*/  MOV R30, 0x3c0885e4 ;  /* 0x3c0885e4001e7802 */ /* 0x000fe20000000f00 */
[----:B------:R-:W-:Y:S01]  /*1ff0*/  BSSY.RECONVERGENT B1, `(.L_x_25) ;  /* 0x0000041000017945 */ /* 0x000fe20003800200 */
[----:B------:R-:W-:Y:S02]  /*2000*/  ISETP.NE.U32.AND P1, PT, R20, 0x1, PT ;  /* 0x000000011400780c */ /* 0x000fe40003f25070 */
[----:B------:R-:W-:Y:S01]  /*2010*/  LOP3.LUT P2, RZ, R21, 0x2, RZ, 0xc0, !PT ;  /* 0x0000000215ff7812 */ /* 0x000fe2000784c0ff */
[----:B------:R-:W-:Y:S01]  /*2020*/  FFMA R16, R17, R0, -0.0013887860113754868507 ;  /* 0xbab607ed11107423 */ /* 0x000fe20000000000 */
[----:B------:R-:W-:-:S02]  /*2030*/  FSEL R20, R30, 0.041666727513074874878, P1 ;  /* 0x3d2aaabb1e147808 */ /* 0x000fc40000800000 */
[----:B------:R-:W-:Y:S02]  /*2040*/  FSEL R44, R2, 1, P1 ;  /* 0x3f800000022c7808 */ /* 0x000fe40000800000 */
[----:B------:R-:W-:Y:S02]  /*2050*/  FSEL R16, R16, -0.00019574658654164522886, !P1 ;  /* 0xb94d415310107808 */ /* 0x000fe40004800000 */
[----:B------:R-:W-:Y:S01]  /*2060*/  FSEL R25, -R31, -0.4999999701976776123, P1 ;  /* 0xbeffffff1f197808 */ /* 0x000fe20000800100 */
[C---:B------:R-:W-:Y:S02]  /*2070*/  FFMA R21, R17.reuse, R44, RZ ;  /* 0x0000002c11157223 */ /* 0x040fe400000000ff */
[----:B------:R-:W-:-:S04]  /*2080*/  FFMA R16, R17, R16, R20 ;  /* 0x0000001011107223 */ /* 0x000fc80000000014 */
        /* <DEDUP_REMOVED lines=13> */
.L_x_27:
[----:B0-----:R-:W0:Y:S02]  /*2160*/  LDC.64 R16, c[0x4][RZ] ;  /* 0x01000000ff107b82 */ /* 0x001e240000000a00 */
[----:B0-----:R-:W-:-:S06]  /*2170*/  IMAD.WIDE.U32 R16, R2, 0x4, R16 ;  /* 0x0000000402107825 */ /* 0x001fcc00078e0010 */
        /* <DEDUP_REMOVED lines=9> */
[----:B0-----:R-:W-:Y:S01]  /*2210*/  SHF.R.U32.HI R20, RZ, 0x17, R32 ;  /* 0x00000017ff147819 */ /* 0x001fe20000011620 */
        /* <DEDUP_REMOVED lines=11> */
[----:B------:R-:W-:Y:S01]  /*22d0*/  UMOV UR7, 0x3bf921fb ;  /* 0x3bf921fb00077882 */ /* 0x000fe20000000000 */
[----:B------:R-:W-:-:S02]  /*22e0*/  ISETP.GE.AND P1, PT, R32, RZ, PT ;  /* 0x000000ff2000720c */ /* 0x000fc40003f26270 */
[-C--:B--2---:R-:W-:Y:S02]  /*22f0*/  @P0 SHF.L.W.U32.HI R2, R17, R20.reuse, R2 ;  /* 0x0000001411020219 */ /* 0x084fe40000010e02 */
[----:B---3--:R-:W-:-:S04]  /*2300*/  @P0 SHF.L.W.U32.HI R17, R16, R20, R17 ;  /* 0x0000001410110219 */ /* 0x008fc80000010e11 */
[C-C-:B------:R-:W-:Y:S02]  /*2310*/  SHF.L.W.U32.HI R23, R17.reuse, 0x2, R2.reuse ;  /* 0x0000000211177819 */ /* 0x140fe40000010e02 */
[----:B------:R-:W-:Y:S02]  /*2320*/  SHF.L.U32 R17, R17, 0x2, RZ ;  /* 0x0000000211117819 */ /* 0x000fe400000006ff */
[----:B------:R-:W-:Y:S02]  /*2330*/  SHF.R.S32.HI R20, RZ, 0x1f, R23 ;  /* 0x0000001fff147819 */ /* 0x000fe40000011417 */
[----:B------:R-:W-:Y:S02]  /*2340*/  SHF.R.U32.HI R2, RZ, 0x1e, R2 ;  /* 0x0000001eff027819 */ /* 0x000fe40000011602 */
[C---:B------:R-:W-:Y:S02]  /*2350*/  LOP3.LUT R16, R20.reuse, R17, RZ, 0x3c, !PT ;  /* 0x0000001114107212 */ /* 0x040fe400078e3cff */
[----:B------:R-:W-:-:S02]  /*2360*/  LOP3.LUT R17, R20, R23, RZ, 0x3c, !PT ;  /* 0x0000001714117212 */ /* 0x000fc400078e3cff */
[C---:B0-----:R-:W-:Y:S02]  /*2370*/  LOP3.LUT R22, R23.reuse, R32, RZ, 0x3c, !PT ;  /* 0x0000002017167212 */ /* 0x041fe400078e3cff */
[----:B------:R-:W-:Y:S02]  /*2380*/  LEA.HI R23, R23, R2, RZ, 0x1 ;  /* 0x0000000217177211 */ /* 0x000fe400078f08ff */
[----:B------:R-:W0:Y:S01]  /*2390*/  I2F.F64.S64 R16, R16 ;  /* 0x0000001000107312 */ /* 0x000e220000301c00 */
[----:B------:R-:W-:Y:S02]  /*23a0*/  ISETP.GE.AND P0, PT, R22, RZ, PT ;  /* 0x000000ff1600720c */ /* 0x000fe40003f06270 */
[----:B------:R-:W-:-:S04]  /*23b0*/  IADD3 R2, PT, PT, -R23, RZ, RZ ;  /* 0x000000ff17027210 */ /* 0x000fc80007ffe1ff */
[----:B------:R-:W-:Y:S01]  /*23c0*/  @!P1 MOV R23, R2 ;  /* 0x0000000200179202 */ /* 0x000fe20000000f00 */
[----:B0-----:R-:W-:-:S10]  /*23d0*/  DMUL R20, R16, UR6 ;  /* 0x0000000610147c28 */ /* 0x001fd40008000000 */
[----:B------:R-:W0:Y:S02]  /*23e0*/  F2F.F32.F64 R20, R20 ;  /* 0x0000001400147310 */ /* 0x000e240000301000 */
[----:B0-----:R-:W-:-:S07]  /*23f0*/  FSEL R22, -R20, R20, !P0 ;  /* 0x0000001414167208 */ /* 0x001fce0004000100 */
.L_x_26:
[----:B------:R-:W-:Y:S05]  /*2400*/  BSYNC.RECONVERGENT B1 ;  /* 0x0000000000017941 */ /* 0x000fea0003800200 */
.L_x_25:
[----:B------:R-:W2:Y:S01]  /*2410*/  LD.E R26, desc[UR16][R18.64] ;  /* 0x00000010121a7980 */ /* 0x000ea2000c101900 */
[----:B------:R-:W-:Y:S01]  /*2420*/  FMUL R21, R22, R22 ;  /* 0x0000001616157220 */ /* 0x000fe20000400000 */
[----:B------:R-:W-:Y:S01]  /*2430*/  LOP3.LUT R2, R23, 0x1, RZ, 0xc0, !PT ;  /* 0x0000000117027812 */ /* 0x000fe200078ec0ff */
[----:B------:R-:W-:Y:S01]  /*2440*/  FMUL R35, R3, R38 ;  /* 0x0000002603237220 */ /* 0x000fe20000400000 */
[----:B------:R-:W-:Y:S01]  /*2450*/  IADD3 R23, PT, PT, R23, 0x1, RZ ;  /* 0x0000000117177810 */ /* 0x000fe20007ffe0ff */
[----:B------:R-:W-:Y:S01]  /*2460*/  FFMA R16, R21, R0, -0.0013887860113754868507 ;  /* 0xbab607ed15107423 */ /* 0x000fe20000000000 */
[----:B------:R-:W-:Y:S01]  /*2470*/  ISETP.NE.U32.AND P0, PT, R2, 0x1, PT ;  /* 0x000000010200780c */ /* 0x000fe20003f05070 */
[----:B------:R-:W-:Y:S01]  /*2480*/  FMUL R27, R37, R38 ;  /* 0x00000026251b7220 */ /* 0x000fe20000400000 */
[----:B------:R-:W-:Y:S01]  /*2490*/  LOP3.LUT P1, RZ, R23, 0x2, RZ, 0xc0, !PT ;  /* 0x0000000217ff7812 */ /* 0x000fe2000782c0ff */
[----:B------:R-:W-:Y:S01]  /*24a0*/  FMUL R34, R44, R35 ;  /* 0x000000232c227220 */ /* 0x000fe20000400000 */
[----:B------:R-:W-:-:S02]  /*24b0*/  FSEL R16, R16, -0.00019574658654164522886, P0 ;  /* 0xb94d415310107808 */ /* 0x000fc40000000000 */
[----:B------:R-:W-:Y:S02]  /*24c0*/  FSEL R2, R30, 0.041666727513074874878, !P0 ;  /* 0x3d2aaabb1e027808 */ /* 0x000fe40004000000 */
[----:B------:R-:W-:-:S03]  /*24d0*/  FSEL R17, -R31, -0.4999999701976776123, !P0 ;  /* 0xbeffffff1f117808 */ /* 0x000fc60004000100 */
[C---:B------:R-:W-:Y:S01]  /*24e0*/  FFMA R16, R21.reuse, R16, R2 ;  /* 0x0000001015107223 */ /* 0x040fe20000000002 */
[----:B------:R-:W-:Y:S02]  /*24f0*/  FSEL R2, R22, 1, !P0 ;  /* 0x3f80000016027808 */ /* 0x000fe40004000000 */
[----:B------:R-:W-:Y:S01]  /*2500*/  F2F.F64.F32 R22, R34 ;  /* 0x0000002200167310 */ /* 0x000fe20000201800 */
[C---:B------:R-:W-:Y:S02]  /*2510*/  FFMA R20, R21.reuse, R16, R17 ;  /* 0x0000001015147223 */ /* 0x040fe40000000011 */
[----:B------:R-:W-:-:S04]  /*2520*/  FFMA R21, R21, R2, RZ ;  /* 0x0000000215157223 */ /* 0x000fc800000000ff */
[----:B------:R-:W-:Y:S01]  /*2530*/  FFMA R2, R21, R20, R2 ;  /* 0x0000001415027223 */ /* 0x000fe20000000002 */
[----:B------:R-:W-:Y:S03]  /*2540*/  F2F.F64.F32 R16, R41 ;  /* 0x0000002900107310 */ /* 0x000fe60000201800 */
[----:B------:R-:W-:-:S05]  /*2550*/  @P1 FADD R2, RZ, -R2 ;  /* 0x80000002ff021221 */ /* 0x000fca0000000000 */
[----:B------:R-:W0:Y:S08]  /*2560*/  F2F.F64.F32 R28, R2 ;  /* 0x00000002001c7310 */ /* 0x000e300000201800 */
[----:B------:R-:W1:Y:S01]  /*2570*/  F2F.F64.F32 R20, R27 ;  /* 0x0000001b00147310 */ /* 0x000e620000201800 */
[----:B0-----:R-:W-:-:S08]  /*2580*/  DADD R28, -R28, 1 ;  /* 0x3ff000001c1c7429 */ /* 0x001fd00000000100 */
[----:B-1----:R-:W-:Y:S01]  /*2590*/  DFMA R20, R20, -R28, R22 ;  /* 0x8000001c1414722b */ /* 0x002fe20000000016 */
[----:B--2---:R-:W0:Y:S07]  /*25a0*/  F2F.F64.F32 R24, R26 ;  /* 0x0000001a00187310 */ /* 0x004e2e0000201800 */
[----:B0-----:R-:W-:Y:S01]  /*25b0*/  DFMA R42, R16, R20, R24 ;  /* 0x00000014102a722b */ /* 0x001fe20000000018 */
[----:B------:R-:W-:-:S04]  /*25c0*/  LEA R20, P0, R5, R14, 0x2 ;  /* 0x0000000e05147211 */ /* 0x000fc800078010ff */
[----:B------:R-:W-:-:S05]  /*25d0*/  LEA.HI.X R21, R5, R15, R4, 0x2, P0 ;  /* 0x0000000f05157211 */ /* 0x000fca00000f1404 */
[----:B------:R-:W0:Y:S02]  /*25e0*/  F2F.F32.F64 R43, R42 ;  /* 0x0000002a002b7310 */ /* 0x000e240000301000 */
[----:B0-----:R-:W-:Y:S04]  /*25f0*/  ST.E desc[UR16][R20.64], R43 ;  /* 0x0000002b14007985 */ /* 0x001fe8000c101910 */
[----:B------:R-:W2:Y:S01]  /*2600*/  LD.E R39, desc[UR16][R18.64+0x80] ;  /* 0x0000801012277980 */ /* 0x000ea2000c101900 */
[----:B------:R-:W-:Y:S01]  /*2610*/  FMUL R24, R44, R27 ;  /* 0x0000001b2c187220 */ /* 0x000fe20000400000 */
[----:B------:R-:W-:Y:S02]  /*2620*/  F2F.F64.F32 R22, R35 ;  /* 0x0000002300167310 */ /* 0x000fe40000201800 */
[----:B------:R0:W-:Y:S06]  /*2630*/  ST.E desc[UR16][R20.64+0x100], R33 ;  /* 0x0001002114007985 */ /* 0x0001ec000c101910 */
[----:B------:R-:W1:Y:S02]  /*2640*/  F2F.F64.F32 R24, R24 ;  /* 0x0000001800187310 */ /* 0x000e640000201800 */
[----:B-1----:R-:W-:-:S06]  /*2650*/  DFMA R22, R28, R22, R24 ;  /* 0x000000161c16722b */ /* 0x002fcc0000000018 */
[----:B--2---:R-:W1:Y:S02]  /*2660*/  F2F.F64.F32 R26, R39 ;  /* 0x00000027001a7310 */ /* 0x004e640000201800 */
[----:B-1----:R-:W-:-:S10]  /*2670*/  DFMA R22, R16, R22, R26 ;  /* 0x000000161016722b */ /* 0x002fd4000000001a */
[----:B------:R-:W1:Y:S02]  /*2680*/  F2F.F32.F64 R23, R22 ;  /* 0x0000001600177310 */ /* 0x000e640000301000 */
[----:B-1----:R-:W-:Y:S04]  /*2690*/  ST.E desc[UR16][R20.64+0x80], R23 ;  /* 0x0000801714007985 */ /* 0x002fe8000c101910 */
[----:B------:R-:W2:Y:S04]  /*26a0*/  LD.E R25, desc[UR16][R18.64+0x180] ;  /* 0x0001801012197980 */ /* 0x000ea8000c101900 */
[----:B--2---:R1:W-:Y:S04]  /*26b0*/  ST.E desc[UR16][R20.64+0x180], R25 ;  /* 0x0001801914007985 */ /* 0x0043e8000c101910 */
[----:B------:R-:W2:Y:S01]  /*26c0*/  LD.E R27, desc[UR16][R18.64+0x200] ;  /* 0x00020010121b7980 */ /* 0x000ea2000c101900 */
[----:B------:R-:W-:-:S04]  /*26d0*/  FMUL R24, R3, R44 ;  /* 0x0000002c03187220 */ /* 0x000fc80000400000 */
[----:B------:R-:W-:Y:S01]  /*26e0*/  FMUL R28, R24, 0.63661974668502807617 ;  /* 0x3f22f983181c7820 */ /* 0x000fe20000400000 */
[----:B--2---:R-:W-:-:S05]  /*26f0*/  FADD R27, R32, R27 ;  /* 0x0000001b201b7221 */ /* 0x004fca0000000000 */
[----:B------:R2:W-:Y:S04]  /*2700*/  ST.E desc[UR16][R20.64+0x200], R27 ;  /* 0x0002001b14007985 */ /* 0x0005e8000c101910 */
[----:B------:R3:W4:Y:S01]  /*2710*/  LD.E R29, desc[UR16][R18.64+0x280] ;  /* 0x00028010121d7980 */ /* 0x000722000c101900 */
[----:B------:R-:W0:Y:S01]  /*2720*/  F2I.NTZ R28, R28 ;  /* 0x0000001c001c7305 */ /* 0x000e220000203100 */
[----:B------:R-:W-:Y:S01]  /*2730*/  FSETP.GE.AND P0, PT, |R24|, 105615, PT ;  /* 0x47ce47801800780b */ /* 0x000fe20003f06200 */
[----:B------:R-:W-:Y:S01]  /*2740*/  BSSY.RECONVERGENT B1, `(.L_x_28) ;  /* 0x000003c000017945 */ /* 0x000fe20003800200 */
[-C--:B0-----:R-:W-:Y:S02]  /*2750*/  I2FP.F32.S32 R33, R28.reuse ;  /* 0x0000001c00217245 */ /* 0x081fe40000201400 */
[----:B------:R-:W-:-:S03]  /*2760*/  MOV R26, R28 ;  /* 0x0000001c001a7202 */ /* 0x000fc60000000f00 */
[----:B------:R-:W-:-:S04]  /*2770*/  FFMA R22, R33, -1.5707962512969970703, R24 ;  /* 0xbfc90fda21167823 */ /* 0x000fc80000000018 */
[----:B------:R-:W-:-:S04]  /*2780*/  FFMA R22, R33, -7.5497894158615963534e-08, R22 ;  /* 0xb3a2216821167823 */ /* 0x000fc80000000016 */
[----:B-1----:R-:W-:-:S05]  /*2790*/  FFMA R25, R33, -5.3903029534742383927e-15, R22 ;  /* 0xa7c234c521197823 */ /* 0x002fca0000000016 */
[----:B---3--:R-:W-:Y:S01]  /*27a0*/  MOV R18, R25 ;  /* 0x0000001900127202 */ /* 0x008fe20000000f00 */
[----:B----4-:R2:W-:Y:S01]  /*27b0*/  ST.E desc[UR16][R20.64+0x280], R29 ;  /* 0x0002801d14007985 */ /* 0x0105e2000c101910 */
[----:B------:R-:W-:Y:S05]  /*27c0*/  @!P0 BRA `(.L_x_29) ;  /* 0x0000000000cc8947 */ /* 0x000fea0003800000 */
[----:B------:R-:W-:-:S13]  /*27d0*/  FSETP.NEU.AND P1, PT, |R24|, +INF , PT ;  /* 0x7f8000001800780b */ /* 0x000fda0003f2d200 */
[----:B------:R-:W-:Y:S01]  /*27e0*/  @!P1 FMUL R18, RZ, R24 ;  /* 0x00000018ff129220 */ /* 0x000fe20000400000 */
[----:B------:R-:W-:Y:S01]  /*27f0*/  @!P1 MOV R28, RZ ;  /* 0x000000ff001c9202 */ /* 0x000fe20000000f00 */
[----:B------:R-:W-:Y:S06]  /*2800*/  @!P1 BRA `(.L_x_29) ;  /* 0x0000000000bc9947 */ /* 0x000fec0003800000 */
[----:B------:R-:W-:Y:S01]  /*2810*/  SHF.L.U32 R18, R24, 0x8, RZ ;  /* 0x0000000818127819 */ /* 0x000fe200000006ff */
[----:B--2---:R-:W-:Y:S01]  /*2820*/  HFMA2 R27, -RZ, RZ, 0, 0 ;  /* 0x00000000ff1b7431 */ /* 0x004fe200000001ff */
[----:B------:R-:W-:Y:S01]  /*2830*/  MOV R22, RZ ;  /* 0x000000ff00167202 */ /* 0x000fe20000000f00 */
[----:B------:R-:W-:Y:S01]  /*2840*/  UMOV UR6, URZ ;  /* 0x000000ff00067c82 */ /* 0x000fe20008000000 */
[----:B------:R-:W-:-:S07]  /*2850*/  LOP3.LUT R29, R18, 0x80000000, RZ, 0xfc, !PT ;  /* 0x80000000121d7812 */ /* 0x000fce00078efcff */
.L_x_30:
        /* <DEDUP_REMOVED lines=33> */
[C---:B0-----:R-:W-:Y:S02]  /*2a70*/  LOP3.LUT R27, R23.reuse, R24, RZ, 0x3c, !PT ;  /* 0x00000018171b7212 */ /* 0x041fe400078e3cff */
[----:B------:R-:W-:Y:S02]  /*2a80*/  LEA.HI R28, R23, R22, RZ, 0x1 ;  /* 0x00000016171c7211 */ /* 0x000fe400078f08ff */
[----:B------:R-:W0:Y:S01]  /*2a90*/  I2F.F64.S64 R18, R18 ;  /* 0x0000001200127312 */ /* 0x000e220000301c00 */
[----:B------:R-:W-:-:S02]  /*2aa0*/  ISETP.GE.AND P2, PT, R27, RZ, PT ;  /* 0x000000ff1b00720c */ /* 0x000fc40003f46270 */
[----:B------:R-:W-:-:S04]  /*2ab0*/  IADD3 R22, PT, PT, -R28, RZ, RZ ;  /* 0x000000ff1c167210 */ /* 0x000fc80007ffe1ff */
[----:B------:R-:W-:Y:S01]  /*2ac0*/  @!P1 MOV R28, R22 ;  /* 0x00000016001c9202 */ /* 0x000fe20000000f00 */
[----:B0-----:R-:W-:-:S10]  /*2ad0*/  DMUL R20, R18, UR6 ;  /* 0x0000000612147c28 */ /* 0x001fd40008000000 */
[----:B------:R-:W0:Y:S02]  /*2ae0*/  F2F.F32.F64 R20, R20 ;  /* 0x0000001400147310 */ /* 0x000e240000301000 */
[----:B0-----:R-:W-:-:S07]  /*2af0*/  FSEL R18, -R20, R20, !P2 ;  /* 0x0000001414127208 */ /* 0x001fce0005000100 */
.L_x_29:
[----:B------:R-:W-:Y:S05]  /*2b00*/  BSYNC.RECONVERGENT B1 ;  /* 0x0000000000017941 */ /* 0x000fea0003800200 */
.L_x_28:
[----:B------:R-:W-:Y:S01]  /*2b10*/  FMUL R19, R18, R18 ;  /* 0x0000001212137220 */ /* 0x000fe20000400000 */
[C---:B--2---:R-:W-:Y:S01]  /*2b20*/  LOP3.LUT R21, R28.reuse, 0x1, RZ, 0xc0, !PT ;  /* 0x000000011c157812 */ /* 0x044fe200078ec0ff */
[----:B------:R-:W-:Y:S01]  /*2b30*/  BSSY.RECONVERGENT B1, `(.L_x_31) ;  /* 0x0000041000017945 */ /* 0x000fe20003800200 */
[----:B------:R-:W-:Y:S01]  /*2b40*/  LOP3.LUT P2, RZ, R28, 0x2, RZ, 0xc0, !PT ;  /* 0x000000021cff7812 */ /* 0x000fe2000784c0ff */
[----:B------:R-:W-:Y:S01]  /*2b50*/  FFMA R20, R19, R0, -0.0013887860113754868507 ;  /* 0xbab607ed13147423 */ /* 0x000fe20000000000 */
[----:B------:R-:W-:-:S04]  /*2b60*/  ISETP.NE.U32.AND P1, PT, R21, 0x1, PT ;  /* 0x000000011500780c */ /* 0x000fc80003f25070 */
[----:B------:R-:W-:Y:S02]  /*2b70*/  FSEL R20, R20, -0.00019574658654164522886, !P1 ;  /* 0xb94d415314147808 */ /* 0x000fe40004800000 */
[----:B------:R-:W-:Y:S02]  /*2b80*/  FSEL R22, R30, 0.041666727513074874878, P1 ;  /* 0x3d2aaabb1e167808 */ /* 0x000fe40000800000 */
[----:B------:R-:W-:Y:S02]  /*2b90*/  FSEL R40, R18, 1, P1 ;  /* 0x3f80000012287808 */ /* 0x000fe40000800000 */
[----:B------:R-:W-:Y:S01]  /*2ba0*/  FSEL R23, -R31, -0.4999999701976776123, P1 ;  /* 0xbeffffff1f177808 */ /* 0x000fe20000800100 */
        /* <DEDUP_REMOVED lines=15> */
.L_x_33:
        /* <DEDUP_REMOVED lines=33> */
[C---:B------:R-:W-:Y:S02]  /*2eb0*/  LOP3.LUT R24, R23.reuse, R24, RZ, 0x3c, !PT ;  /* 0x0000001817187212 */ /* 0x040fe400078e3cff */
[----:B------:R-:W-:Y:S02]  /*2ec0*/  LEA.HI R26, R23, R22, RZ, 0x1 ;  /* 0x00000016171a7211 */ /* 0x000fe400078f08ff */
[----:B------:R-:W1:Y:S01]  /*2ed0*/  I2F.F64.S64 R18, R18 ;  /* 0x0000001200127312 */ /* 0x000e620000301c00 */
[----:B------:R-:W-:Y:S02]  /*2ee0*/  ISETP.GE.AND P0, PT, R24, RZ, PT ;  /* 0x000000ff1800720c */ /* 0x000fe40003f06270 */
[----:B------:R-:W-:-:S04]  /*2ef0*/  IADD3 R22, PT, PT, -R26, RZ, RZ ;  /* 0x000000ff1a167210 */ /* 0x000fc80007ffe1ff */
[----:B------:R-:W-:Y:S01]  /*2f00*/  @!P1 MOV R26, R22 ;  /* 0x00000016001a9202 */ /* 0x000fe20000000f00 */
[----:B-1----:R-:W-:-:S10]  /*2f10*/  DMUL R20, R18, UR6 ;  /* 0x0000000612147c28 */ /* 0x002fd40008000000 */
[----:B------:R-:W0:Y:S02]  /*2f20*/  F2F.F32.F64 R20, R20 ;  /* 0x0000001400147310 */ /* 0x000e240000301000 */
[----:B0-----:R-:W-:-:S07]  /*2f30*/  FSEL R25, -R20, R20, !P0 ;  /* 0x0000001414197208 */ /* 0x001fce0004000100 */
.L_x_32:
[----:B------:R-:W-:Y:S05]  /*2f40*/  BSYNC.RECONVERGENT B1 ;  /* 0x0000000000017941 */ /* 0x000fea0003800200 */
.L_x_31:
        /* <DEDUP_REMOVED lines=9> */
[----:B------:R-:W-:Y:S01]  /*2fe0*/  FSEL R30, R30, 0.041666727513074874878, !P0 ;  /* 0x3d2aaabb1e1e7808 */ /* 0x000fe20004000000 */
[----:B------:R-:W-:Y:S01]  /*2ff0*/  F2F.F64.F32 R26, R39 ;  /* 0x00000027001a7310 */ /* 0x000fe20000201800 */
[----:B------:R-:W-:Y:S01]  /*3000*/  FSEL R18, R0, -0.00019574658654164522886, P0 ;  /* 0xb94d415300127808 */ /* 0x000fe20000000000 */
[----:B------:R-:W0:Y:S01]  /*3010*/  S2UR UR7, SR_CgaCtaId ;  /* 0x00000000000779c3 */ /* 0x000e220000008800 */
[----:B------:R-:W-:Y:S01]  /*3020*/  FSEL R0, R25, 1, !P0 ;  /* 0x3f80000019007808 */ /* 0x000fe20004000000 */
[----:B------:R-:W-:Y:S01]  /*3030*/  UMOV UR6, 0x400 ;  /* 0x0000040000067882 */ /* 0x000fe20000000000 */
[----:B------:R-:W-:Y:S01]  /*3040*/  FSEL R31, -R31, -0.4999999701976776123, !P0 ;  /* 0xbeffffff1f1f7808 */ /* 0x000fe20004000100 */
[----:B------:R-:W-:-:S02]  /*3050*/  FFMA R18, R19, R18, R30 ;  /* 0x0000001213127223 */ /* 0x000fc4000000001e */
[C---:B------:R-:W-:Y:S01]  /*3060*/  FFMA R21, R19.reuse, R0, RZ ;  /* 0x0000000013157223 */ /* 0x040fe200000000ff */
[----:B------:R-:W-:Y:S01]  /*3070*/  F2F.F64.F32 R24, R37 ;  /* 0x0000002500187310 */ /* 0x000fe20000201800 */
[----:B------:R-:W-:Y:S01]  /*3080*/  FFMA R18, R19, R18, R31 ;  /* 0x0000001213127223 */ /* 0x000fe2000000001f */
[----:B------:R-:W-:-:S03]  /*3090*/  FMUL R31, R37, R40 ;  /* 0x00000028251f7220 */ /* 0x000fc60000400000 */
[----:B------:R-:W-:Y:S01]  /*30a0*/  FFMA R22, R21, R18, R0 ;  /* 0x0000001215167223 */ /* 0x000fe20000000000 */
[C---:B------:R-:W-:Y:S01]  /*30b0*/  FMUL R18, R3.reuse, R44 ;  /* 0x0000002c03127220 */ /* 0x040fe20000400000 */
[----:B------:R-:W-:Y:S01]  /*30c0*/  FMUL R0, R3, R36 ;  /* 0x0000002403007220 */ /* 0x000fe20000400000 */
[----:B------:R1:W2:Y:S01]  /*30d0*/  F2F.F64.F32 R32, R31 ;  /* 0x0000001f00207310 */ /* 0x0002a20000201800 */
[----:B------:R-:W-:Y:S02]  /*30e0*/  @P1 FADD R22, RZ, -R22 ;  /* 0x80000016ff161221 */ /* 0x000fe40000000000 */
[----:B------:R-:W-:-:S04]  /*30f0*/  FMUL R23, R7, R0 ;  /* 0x0000000007177220 */ /* 0x000fc80000400000 */
[----:B------:R-:W-:Y:S01]  /*3100*/  FMUL R30, R2, R23 ;  /* 0x00000017021e7220 */ /* 0x000fe20000400000 */
[----:B------:R-:W3:Y:S01]  /*3110*/  F2F.F64.F32 R20, R22 ;  /* 0x0000001600147310 */ /* 0x000ee20000201800 */
[-C--:B------:R-:W-:Y:S01]  /*3120*/  FMUL R23, R38, R38.reuse ;  /* 0x0000002626177220 */ /* 0x080fe20000400000 */
[----:B-1----:R-:W-:Y:S01]  /*3130*/  FMUL R31, R7, R3 ;  /* 0x00000003071f7220 */ /* 0x002fe20000400000 */
[----:B------:R-:W-:-:S03]  /*3140*/  FMUL R38, R41, R38 ;  /* 0x0000002629267220 */ /* 0x000fc60000400000 */
[----:B------:R-:W-:Y:S01]  /*3150*/  FMUL R31, R2, R31 ;  /* 0x0000001f021f7220 */ /* 0x000fe20000400000 */
[----:B--2---:R-:W-:Y:S01]  /*3160*/  DADD R32, -R32, 1 ;  /* 0x3ff0000020207429 */ /* 0x004fe20000000100 */
[----:B------:R-:W1:Y:S01]  /*3170*/  F2F.F64.F32 R18, R18 ;  /* 0x0000001200127310 */ /* 0x000e620000201800 */
[----:B---3--:R-:W-:-:S07]  /*3180*/  DADD R20, -R20, 1 ;  /* 0x3ff0000014147429 */ /* 0x008fce0000000100 */
[----:B------:R-:W2:Y:S01]  /*3190*/  F2F.F64.F32 R28, R30 ;  /* 0x0000001e001c7310 */ /* 0x000ea20000201800 */
[----:B-1----:R-:W-:-:S07]  /*31a0*/  DFMA R24, R24, -R20, R18 ;  /* 0x800000141818722b */ /* 0x002fce0000000012 */
[----:B------:R-:W1:Y:S01]  /*31b0*/  F2F.F64.F32 R22, R23 ;  /* 0x0000001700167310 */ /* 0x000e620000201800 */
[----:B------:R-:W-:-:S07]  /*31c0*/  DMUL R24, R16, R24 ;  /* 0x0000001810187228 */ /* 0x000fce0000000000 */
[----:B------:R-:W3:Y:S01]  /*31d0*/  F2F.F64.F32 R34, R31 ;  /* 0x0000001f00227310 */ /* 0x000ee20000201800 */
[----:B--2---:R-:W-:Y:S02]  /*31e0*/  DMUL R28, R28, R32 ;  /* 0x000000201c1c7228 */ /* 0x004fe40000000000 */
[----:B-1----:R-:W-:-:S05]  /*31f0*/  DMUL R24, R24, R22 ;  /* 0x0000001618187228 */ /* 0x002fca0000000000 */
[----:B------:R-:W-:Y:S03]  /*3200*/  F2F.F64.F32 R30, R3 ;  /* 0x00000003001e7310 */ /* 0x000fe60000201800 */
[----:B------:R-:W-:Y:S01]  /*3210*/  DFMA R24, R28, R26, -R24 ;  /* 0x0000001a1c18722b */ /* 0x000fe20000000818 */
[----:B------:R-:W-:Y:S01]  /*3220*/  FMUL R27, R37, R37 ;  /* 0x00000025251b7220 */ /* 0x000fe20000400000 */
[----:B---3--:R-:W-:-:S03]  /*3230*/  DMUL R34, R32, R34 ;  /* 0x0000002220227228 */ /* 0x008fc60000000000 */
[----:B------:R1:W2:Y:S01]  /*3240*/  F2F.F64.F32 R28, R43 ;  /* 0x0000002b001c7310 */ /* 0x0002a20000201800 */
[----:B------:R-:W-:-:S04]  /*3250*/  FMUL R27, R44, R27 ;  /* 0x0000001b2c1b7220 */ /* 0x000fc80000400000 */
[----:B------:R-:W-:-:S03]  /*3260*/  FFMA R45, R40, R27, -R43 ;  /* 0x0000001b282d7223 */ /* 0x000fc6000000082b */
[----:B------:R-:W3:Y:S01]  /*3270*/  F2F.F64.F32 R32, R42 ;  /* 0x0000002a00207310 */ /* 0x000ee20000201800 */
[C---:B-1----:R-:W-:Y:S01]  /*3280*/  FMUL R43, R3.reuse, R37 ;  /* 0x00000025032b7220 */ /* 0x042fe20000400000 */
[----:B------:R-:W-:-:S03]  /*3290*/  FMUL R3, R3, R3 ;  /* 0x0000000303037220 */ /* 0x000fc60000400000 */
[----:B------:R-:W-:Y:S01]  /*32a0*/  FMUL R43, R44, R43 ;  /* 0x0000002b2c2b7220 */ /* 0x000fe20000400000 */
[----:B--2---:R-:W-:Y:S02]  /*32b0*/  DFMA R28, R20, R30, R28 ;  /* 0x0000001e141c722b */ /* 0x004fe4000000001c */
[----:B------:R-:W1:Y:S01]  /*32c0*/  F2F.F64.F32 R26, R45 ;  /* 0x0000002d001a7310 */ /* 0x000e620000201800 */
[----:B------:R-:W-:Y:S01]  /*32d0*/  FMUL R43, R40, R43 ;  /* 0x0000002b282b7220 */ /* 0x000fe20000400000 */
[----:B---3--:R-:W-:-:S06]  /*32e0*/  DMUL R32, R34, R32 ;  /* 0x0000002022207228 */ /* 0x008fcc0000000000 */
[----:B------:R-:W-:Y:S01]  /*32f0*/  F2F.F32.F64 R24, R24 ;  /* 0x0000001800187310 */ /* 0x000fe20000301000 */
[----:B------:R-:W-:Y:S02]  /*3300*/  DMUL R28, R16, R28 ;  /* 0x0000001c101c7228 */ /* 0x000fe40000000000 */
[----:B-1----:R-:W-:-:S05]  /*3310*/  DFMA R26, -R20, R30, R26 ;  /* 0x0000001e141a722b */ /* 0x002fca000000011a */
[----:B------:R-:W-:Y:S08]  /*3320*/  F2F.F64.F32 R34, -R37 ;  /* 0x8000002500227310 */ /* 0x000ff00000201800 */
[----:B------:R-:W1:Y:S08]  /*3330*/  F2F.F64.F32 R30, R43 ;  /* 0x0000002b001e7310 */ /* 0x000e700000201800 */
[----:B------:R-:W2:Y:S01]  /*3340*/  F2F.F64.F32 R16, R38 ;  /* 0x0000002600107310 */ /* 0x000ea20000201800 */
[----:B-1----:R-:W-:-:S07]  /*3350*/  DFMA R30, R20, R34, -R30 ;  /* 0x00000022141e722b */ /* 0x002fce000000081e */
[----:B------:R-:W-:Y:S01]  /*3360*/  F2F.F32.F64 R32, R32 ;  /* 0x0000002000207310 */ /* 0x000fe20000301000 */
[----:B------:R-:W-:Y:S01]  /*3370*/  FMUL R21, R8, R2 ;  /* 0x0000000208157220 */ /* 0x000fe20000400000 */
[----:B------:R-:W-:-:S04]  /*3380*/  FFMA R34, R40, R3, R37 ;  /* 0x0000000328227223 */ /* 0x000fc80000000025 */
[----:B------:R-:W-:Y:S01]  /*3390*/  FMUL R20, R21, R34 ;  /* 0x0000002215147220 */ /* 0x000fe20000400000 */
[----:B------:R-:W-:Y:S02]  /*33a0*/  DADD R30, R18, R30 ;  /* 0x00000000121e7229 */ /* 0x000fe4000000001e */
[C---:B--2---:R-:W-:Y:S01]  /*33b0*/  DMUL R26, R16.reuse, R26 ;  /* 0x0000001a101a7228 */ /* 0x044fe20000000000 */
[----:B------:R-:W-:Y:S01]  /*33c0*/  FMUL R39, R39, R20 ;  /* 0x0000001427277220 */ /* 0x000fe20000400000 */
[-C--:B------:R-:W-:Y:S01]  /*33d0*/  FMUL R19, R37, R2.reuse ;  /* 0x0000000225137220 */ /* 0x080fe20000400000 */
[C---:B------:R-:W-:Y:S01]  /*33e0*/  FFMA R18, R40.reuse, R3, -R37 ;  /* 0x0000000328127223 */ /* 0x040fe20000000825 */
[----:B------:R-:W-:Y:S01]  /*33f0*/  MOV R3, UR6 ;  /* 0x0000000600037c02 */ /* 0x000fe20008000f00 */
[----:B------:R-:W1:Y:S01]  /*3400*/  F2F.F64.F32 R20, R39 ;  /* 0x0000002700147310 */ /* 0x000e620000201800 */
[----:B------:R-:W-:Y:S01]  /*3410*/  DMUL R30, R16, R30 ;  /* 0x0000001e101e7228 */ /* 0x000fe20000000000 */
[----:B------:R-:W-:Y:S01]  /*3420*/  FFMA R19, R40, R19, -R2 ;  /* 0x0000001328137223 */ /* 0x000fe20000000802 */
[----:B------:R-:W-:Y:S01]  /*3430*/  FMUL R17, R36, R2 ;  /* 0x0000000224117220 */ /* 0x000fe20000400000 */
[----:B0-----:R-:W-:-:S02]  /*3440*/  MOV R16, UR7 ;  /* 0x0000000700107c02 */ /* 0x001fc40008000f00 */
[----:B------:R-:W-:Y:S02]  /*3450*/  FMUL R19, R0, R19 ;  /* 0x0000001300137220 */ /* 0x000fe40000400000 */
[----:B------:R0:W2:Y:S01]  /*3460*/  F2F.F32.F64 R26, R26 ;  /* 0x0000001a001a7310 */ /* 0x0000a20000301000 */
[----:B------:R-:W-:Y:S01]  /*3470*/  LEA R0, R16, R3, 0x18 ;  /* 0x0000000310007211 */ /* 0x000fe200078ec0ff */
[----:B-1----:R-:W-:-:S06]  /*3480*/  DFMA R20, R22, -R28, R20 ;  /* 0x8000001c1614722b */ /* 0x002fcc0000000014 */
[----:B------:R-:W-:Y:S01]  /*3490*/  F2F.F32.F64 R30, R30 ;  /* 0x0000001e001e7310 */ /* 0x000fe20000301000 */
[----:B------:R-:W-:Y:S01]  /*34a0*/  FMUL R23, R17, R18 ;  /* 0x0000001211177220 */ /* 0x000fe20000400000 */
[----:B0-----:R-:W-:Y:S01]  /*34b0*/  FMUL R27, R7, R2 ;  /* 0x00000002071b7220 */ /* 0x001fe20000400000 */
[----:B------:R-:W-:Y:S01]  /*34c0*/  FMUL R2, R19, R6 ;  /* 0x0000000613027220 */ /* 0x000fe20000400000 */
[C---:B------:R-:W-:Y:S02]  /*34d0*/  SHF.L.U64.HI R19, R5.reuse, 0x2, R4 ;  /* 0x0000000205137819 */ /* 0x040fe40000010204 */
[----:B------:R-:W-:Y:S01]  /*34e0*/  FMUL R27, R34, R27 ;  /* 0x0000001b221b7220 */ /* 0x000fe20000400000 */
[----:B------:R-:W-:Y:S01]  /*34f0*/  LEA R17, R5, R0, 0x2 ;  /* 0x0000000005117211 */ /* 0x000fe200078e10ff */
[----:B------:R0:W1:Y:S01]  /*3500*/  F2F.F32.F64 R22, R20 ;  /* 0x0000001400167310 */ /* 0x0000620000301000 */
[----:B------:R-:W-:Y:S01]  /*3510*/  MOV R28, 0x3f800000 ;  /* 0x3f800000001c7802 */ /* 0x000fe20000000f00 */
[----:B------:R-:W-:-:S02]  /*3520*/  FMUL R42, R42, R27 ;  /* 0x0000001b2a2a7220 */ /* 0x000fc40000400000 */
[----:B------:R3:W-:Y:S04]  /*3530*/  STS [R17+0x100], R2 ;  /* 0x0001000211007388 */ /* 0x0007e80000000800 */
[----:B------:R4:W-:Y:S01]  /*3540*/  STS [R17+0x580], R42 ;  /* 0x0005802a11007388 */ /* 0x0009e20000000800 */
[----:B0-----:R-:W-:Y:S01]  /*3550*/  SHF.L.U32 R21, R5, 0x2, RZ ;  /* 0x0000000205157819 */ /* 0x001fe200000006ff */
[----:B------:R-:W-:Y:S02]  /*3560*/  FMUL R20, R23, R6 ;  /* 0x0000000617147220 */ /* 0x000fe40000400000 */
[----:B------:R4:W-:Y:S01]  /*3570*/  STS [R17], R28 ;  /* 0x0000001c11007388 */ /* 0x0009e20000000800 */
[----:B------:R-:W-:-:S03]  /*3580*/  IADD3 R18, P0, PT, R12, R21, RZ ;  /* 0x000000150c127210 */ /* 0x000fc60007f1e0ff */
[----:B------:R4:W-:Y:S01]  /*3590*/  STS [R17+0x400], R20 ;  /* 0x0004001411007388 */ /* 0x0009e20000000800 */
[----:B------:R-:W-:-:S03]  /*35a0*/  IADD3.X R19, PT, PT, R13, R19, RZ, P0, !PT ;  /* 0x000000130d137210 */ /* 0x000fc600007fe4ff */
[----:B------:R4:W-:Y:S04]  /*35b0*/  STS [R17+0x380], R28 ;  /* 0x0003801c11007388 */ /* 0x0009e80000000800 */
[----:B------:R4:W-:Y:S04]  /*35c0*/  STS [R17+0x700], R28 ;  /* 0x0007001c11007388 */ /* 0x0009e80000000800 */
[----:B------:R4:W-:Y:S04]  /*35d0*/  STS [R17+0xa80], R28 ;  /* 0x000a801c11007388 */ /* 0x0009e80000000800 */
[----:B------:R4:W-:Y:S04]  /*35e0*/  STS [R17+0xe00], R28 ;  /* 0x000e001c11007388 */ /* 0x0009e80000000800 */
[----:B------:R4:W-:Y:S04]  /*35f0*/  STS [R17+0x1180], R28 ;  /* 0x0011801c11007388 */ /* 0x0009e80000000800 */
[----:B------:R4:W-:Y:S04]  /*3600*/  STS [R17+0x280], R32 ;  /* 0x0002802011007388 */ /* 0x0009e80000000800 */
[----:B--2---:R4:W-:Y:S04]  /*3610*/  STS [R17+0x200], R26 ;  /* 0x0002001a11007388 */ /* 0x0049e80000000800 */
[----:B-1----:R4:W-:Y:S04]  /*3620*/  STS [R17+0x480], R22 ;  /* 0x0004801611007388 */ /* 0x0029e80000000800 */
[----:B------:R4:W-:Y:S04]  /*3630*/  STS [R17+0x500], R30 ;  /* 0x0005001e11007388 */ /* 0x0009e80000000800 */
[----:B------:R4:W-:Y:S04]  /*3640*/  STS [R17+0x180], R24 ;  /* 0x0001801811007388 */ /* 0x0009e80000000800 */
[----:B------:R-:W2:Y:S01]  /*3650*/  LD.E R21, desc[UR16][R18.64+0x180] ;  /* 0x0001801012157980 */ /* 0x000ea2000c101900 */
[----:B------:R-:W-:-:S05]  /*3660*/  FMUL R8, R8, R9 ;  /* 0x0000000908087220 */ /* 0x000fca0000400000 */
[----:B------:R4:W-:Y:S01]  /*3670*/  STS [R17+0xd80], R8 ;  /* 0x000d800811007388 */ /* 0x0009e20000000800 */
[----:B--2---:R-:W-:-:S04]  /*3680*/  FMUL R36, R36, -R21 ;  /* 0x8000001524247220 */ /* 0x004fc80000400000 */
[----:B------:R-:W-:-:S05]  /*3690*/  FMUL R36, R36, R9 ;  /* 0x0000000924247220 */ /* 0x000fca0000400000 */
[----:B------:R4:W-:Y:S04]  /*36a0*/  STS [R17+0xd00], R36 ;  /* 0x000d002411007388 */ /* 0x0009e80000000800 */
[----:B---3--:R-:W2:Y:S01]  /*36b0*/  LD.E R2, desc[UR16][R18.64+0x180] ;  /* 0x0001801012027980 */ /* 0x008ea2000c101900 */
[----:B------:R-:W-:Y:S01]  /*36c0*/  FMUL R9, R9, R6 ;  /* 0x0000000609097220 */ /* 0x000fe20000400000 */
[----:B------:R-:W-:-:S04]  /*36d0*/  IADD3 R5, P0, PT, R5, UR21, RZ ;  /* 0x0000001505057c10 */ /* 0x000fc8000ff1e0ff */
[----:B------:R-:W-:Y:S02]  /*36e0*/  IADD3.X R4, PT, PT, RZ, R4, RZ, P0, !PT ;  /* 0x00000004ff047210 */ /* 0x000fe400007fe4ff */
[----:B------:R-:W-:-:S04]  /*36f0*/  ISETP.GE.U32.AND P0, PT, R5, 0x20, PT ;  /* 0x000000200500780c */ /* 0x000fc80003f06070 */
[----:B------:R-:W-:Y:S01]  /*3700*/  ISETP.GE.U32.AND.EX P0, PT, R4, RZ, PT, P0 ;  /* 0x000000ff0400720c */ /* 0x000fe20003f06100 */
[----:B--2---:R-:W-:-:S04]  /*3710*/  FMUL R2, R7, R2 ;  /* 0x0000000207027220 */ /* 0x004fc80000400000 */
[----:B------:R-:W-:-:S05]  /*3720*/  FMUL R2, R2, R9 ;  /* 0x0000000902027220 */ /* 0x000fca0000400000 */
[----:B------:R4:W-:Y:S03]  /*3730*/  STS [R17+0xe80], R2 ;  /* 0x000e800211007388 */ /* 0x0009e60000000800 */
[----:B------:R-:W-:Y:S05]  /*3740*/  @!P0 BRA `(.L_x_34) ;  /* 0xffffffcc00748947 */ /* 0x000fea000383ffff */
.L_x_1:
[----:B-12---:R-:W-:Y:S05]  /*3750*/  BSYNC.RECONVERGENT B0 ;  /* 0x0000000000007941 */ /* 0x006fea0003800200 */
.L_x_0:
[----:B----4-:R-:W1:Y:S01]  /*3760*/  S2R R2, SR_TID.X ;  /* 0x0000000000027919 */ /* 0x010e620000002100 */
[----:B------:R-:W-:Y:S01]  /*3770*/  BAR.SYNC.DEFER_BLOCKING 0x0 ;  /* 0x0000000000007b1d */ /* 0x000fe20000010000 */
[----:B---3--:R-:W-:Y:S02]  /*3780*/  IADD3 R12, P0, PT, R12, 0x300, RZ ;  /* 0x000003000c0c7810 */ /* 0x008fe40007f1e0ff */
[----:B------:R-:W-:Y:S02]  /*3790*/  IADD3 R8, P2, PT, R14, 0x300, RZ ;  /* 0x000003000e087810 */ /* 0x000fe40007f5e0ff */
[----:B------:R-:W-:Y:S01]  /*37a0*/  IADD3.X R13, PT, PT, RZ, R13, RZ, P0, !PT ;  /* 0x0000000dff0d7210 */ /* 0x000fe200007fe4ff */
[----:B------:R-:W-:Y:S01]  /*37b0*/  BSSY.RECONVERGENT B0, `(.L_x_35) ;  /* 0x00001b2000007945 */ /* 0x000fe20003800200 */
[----:B------:R-:W-:Y:S02]  /*37c0*/  IADD3.X R9, PT, PT, RZ, R15, RZ, P2, !PT ;  /* 0x0000000fff097210 */ /* 0x000fe400017fe4ff */
[----:B-1----:R-:W-:-:S02]  /*37d0*/  ISETP.NE.AND P1, PT, R2, RZ, PT ;  /* 0x000000ff0200720c */ /* 0x002fc40003f25270 */
[----:B------:R-:W-:-:S11]  /*37e0*/  ISETP.GT.U32.AND P0, PT, R2, 0x1f, PT ;  /* 0x0000001f0200780c */ /* 0x000fd60003f04070 */
[----:B0-----:R-:W0:Y:S01]  /*37f0*/  @!P1 S2R R4, SR_SWINHI ;  /* 0x0000000000049919 */ /* 0x001e220000002f00 */
[C---:B------:R-:W-:Y:S02]  /*3800*/  @!P1 IADD3 R5, PT, PT, R3.reuse, 0x1200, RZ ;  /* 0x0000120003059810 */ /* 0x040fe40007ffe0ff */
[----:B------:R-:W-:Y:S01]  /*3810*/  @!P1 IADD3 R7, PT, PT, R3, 0x1200, RZ ;  /* 0x0000120003079810 */ /* 0x000fe20007ffe0ff */
[----:B------:R-:W1:Y:S01]  /*3820*/  @!P1 S2R R17, SR_SWINHI ;  /* 0x0000000000119919 */ /* 0x000e620000002f00 */
[C---:B------:R-:W-:Y:S02]  /*3830*/  @!P1 LEA R5, R16.reuse, R5, 0x18 ;  /* 0x0000000510059211 */ /* 0x040fe400078ec0ff */
[----:B------:R-:W-:Y:S02]  /*3840*/  @!P1 LEA R6, R16, R7, 0x18 ;  /* 0x0000000710069211 */ /* 0x000fe400078ec0ff */
[----:B------:R-:W-:Y:S02]  /*3850*/  @!P1 MOV R10, R0 ;  /* 0x00000000000a9202 */ /* 0x000fe40000000f00 */
[----:B0-----:R-:W-:-:S02]  /*3860*/  @!P1 MOV R11, R4 ;  /* 0x00000004000b9202 */ /* 0x001fc40000000f00 */
[----:B------:R-:W-:Y:S02]  /*3870*/  @!P1 MOV R14, R5 ;  /* 0x00000005000e9202 */ /* 0x000fe40000000f00 */
[----:B------:R-:W-:Y:S02]  /*3880*/  @!P1 MOV R15, R4 ;  /* 0x00000004000f9202 */ /* 0x000fe40000000f00 */
[----:B------:R-:W-:Y:S02]  /*3890*/  @!P1 MOV R4, R0 ;  /* 0x0000000000049202 */ /* 0x000fe40000000f00 */
[-C--:B-1----:R-:W-:Y:S01]  /*38a0*/  @!P1 MOV R5, R17.reuse ;  /* 0x0000001100059202 */ /* 0x082fe20000000f00 */
[----:B------:R0:W-:Y:S01]  /*38b0*/  @!P1 STS.64 [R0+0x2418], R10 ;  /* 0x0024180a00009388 */ /* 0x0001e20000000a00 */
[----:B------:R-:W-:Y:S02]  /*38c0*/  @!P1 MOV R6, R6 ;  /* 0x0000000600069202 */ /* 0x000fe40000000f00 */
[----:B------:R-:W-:Y:S01]  /*38d0*/  @!P1 MOV R7, R17 ;  /* 0x0000001100079202 */ /* 0x000fe20000000f00 */
[----:B------:R0:W-:Y:S01]  /*38e0*/  @!P1 STS.128 [R0+0x2420], R12 ;  /* 0x0024200c00009388 */ /* 0x0001e20000000c00 */
[----:B------:R-:W-:Y:S06]  /*38f0*/  BAR.SYNC.DEFER_BLOCKING 0x0 ;  /* 0x0000000000007b1d */ /* 0x000fec0000010000 */
[----:B------:R-:W-:Y:S05]  /*3900*/  @P0 BRA `(.L_x_36) ;  /* 0x0000001800700947 */ /* 0x000fea0003800000 */
[----:B0-----:R-:W-:-:S07]  /*3910*/  MOV R10, R2 ;  /* 0x00000002000a7202 */ /* 0x001fce0000000f00 */
.L_x_37:
[----:B-1----:R-:W0:Y:S04]  /*3920*/  LDS.128 R12, [R0+0x2420] ;  /* 0x00242000000c7984 */ /* 0x002e280000000c00 */
[----:B------:R-:W1:Y:S01]  /*3930*/  LDS.64 R20, [R0+0x2418] ;  /* 0x0024180000147984 */ /* 0x000e620000000a00 */
[----:B0-----:R-:W-:-:S04]  /*3940*/  IMAD.WIDE.U32 R18, R10, 0x4, R12 ;  /* 0x000000040a127825 */ /* 0x001fc800078e000c */
[----:B-1----:R-:W-:Y:S01]  /*3950*/  IMAD.WIDE.U32 R20, R10, 0x4, R20 ;  /* 0x000000040a147825 */ /* 0x002fe200078e0014 */
[----:B------:R-:W2:Y:S04]  /*3960*/  LD.E R11, desc[UR16][R18.64] ;  /* 0x00000010120b7980 */ /* 0x000ea8000c101900 */
[----:B------:R-:W2:Y:S04]  /*3970*/  LD.E R13, desc[UR16][R18.64+0x180] ;  /* 0x00018010120d7980 */ /* 0x000ea8000c101900 */
[----:B------:R-:W2:Y:S04]  /*3980*/  LD.E R12, desc[UR16][R20.64+0x100] ;  /* 0x00010010140c7980 */ /* 0x000ea8000c101900 */
[----:B------:R-:W3:Y:S04]  /*3990*/  LD.E R17, desc[UR16][R18.64+0x300] ;  /* 0x0003001012117980 */ /* 0x000ee8000c101900 */
[----:B------:R-:W3:Y:S04]  /*39a0*/  LD.E R22, desc[UR16][R20.64+0x180] ;  /* 0x0001801014167980 */ /* 0x000ee8000c101900 */
[----:B------:R-:W4:Y:S04]  /*39b0*/  LD.E R23, desc[UR16][R18.64+0x500] ;  /* 0x0005001012177980 */ /* 0x000f28000c101900 */
[----:B------:R-:W4:Y:S04]  /*39c0*/  LD.E R24, desc[UR16][R20.64+0x200] ;  /* 0x0002001014187980 */ /* 0x000f28000c101900 */
[----:B------:R-:W5:Y:S04]  /*39d0*/  LD.E R25, desc[UR16][R18.64+0x780] ;  /* 0x0007801012197980 */ /* 0x000f68000c101900 */
[----:B------:R-:W5:Y:S01]  /*39e0*/  LD.E R26, desc[UR16][R20.64+0x280] ;  /* 0x00028010141a7980 */ /* 0x000f62000c101900 */
[----:B--2---:R-:W-:-:S04]  /*39f0*/  FFMA R11, R12, R13, R11 ;  /* 0x0000000d0c0b7223 */ /* 0x004fc8000000000b */
[----:B---3--:R-:W-:-:S04]  /*3a00*/  FFMA R11, R22, R17, R11 ;  /* 0x00000011160b7223 */ /* 0x008fc8000000000b */
[----:B----4-:R-:W-:Y:S01]  /*3a10*/  FFMA R11, R24, R23, R11 ;  /* 0x00000017180b7223 */ /* 0x010fe2000000000b */
[----:B------:R-:W-:-:S04]  /*3a20*/  IMAD.WIDE.U32 R22, R10, 0x4, R14 ;  /* 0x000000040a167825 */ /* 0x000fc800078e000e */
[----:B-----5:R-:W-:-:S05]  /*3a30*/  FFMA R11, R26, R25, R11 ;  /* 0x000000191a0b7223 */ /* 0x020fca000000000b */
[----:B------:R-:W-:Y:S04]  /*3a40*/  ST.E desc[UR16][R22.64], R11 ;  /* 0x0000000b16007985 */ /* 0x000fe8000c101910 */
[----:B------:R-:W0:Y:S04]  /*3a50*/  LDS.128 R12, [R0+0x2420] ;  /* 0x00242000000c7984 */ /* 0x000e280000000c00 */
        /* <DEDUP_REMOVED lines=13> */
[----:B---3--:R-:W-:Y:S01]  /*3b30*/  FFMA R12, R19, R18, R12 ;  /* 0x00000012130c7223 */ /* 0x008fe2000000000c */
[----:B------:R-:W-:-:S04]  /*3b40*/  IMAD.WIDE.U32 R18, R10, 0x4, R14 ;  /* 0x000000040a127825 */ /* 0x000fc800078e000e */
[----:B----4-:R-:W-:-:S04]  /*3b50*/  FFMA R11, R11, R20, R12 ;  /* 0x000000140b0b7223 */ /* 0x010fc8000000000c */
[----:B-----5:R-:W-:-:S05]  /*3b60*/  FFMA R11, R22, R21, R11 ;  /* 0x00000015160b7223 */ /* 0x020fca000000000b */
[----:B------:R-:W-:Y:S04]  /*3b70*/  ST.E desc[UR16][R18.64+0x80], R11 ;  /* 0x0000800b12007985 */ /* 0x000fe8000c101910 */
[----:B------:R-:W0:Y:S04]  /*3b80*/  LDS.128 R12, [R0+0x2420] ;  /* 0x00242000000c7984 */ /* 0x000e280000000c00 */
[----:B------:R-:W1:Y:S01]  /*3b90*/  LDS.64 R22, [R0+0x2418] ;  /* 0x0024180000167984 */ /* 0x000e620000000a00 */
[----:B0-----:R-:W-:-:S04]  /*3ba0*/  IMAD.WIDE.U32 R20, R10, 0x4, R12 ;  /* 0x000000040a147825 */ /* 0x001fc800078e000c */
[C---:B-1----:R-:W-:Y:S01]  /*3bb0*/  IMAD.WIDE.U32 R22, R10.reuse, 0x4, R22 ;  /* 0x000000040a167825 */ /* 0x042fe200078e0016 */
        /* <DEDUP_REMOVED lines=9> */
[----:B------:R-:W-:-:S04]  /*3c50*/  IMAD.WIDE.U32 R18, R10, 0x4, R14 ;  /* 0x000000040a127825 */ /* 0x000fc800078e000e */
[----:B--2---:R-:W-:-:S04]  /*3c60*/  FFMA R12, R13, R17, R12 ;  /* 0x000000110d0c7223 */ /* 0x004fc8000000000c */
[----:B---3--:R-:W-:-:S04]  /*3c70*/  FFMA R12, R25, R24, R12 ;  /* 0x00000018190c7223 */ /* 0x008fc8000000000c */
        /* <DEDUP_REMOVED lines=174> */
[----:B------:R-:W0:Y:S02]  /*4760*/  LDS.64 R18, [R0+0x2428] ;  /* 0x0024280000127984 */ /* 0x000e240000000a00 */
[----:B0-----:R-:W-:-:S05]  /*4770*/  IMAD.WIDE.U32 R18, R10, 0x4, R18 ;  /* 0x000000040a127825 */ /* 0x001fca00078e0012 */
[----:B------:R-:W-:Y:S04]  /*4780*/  ST.E desc[UR16][R18.64+0x600], RZ ;  /* 0x000600ff12007985 */ /* 0x000fe8000c101910 */
        /* <DEDUP_REMOVED lines=15> */
[----:B------:R-:W0:Y:S02]  /*4880*/  LDS.128 R24, [R0+0x2420] ;  /* 0x0024200000187984 */ /* 0x000e240000000c00 */
[----:B0-----:R-:W-:-:S06]  /*4890*/  IMAD.WIDE.U32 R24, R10, 0x4, R24 ;  /* 0x000000040a187825 */ /* 0x001fcc00078e0018 */
[----:B------:R-:W2:Y:S01]  /*48a0*/  LD.E R25, desc[UR16][R24.64+0x300] ;  /* 0x0003001018197980 */ /* 0x000ea2000c101900 */
[----:B------:R-:W-:-:S05]  /*48b0*/  IMAD.WIDE.U32 R26, R10, 0x4, R26 ;  /* 0x000000040a1a7825 */ /* 0x000fca00078e001a */
[----:B--2---:R-:W-:Y:S04]  /*48c0*/  ST.E desc[UR16][R26.64+0x900], R25 ;  /* 0x000900191a007985 */ /* 0x004fe8000c101910 */
        /* <DEDUP_REMOVED lines=11> */
[----:B0-----:R-:W-:-:S05]  /*4980*/  IMAD.WIDE.U32 R24, R10, 0x4, R24 ;  /* 0x000000040a187825 */ /* 0x001fca00078e0018 */
        /* <DEDUP_REMOVED lines=13> */
[----:B------:R-:W0:Y:S04]  /*4a60*/  LDS.64 R26, [R0+0x2418] ;  /* 0x00241800001a7984 */ /* 0x000e280000000a00 */
[----:B------:R-:W1:Y:S01]  /*4a70*/  LDS.128 R12, [R0+0x2420] ;  /* 0x00242000000c7984 */ /* 0x000e620000000c00 */
[----:B0-----:R-:W-:-:S04]  /*4a80*/  IMAD.WIDE.U32 R26, R10, 0x4, R26 ;  /* 0x000000040a1a7825 */ /* 0x001fc800078e001a */
[----:B-1----:R-:W-:Y:S01]  /*4a90*/  IMAD.WIDE.U32 R20, R10, 0x4, R12 ;  /* 0x000000040a147825 */ /* 0x002fe200078e000c */
[----:B------:R-:W2:Y:S04]  /*4aa0*/  LD.E R11, desc[UR16][R26.64+0xd00] ;  /* 0x000d00101a0b7980 */ /* 0x000ea8000c101900 */
[----:B------:R-:W3:Y:S04]  /*4ab0*/  LD.E R13, desc[UR16][R26.64+0xd80] ;  /* 0x000d80101a0d7980 */ /* 0x000ee8000c101900 */
[----:B------:R-:W3:Y:S04]  /*4ac0*/  LD.E R22, desc[UR16][R20.64+0x300] ;  /* 0x0003001014167980 */ /* 0x000ee8000c101900 */
[----:B------:R-:W2:Y:S04]  /*4ad0*/  LD.E R12, desc[UR16][R20.64+0x180] ;  /* 0x00018010140c7980 */ /* 0x000ea8000c101900 */
[----:B------:R-:W4:Y:S04]  /*4ae0*/  LD.E R18, desc[UR16][R20.64+0x500] ;  /* 0x0005001014127980 */ /* 0x000f28000c101900 */
[----:B------:R-:W5:Y:S04]  /*4af0*/  LD.E R28, desc[UR16][R26.64+0xe80] ;  /* 0x000e80101a1c7980 */ /* 0x000f68000c101900 */
[----:B------:R-:W5:Y:S01]  /*4b00*/  LD.E R17, desc[UR16][R20.64+0x780] ;  /* 0x0007801014117980 */ /* 0x000f62000c101900 */
[----:B---3--:R-:W-:-:S04]  /*4b10*/  FMUL R22, R13, R22 ;  /* 0x000000160d167220 */ /* 0x008fc80000400000 */
[----:B--2---:R-:W-:-:S04]  /*4b20*/  FFMA R11, R11, R12, R22 ;  /* 0x0000000c0b0b7223 */ /* 0x004fc80000000016 */
[----:B----4-:R-:W-:Y:S01]  /*4b30*/  FADD R11, R11, R18 ;  /* 0x000000120b0b7221 */ /* 0x010fe20000000000 */
[----:B------:R-:W-:-:S04]  /*4b40*/  IMAD.WIDE.U32 R18, R10, 0x4, R14 ;  /* 0x000000040a127825 */ /* 0x000fc800078e000e */
[----:B-----5:R-:W-:-:S05]  /*4b50*/  FFMA R11, R28, R17, R11 ;  /* 0x000000111c0b7223 */ /* 0x020fca000000000b */
[----:B------:R-:W-:Y:S04]  /*4b60*/  ST.E desc[UR16][R18.64+0xc00], R11 ;  /* 0x000c000b12007985 */ /* 0x000fe8000c101910 */
[----:B------:R-:W0:Y:S04]  /*4b70*/  LDS.64 R22, [R0+0x2418] ;  /* 0x0024180000167984 */ /* 0x000e280000000a00 */
[----:B------:R-:W1:Y:S01]  /*4b80*/  LDS.128 R12, [R0+0x2420] ;  /* 0x00242000000c7984 */ /* 0x000e620000000c00 */
[----:B0-----:R-:W-:-:S04]  /*4b90*/  IMAD.WIDE.U32 R22, R10, 0x4, R22 ;  /* 0x000000040a167825 */ /* 0x001fc800078e0016 */
[C---:B-1----:R-:W-:Y:S01]  /*4ba0*/  IMAD.WIDE.U32 R24, R10.reuse, 0x4, R12 ;  /* 0x000000040a187825 */ /* 0x042fe200078e000c */
[----:B------:R-:W2:Y:S04]  /*4bb0*/  LD.E R17, desc[UR16][R22.64+0xd80] ;  /* 0x000d801016117980 */ /* 0x000ea8000c101900 */
[----:B------:R-:W2:Y:S04]  /*4bc0*/  LD.E R20, desc[UR16][R24.64+0x380] ;  /* 0x0003801018147980 */ /* 0x000ea8000c101900 */
[----:B------:R-:W3:Y:S04]  /*4bd0*/  LD.E R12, desc[UR16][R22.64+0xd00] ;  /* 0x000d0010160c7980 */ /* 0x000ee8000c101900 */
[----:B------:R-:W3:Y:S04]  /*4be0*/  LD.E R13, desc[UR16][R24.64+0x200] ;  /* 0x00020010180d7980 */ /* 0x000ee8000c101900 */
[----:B------:R-:W4:Y:S04]  /*4bf0*/  LD.E R21, desc[UR16][R24.64+0x580] ;  /* 0x0005801018157980 */ /* 0x000f28000c101900 */
[----:B------:R-:W5:Y:S04]  /*4c00*/  LD.E R27, desc[UR16][R22.64+0xe80] ;  /* 0x000e8010161b7980 */ /* 0x000f68000c101900 */
[----:B------:R-:W5:Y:S01]  /*4c10*/  LD.E R11, desc[UR16][R24.64+0x800] ;  /* 0x00080010180b7980 */ /* 0x000f62000c101900 */
[----:B------:R-:W-:-:S04]  /*4c20*/  IMAD.WIDE.U32 R18, R10, 0x4, R14 ;  /* 0x000000040a127825 */ /* 0x000fc800078e000e */
[----:B--2---:R-:W-:-:S04]  /*4c30*/  FMUL R17, R17, R20 ;  /* 0x0000001411117220 */ /* 0x004fc80000400000 */
[----:B---3--:R-:W-:-:S04]  /*4c40*/  FFMA R12, R12, R13, R17 ;  /* 0x0000000d0c0c7223 */ /* 0x008fc80000000011 */
[----:B----4-:R-:W-:-:S04]  /*4c50*/  FADD R12, R12, R21 ;  /* 0x000000150c0c7221 */ /* 0x010fc80000000000 */
        /* <DEDUP_REMOVED lines=98> */
[C---:B------:R-:W-:Y:S01]  /*5280*/  IMAD.WIDE.U32 R14, R10.reuse, 0x4, R14 ;  /* 0x000000040a0e7825 */ /* 0x040fe200078e000e */
[----:B------:R-:W-:-:S04]  /*5290*/  IADD3 R10, PT, PT, R10, UR21, RZ ;  /* 0x000000150a0a7c10 */ /* 0x000fc8000fffe0ff */
[----:B------:R-:W-:Y:S01]  /*52a0*/  ISETP.GE.U32.AND P2, PT, R10, 0x20, PT ;  /* 0x000000200a00780c */ /* 0x000fe20003f46070 */
[----:B--2---:R1:W-:-:S12]  /*52b0*/  ST.E desc[UR16][R14.64+0x1180], R13 ;  /* 0x0011800d0e007985 */ /* 0x0043d8000c101910 */
[----:B------:R-:W-:Y:S05]  /*52c0*/  @!P2 BRA `(.L_x_37) ;  /* 0xffffffe40094a947 */ /* 0x000fea000383ffff */
.L_x_36:
[----:B------:R-:W-:Y:S05]  /*52d0*/  BSYNC.RECONVERGENT B0 ;  /* 0x0000000000007941 */ /* 0x000fea0003800200 */
.L_x_35:
[----:B------:R-:W-:Y:S06]  /*52e0*/  BAR.SYNC.DEFER_BLOCKING 0x0 ;  /* 0x0000000000007b1d */ /* 0x000fec0000010000 */
[----:B------:R-:W-:Y:S01]  /*52f0*/  BSSY.RECONVERGENT B0, `(.L_x_38) ;  /* 0x0000120000007945 */ /* 0x000fe20003800200 */
[----:B------:R2:W-:Y:S04]  /*5300*/  @!P1 STS.128 [R0+0x2430], R4 ;  /* 0x0024300400009388 */ /* 0x0005e80000000c00 */
[----:B------:R2:W-:Y:S01]  /*5310*/  @!P1 STS.64 [R0+0x2440], R8 ;  /* 0x0024400800009388 */ /* 0x0005e20000000a00 */
[----:B------:R-:W-:Y:S06]  /*5320*/  BAR.SYNC.DEFER_BLOCKING 0x0 ;  /* 0x0000000000007b1d */ /* 0x000fec0000010000 */
[----:B------:R-:W-:Y:S05]  /*5330*/  @P0 BRA `(.L_x_39) ;  /* 0x00000010006c0947 */ /* 0x000fea0003800000 */
[----:B--2---:R-:W-:-:S07]  /*5340*/  MOV R4, R2 ;  /* 0x0000000200047202 */ /* 0x004fce0000000f00 */
.L_x_40:
[----:B0--3--:R-:W0:Y:S02]  /*5350*/  LDS.128 R8, [R0+0x2430] ;  /* 0x0024300000087984 */ /* 0x009e240000000c00 */
[C---:B0-----:R-:W-:Y:S02]  /*5360*/  IMAD.WIDE.U32 R6, R4.reuse, 0x4, R10 ;  /* 0x0000000404067825 */ /* 0x041fe400078e000a */
[----:B------:R-:W0:Y:S02]  /*5370*/  LDS.64 R10, [R0+0x2440] ;  /* 0x00244000000a7984 */ /* 0x000e240000000a00 */
[C---:B------:R-:W-:Y:S02]  /*5380*/  IMAD.WIDE.U32 R8, R4.reuse, 0x4, R8 ;  /* 0x0000000404087825 */ /* 0x040fe400078e0008 */
[----:B------:R-:W2:Y:S04]  /*5390*/  LD.E R5, desc[UR16][R6.64] ;  /* 0x0000001006057980 */ /* 0x000ea8000c101900 */
[----:B------:R-:W2:Y:S04]  /*53a0*/  LD.E R12, desc[UR16][R6.64+0x100] ;  /* 0x00010010060c7980 */ /* 0x000ea8000c101900 */
[----:B-1----:R-:W2:Y:S04]  /*53b0*/  LD.E R13, desc[UR16][R8.64+0x100] ;  /* 0x00010010080d7980 */ /* 0x002ea8000c101900 */
[----:B------:R-:W3:Y:S04]  /*53c0*/  LD.E R14, desc[UR16][R6.64+0x180] ;  /* 0x00018010060e7980 */ /* 0x000ee8000c101900 */
[----:B------:R-:W3:Y:S04]  /*53d0*/  LD.E R15, desc[UR16][R8.64+0x180] ;  /* 0x00018010080f7980 */ /* 0x000ee8000c101900 */
[----:B------:R-:W4:Y:S04]  /*53e0*/  LD.E R18, desc[UR16][R6.64+0x200] ;  /* 0x0002001006127980 */ /* 0x000f28000c101900 */
[----:B------:R-:W4:Y:S04]  /*53f0*/  LD.E R17, desc[UR16][R8.64+0x200] ;  /* 0x0002001008117980 */ /* 0x000f28000c101900 */
[----:B------:R-:W5:Y:S04]  /*5400*/  LD.E R20, desc[UR16][R6.64+0x280] ;  /* 0x0002801006147980 */ /* 0x000f68000c101900 */
[----:B------:R-:W5:Y:S01]  /*5410*/  LD.E R19, desc[UR16][R8.64+0x280] ;  /* 0x0002801008137980 */ /* 0x000f62000c101900 */
[----:B0-----:R-:W-:-:S04]  /*5420*/  IMAD.WIDE.U32 R10, R4, 0x4, R10 ;  /* 0x00000004040a7825 */ /* 0x001fc800078e000a */
        /* <DEDUP_REMOVED lines=8> */
[C---:B------:R-:W-:Y:S01]  /*54b0*/  IMAD.WIDE.U32 R6, R4.reuse, 0x4, R20 ;  /* 0x0000000404067825 */ /* 0x040fe200078e0014 */
        /* <DEDUP_REMOVED lines=9> */
[----:B-1----:R-:W-:-:S04]  /*5550*/  IMAD.WIDE.U32 R8, R4, 0x4, R8 ;  /* 0x0000000404087825 */ /* 0x002fc800078e0008 */
        /* <DEDUP_REMOVED lines=106> */
[----:B------:R-:W0:Y:S04]  /*5c00*/  LDS.64 R8, [R0+0x2438] ;  /* 0x0024380000087984 */ /* 0x000e280000000a00 */
[----:B------:R-:W1:Y:S01]  /*5c10*/  LDS.64 R10, [R0+0x2440] ;  /* 0x00244000000a7984 */ /* 0x000e620000000a00 */
[----:B0-----:R-:W-:-:S06]  /*5c20*/  IMAD.WIDE.U32 R8, R4, 0x4, R8 ;  /* 0x0000000404087825 */ /* 0x001fcc00078e0008 */
[----:B------:R-:W2:Y:S01]  /*5c30*/  LD.E R9, desc[UR16][R8.64+0xa80] ;  /* 0x000a801008097980 */ /* 0x000ea2000c101900 */
[----:B-1----:R-:W-:-:S05]  /*5c40*/  IMAD.WIDE.U32 R10, R4, 0x4, R10 ;  /* 0x00000004040a7825 */ /* 0x002fca00078e000a */
[----:B--2---:R-:W-:Y:S04]  /*5c50*/  ST.E desc[UR16][R10.64+0x480], R9 ;  /* 0x000480090a007985 */ /* 0x004fe8000c101910 */
        /* <DEDUP_REMOVED lines=53> */
[----:B------:R-:W3:Y:S04]  /*5fb0*/  LD.E R12, desc[UR16][R14.64+0xd00] ;  /* 0x000d00100e0c7980 */ /* 0x000ee8000c101900 */
[----:B------:R-:W3:Y:S04]  /*5fc0*/  LD.E R5, desc[UR16][R8.64+0xd00] ;  /* 0x000d001008057980 */ /* 0x000ee8000c101900 */
[----:B------:R-:W4:Y:S04]  /*5fd0*/  LD.E R20, desc[UR16][R8.64+0xe00] ;  /* 0x000e001008147980 */ /* 0x000f28000c101900 */
[----:B------:R-:W5:Y:S04]  /*5fe0*/  LD.E R17, desc[UR16][R14.64+0xe80] ;  /* 0x000e80100e117980 */ /* 0x000f68000c101900 */
[----:B------:R-:W5:Y:S01]  /*5ff0*/  LD.E R22, desc[UR16][R8.64+0xe80] ;  /* 0x000e801008167980 */ /* 0x000f62000c101900 */
[----:B-1----:R-:W-:-:S04]  /*6000*/  IMAD.WIDE.U32 R6, R4, 0x4, R6 ;  /* 0x0000000404067825 */ /* 0x002fc800078e0006 */
[----:B--2---:R-:W-:-:S04]  /*6010*/  FMUL R18, R13, R18 ;  /* 0x000000120d127220 */ /* 0x004fc80000400000 */
[----:B---3--:R-:W-:-:S04]  /*6020*/  FFMA R5, R5, R12, R18 ;  /* 0x0000000c05057223 */ /* 0x008fc80000000012 */
[----:B----4-:R-:W-:-:S04]  /*6030*/  FADD R5, R5, R20 ;  /* 0x0000001405057221 */ /* 0x010fc80000000000 */
        /* <DEDUP_REMOVED lines=66> */
[----:B------:R-:W0:Y:S04]  /*6460*/  LDS.64 R10, [R0+0x2438] ;  /* 0x00243800000a7984 */ /* 0x000e280000000a00 */
[----:B------:R-:W1:Y:S01]  /*6470*/  LDS.64 R6, [R0+0x2440] ;  /* 0x0024400000067984 */ /* 0x000e620000000a00 */
[----:B0-----:R-:W-:-:S06]  /*6480*/  IMAD.WIDE.U32 R10, R4, 0x4, R10 ;  /* 0x00000004040a7825 */ /* 0x001fcc00078e000a */
[----:B------:R-:W2:Y:S01]  /*6490*/  LD.E R11, desc[UR16][R10.64+0x1180] ;  /* 0x001180100a0b7980 */ /* 0x000ea2000c101900 */
[C---:B-1----:R-:W-:Y:S01]  /*64a0*/  IMAD.WIDE.U32 R6, R4.reuse, 0x4, R6 ;  /* 0x0000000404067825 */ /* 0x042fe200078e0006 */
[----:B------:R-:W-:-:S04]  /*64b0*/  IADD3 R4, PT, PT, R4, UR21, RZ ;  /* 0x0000001504047c10 */ /* 0x000fc8000fffe0ff */
[----:B------:R-:W-:Y:S01]  /*64c0*/  ISETP.GE.U32.AND P2, PT, R4, 0x20, PT ;  /* 0x000000200400780c */ /* 0x000fe20003f46070 */
[----:B--2---:R3:W-:-:S12]  /*64d0*/  ST.E desc[UR16][R6.64+0xa00], R11 ;  /* 0x000a000b06007985 */ /* 0x0047d8000c101910 */
[----:B------:R-:W-:Y:S05]  /*64e0*/  @!P2 BRA `(.L_x_40) ;  /* 0xffffffec0098a947 */ /* 0x000fea000383ffff */
.L_x_39:
[----:B------:R-:W-:Y:S05]  /*64f0*/  BSYNC.RECONVERGENT B0 ;  /* 0x0000000000007941 */ /* 0x000fea0003800200 */
.L_x_38:
[----:B------:R-:W-:Y:S06]  /*6500*/  BAR.SYNC.DEFER_BLOCKING 0x0 ;  /* 0x0000000000007b1d */ /* 0x000fec0000010000 */
[----:B------:R-:W-:Y:S01]  /*6510*/  BSSY.RECONVERGENT B0, `(.L_x_41) ;  /* 0x00000d2000007945 */ /* 0x000fe20003800200 */
[----:B--23--:R-:W2:Y:S04]  /*6520*/  LDS.64 R6, [R0+0x2408] ;  /* 0x0024080000067984 */ /* 0x00cea80000000a00 */
[----:B------:R-:W0:Y:S01]  /*6530*/  LDS.64 R4, [R0+0x2410] ;  /* 0x0024100000047984 */ /* 0x000e220000000a00 */
[----:B--2---:R-:W-:-:S02]  /*6540*/  IADD3 R8, P2, PT, R6, 0x300, RZ ;  /* 0x0000030006087810 */ /* 0x004fc40007f5e0ff */
[----:B0-----:R-:W-:Y:S02]  /*6550*/  @!P1 IADD3 R10, P3, PT, R4, 0x180, RZ ;  /* 0x00000180040a9810 */ /* 0x001fe40007f7e0ff */
[----:B------:R-:W-:Y:S02]  /*6560*/  IADD3.X R9, PT, PT, RZ, R7, RZ, P2, !PT ;  /* 0x00000007ff097210 */ /* 0x000fe400017fe4ff */
[----:B------:R-:W-:-:S03]  /*6570*/  @!P1 IADD3.X R11, PT, PT, RZ, R5, RZ, P3, !PT ;  /* 0x00000005ff0b9210 */ /* 0x000fc60001ffe4ff */
[----:B------:R0:W-:Y:S04]  /*6580*/  @!P1 STS.64 [R0+0x2448], R8 ;  /* 0x0024480800009388 */ /* 0x0001e80000000a00 */
[----:B------:R0:W-:Y:S01]  /*6590*/  @!P1 STS.64 [R0+0x2450], R10 ;  /* 0x0024500a00009388 */ /* 0x0001e20000000a00 */
[----:B------:R-:W-:Y:S06]  /*65a0*/  BAR.SYNC.DEFER_BLOCKING 0x0 ;  /* 0x0000000000007b1d */ /* 0x000fec0000010000 */
[----:B------:R-:W-:Y:S05]  /*65b0*/  @P0 BRA `(.L_x_42) ;  /* 0x0000000c001c0947 */ /* 0x000fea0003800000 */
[----:B0-----:R0:W2:Y:S01]  /*65c0*/  LDS.64 R10, [R0+0x2448] ;  /* 0x00244800000a7984 */ /* 0x0010a20000000a00 */
[----:B------:R-:W-:-:S03]  /*65d0*/  MOV R17, R2 ;  /* 0x0000000200117202 */ /* 0x000fc60000000f00 */
[----:B-1----:R0:W1:Y:S04]  /*65e0*/  LDS.64 R14, [R0+0x2450] ;  /* 0x00245000000e7984 */ /* 0x0020680000000a00 */
.L_x_45:
[----:B--2---:R-:W-:-:S04]  /*65f0*/  IMAD.WIDE.U32 R18, R17, 0x4, R10 ;  /* 0x0000000411127825 */ /* 0x004fc800078e000a */
[----:B-1----:R-:W-:Y:S01]  /*6600*/  IMAD.WIDE.U32 R12, R17, 0x4, R14 ;  /* 0x00000004110c7825 */ /* 0x002fe200078e000e */
[----:B------:R-:W2:Y:S04]  /*6610*/  LD.E R22, desc[UR16][R18.64+0x380] ;  /* 0x0003801012167980 */ /* 0x000ea8000c101900 */
[----:B------:R-:W2:Y:S04]  /*6620*/  LD.E R25, desc[UR16][R12.64+0x200] ;  /* 0x000200100c197980 */ /* 0x000ea8000c101900 */
[----:B---3--:R-:W3:Y:S04]  /*6630*/  LD.E R26, desc[UR16][R18.64+0x100] ;  /* 0x00010010121a7980 */ /* 0x008ee8000c101900 */
[----:B------:R-:W3:Y:S04]  /*6640*/  LD.E R29, desc[UR16][R12.64+0x100] ;  /* 0x000100100c1d7980 */ /* 0x000ee8000c101900 */
[----:B------:R-:W4:Y:S04]  /*6650*/  LD.E R20, desc[UR16][R18.64+0x580] ;  /* 0x0005801012147980 */ /* 0x000f28000c101900 */
[----:B------:R-:W4:Y:S04]  /*6660*/  LD.E R23, desc[UR16][R12.64+0x280] ;  /* 0x000280100c177980 */ /* 0x000f28000c101900 */
[----:B------:R-:W5:Y:S04]  /*6670*/  LD.E R24, desc[UR16][R18.64+0x80] ;  /* 0x0000801012187980 */ /* 0x000f68000c101900 */
[----:B------:R-:W5:Y:S04]  /*6680*/  LD.E R27, desc[UR16][R12.64+0x80] ;  /* 0x000080100c1b7980 */ /* 0x000f68000c101900 */
[----:B------:R-:W5:Y:S04]  /*6690*/  LD.E R16, desc[UR16][R18.64+0x300] ;  /* 0x0003001012107980 */ /* 0x000f68000c101900 */
[----:B------:R-:W5:Y:S04]  /*66a0*/  LD.E R21, desc[UR16][R12.64+0x180] ;  /* 0x000180100c157980 */ /* 0x000f68000c101900 */
[----:B0-----:R-:W5:Y:S04]  /*66b0*/  LD.E R0, desc[UR16][R18.64] ;  /* 0x0000001012007980 */ /* 0x001f68000c101900 */
[----:B------:R-:W5:Y:S01]  /*66c0*/  LD.E R3, desc[UR16][R12.64] ;  /* 0x000000100c037980 */ /* 0x000f62000c101900 */
[----:B------:R-:W-:Y:S01]  /*66d0*/  BSSY.RECONVERGENT B1, `(.L_x_43) ;  /* 0x0000020000017945 */ /* 0x000fe20003800200 */
[----:B--2---:R-:W-:Y:S01]  /*66e0*/  FADD R25, R22, R25 ;  /* 0x0000001916197221 */ /* 0x004fe20000000000 */
[----:B---3--:R-:W-:Y:S01]  /*66f0*/  FADD R26, R26, R29 ;  /* 0x0000001d1a1a7221 */ /* 0x008fe20000000000 */
[----:B----4-:R-:W-:-:S03]  /*6700*/  FADD R23, R20, R23 ;  /* 0x0000001714177221 */ /* 0x010fc60000000000 */
[----:B------:R-:W-:Y:S01]  /*6710*/  FMUL R20, R25, R26 ;  /* 0x0000001a19147220 */ /* 0x000fe20000400000 */
[----:B-----5:R-:W-:-:S04]  /*6720*/  FADD R24, R24, R27 ;  /* 0x0000001b18187221 */ /* 0x020fc80000000000 */
[----:B------:R-:W-:Y:S01]  /*6730*/  FFMA R27, R23, R24, -R20 ;  /* 0x00000018171b7223 */ /* 0x000fe20000000814 */
[----:B------:R-:W-:Y:S01]  /*6740*/  FADD R16, R16, R21 ;  /* 0x0000001510107221 */ /* 0x000fe20000000000 */
[----:B------:R-:W-:-:S04]  /*6750*/  FMUL R21, R25, R25 ;  /* 0x0000001919157220 */ /* 0x000fc80000400000 */
[C---:B------:R-:W-:Y:S01]  /*6760*/  FFMA R22, R16.reuse, R23, -R21 ;  /* 0x0000001710167223 */ /* 0x040fe20000000815 */
[----:B------:R-:W-:Y:S01]  /*6770*/  FMUL R16, R16, R26 ;  /* 0x0000001a10107220 */ /* 0x000fe20000400000 */
[----:B------:R-:W-:Y:S01]  /*6780*/  FADD R3, R0, R3 ;  /* 0x0000000300037221 */ /* 0x000fe20000000000 */
[----:B------:R-:W-:Y:S02]  /*6790*/  FMUL R0, R24, R27 ;  /* 0x0000001b18007220 */ /* 0x000fe40000400000 */
[----:B------:R-:W-:Y:S02]  /*67a0*/  FFMA R16, R25, R24, -R16 ;  /* 0x0000001819107223 */ /* 0x000fe40000000810 */
[----:B------:R-:W-:-:S04]  /*67b0*/  FFMA R3, R3, R22, -R0 ;  /* 0x0000001603037223 */ /* 0x000fc80000000800 */
[----:B------:R-:W-:-:S04]  /*67c0*/  FFMA R3, R26, R16, R3 ;  /* 0x000000101a037223 */ /* 0x000fc80000000003 */
[----:B------:R-:W0:Y:S08]  /*67d0*/  F2F.F64.F32 R28, R3 ;  /* 0x00000003001c7310 */ /* 0x000e300000201800 */
[----:B0-----:R-:W0:Y:S01]  /*67e0*/  MUFU.RCP64H R21, R29 ;  /* 0x0000001d00157308 */ /* 0x001e220000001800 */
[----:B------:R-:W-:-:S06]  /*67f0*/  IADD3 R20, PT, PT, R29, 0x300402, RZ ;  /* 0x003004021d147810 */ /* 0x000fcc0007ffe0ff */
[----:B0-----:R-:W-:-:S08]  /*6800*/  DFMA R24, -R28, R20, 1 ;  /* 0x3ff000001c18742b */ /* 0x001fd00000000114 */
[----:B------:R-:W-:Y:S01]  /*6810*/  DFMA R24, R24, R24, R24 ;  /* 0x000000181818722b */ /* 0x000fe20000000018 */
[----:B------:R-:W-:-:S07]  /*6820*/  FSETP.GEU.AND P0, PT, |R20|, 5.8789094863358348022e-39, PT ;  /* 0x004004021400780b */ /* 0x000fce0003f0e200 */
[----:B------:R-:W-:-:S08]  /*6830*/  DFMA R24, R20, R24, R20 ;  /* 0x000000181418722b */ /* 0x000fd00000000014 */
[----:B------:R-:W-:-:S08]  /*6840*/  DFMA R26, -R28, R24, 1 ;  /* 0x3ff000001c1a742b */ /* 0x000fd00000000118 */
[----:B------:R-:W-:Y:S01]  /*6850*/  DFMA R20, R24, R26, R24 ;  /* 0x0000001a1814722b */ /* 0x000fe20000000018 */
[----:B------:R-:W-:Y:S10]  /*6860*/  @P0 BRA `(.L_x_44) ;  /* 0x0000000000180947 */ /* 0x000ff40003800000 */
[----:B------:R-:W-:-:S04]  /*6870*/  LOP3.LUT R0, R29, 0x7fffffff, RZ, 0xc0, !PT ;  /* 0x7fffffff1d007812 */ /* 0x000fc800078ec0ff */
[----:B------:R-:W-:Y:S02]  /*6880*/  IADD3 R26, PT, PT, R0, -0x100000, RZ ;  /* 0xfff00000001a7810 */ /* 0x000fe40007ffe0ff */
[----:B------:R-:W-:-:S07]  /*6890*/  MOV R0, 0x68b0 ;  /* 0x000068b000007802 */ /* 0x000fce0000000f00 */
[----:B------:R-:W-:Y:S05]  /*68a0*/  CALL.REL.NOINC `($__internal_0_$__cuda_sm20_dblrcp_rn_slowpath_v3) ;  /* 0x0000001800187944 */ /* 0x000fea0003c00000 */
[----:B------:R-:W-:Y:S02]  /*68b0*/  MOV R20, R24 ;  /* 0x0000001800147202 */ /* 0x000fe40000000f00 */
[----:B------:R-:W-:-:S07]  /*68c0*/  MOV R21, R25 ;  /* 0x0000001900157202 */ /* 0x000fce0000000f00 */
.L_x_44:
[----:B------:R-:W-:Y:S05]  /*68d0*/  BSYNC.RECONVERGENT B1 ;  /* 0x0000000000017941 */ /* 0x000fea0003800200 */
.L_x_43:
[----:B------:R-:W0:Y:S01]  /*68e0*/  F2F.F64.F32 R22, R22 ;  /* 0x0000001600167310 */ /* 0x000e220000201800 */
[----:B------:R-:W1:Y:S01]  /*68f0*/  S2UR UR7, SR_CgaCtaId ;  /* 0x00000000000779c3 */ /* 0x000e620000008800 */
[----:B------:R-:W-:Y:S02]  /*6900*/  UMOV UR6, 0x400 ;  /* 0x0000040000067882 */ /* 0x000fe40000000000 */
[----:B------:R-:W-:Y:S01]  /*6910*/  MOV R3, UR6 ;  /* 0x0000000600037c02 */ /* 0x000fe20008000f00 */
[----:B0-----:R-:W-:-:S03]  /*6920*/  DMUL R24, R22, R20 ;  /* 0x0000001416187228 */ /* 0x001fc60000000000 */
[----:B------:R-:W-:-:S07]  /*6930*/  IADD3 R23, PT, PT, R3, 0x2460, RZ ;  /* 0x0000246003177810 */ /* 0x000fce0007ffe0ff */
[----:B------:R-:W0:Y:S01]  /*6940*/  F2F.F32.F64 R25, R24 ;  /* 0x0000001800197310 */ /* 0x000e220000301000 */
[----:B-1----:R-:W-:-:S04]  /*6950*/  MOV R16, UR7 ;  /* 0x0000000700107c02 */ /* 0x002fc80008000f00 */
[----:B------:R-:W-:-:S04]  /*6960*/  LEA R0, R16, R23, 0x18 ;  /* 0x0000001710007211 */ /* 0x000fc800078ec0ff */
[----:B------:R-:W-:-:S05]  /*6970*/  LEA R0, R17, R0, 0x2 ;  /* 0x0000000011007211 */ /* 0x000fca00078e10ff */
[----:B0-----:R0:W-:Y:S04]  /*6980*/  STS [R0], R25 ;  /* 0x0000001900007388 */ /* 0x0011e80000000800 */
        /* <DEDUP_REMOVED lines=8> */
[----:B--2---:R-:W-:Y:S01]  /*6a10*/  FADD R26, R26, R29 ;  /* 0x0000001d1a1a7221 */ /* 0x004fe20000000000 */
[----:B---3--:R-:W-:-:S04]  /*6a20*/  FADD R31, R28, R31 ;  /* 0x0000001f1c1f7221 */ /* 0x008fc80000000000 */
[----:B------:R-:W-:Y:S01]  /*6a30*/  FMUL R31, R26, R31 ;  /* 0x0000001f1a1f7220 */ /* 0x000fe20000400000 */
[----:B----4-:R-:W-:Y:S01]  /*6a40*/  FADD R22, R22, R23 ;  /* 0x0000001716167221 */ /* 0x010fe20000000000 */
[----:B-----5:R-:W-:-:S04]  /*6a50*/  FADD R27, R24, R27 ;  /* 0x0000001b181b7221 */ /* 0x020fc80000000000 */
[----:B------:R-:W-:-:S04]  /*6a60*/  FFMA R27, R22, R27, -R31 ;  /* 0x0000001b161b7223 */ /* 0x000fc8000000081f */
[----:B------:R-:W1:Y:S02]  /*6a70*/  F2F.F64.F32 R22, R27 ;  /* 0x0000001b00167310 */ /* 0x000e640000201800 */
[----:B-1----:R-:W-:-:S10]  /*6a80*/  DMUL R22, R22, -R20 ;  /* 0x8000001416167228 */ /* 0x002fd40000000000 */
[----:B------:R-:W1:Y:S02]  /*6a90*/  F2F.F32.F64 R23, R22 ;  /* 0x0000001600177310 */ /* 0x000e640000301000 */
[----:B-1----:R1:W-:Y:S04]  /*6aa0*/  STS [R0+0x80], R23 ;  /* 0x0000801700007388 */ /* 0x0023e80000000800 */
[----:B------:R-:W2:Y:S04]  /*6ab0*/  LD.E R26, desc[UR16][R18.64+0x380] ;  /* 0x00038010121a7980 */ /* 0x000ea8000c101900 */
[----:B------:R-:W2:Y:S04]  /*6ac0*/  LD.E R29, desc[UR16][R12.64+0x200] ;  /* 0x000200100c1d7980 */ /* 0x000ea8000c101900 */
[----:B------:R-:W3:Y:S04]  /*6ad0*/  LD.E R28, desc[UR16][R18.64+0x100] ;  /* 0x00010010121c7980 */ /* 0x000ee8000c101900 */
[----:B------:R-:W3:Y:S04]  /*6ae0*/  LD.E R31, desc[UR16][R12.64+0x100] ;  /* 0x000100100c1f7980 */ /* 0x000ee8000c101900 */
[----:B------:R-:W4:Y:S04]  /*6af0*/  LD.E R24, desc[UR16][R18.64+0x80] ;  /* 0x0000801012187980 */ /* 0x000f28000c101900 */
[----:B0-----:R-:W4:Y:S01]  /*6b00*/  LD.E R25, desc[UR16][R12.64+0x80] ;  /* 0x000080100c197980 */ /* 0x001f22000c101900 */
[----:B--2---:R-:W-:Y:S01]  /*6b10*/  FADD R29, R26, R29 ;  /* 0x0000001d1a1d7221 */ /* 0x004fe20000000000 */
[----:B---3--:R-:W-:Y:S01]  /*6b20*/  FADD R28, R28, R31 ;  /* 0x0000001f1c1c7221 */ /* 0x008fe20000000000 */
[----:B----4-:R-:W-:-:S03]  /*6b30*/  FADD R24, R24, R25 ;  /* 0x0000001918187221 */ /* 0x010fc60000000000 */
[----:B------:R-:W-:-:S04]  /*6b40*/  FMUL R25, R29, R28 ;  /* 0x0000001c1d197220 */ /* 0x000fc80000400000 */
[----:B------:R-:W-:-:S04]  /*6b50*/  FFMA R24, R24, R29, -R25 ;  /* 0x0000001d18187223 */ /* 0x000fc80000000819 */
[----:B-1----:R-:W0:Y:S02]  /*6b60*/  F2F.F64.F32 R22, R24 ;  /* 0x0000001800167310 */ /* 0x002e240000201800 */
[----:B0-----:R-:W-:-:S10]  /*6b70*/  DMUL R22, R22, R20 ;  /* 0x0000001416167228 */ /* 0x001fd40000000000 */
[----:B------:R-:W0:Y:S02]  /*6b80*/  F2F.F32.F64 R23, R22 ;  /* 0x0000001600177310 */ /* 0x000e240000301000 */
[----:B0-----:R0:W-:Y:S04]  /*6b90*/  STS [R0+0x100], R23 ;  /* 0x0001001700007388 */ /* 0x0011e80000000800 */
        /* <DEDUP_REMOVED lines=14> */
[----:B0-----:R-:W0:Y:S02]  /*6c80*/  F2F.F64.F32 R22, R24 ;  /* 0x0000001800167310 */ /* 0x001e240000201800 */
[----:B0-----:R-:W-:-:S10]  /*6c90*/  DMUL R22, R22, -R20 ;  /* 0x8000001416167228 */ /* 0x001fd40000000000 */
[----:B------:R-:W0:Y:S02]  /*6ca0*/  F2F.F32.F64 R23, R22 ;  /* 0x0000001600177310 */ /* 0x000e240000301000 */
[----:B0-----:R0:W-:Y:S04]  /*6cb0*/  STS [R0+0x180], R23 ;  /* 0x0001801700007388 */ /* 0x0011e80000000800 */
[----:B------:R-:W2:Y:S04]  /*6cc0*/  LD.E R29, desc[UR16][R18.64+0x100] ;  /* 0x00010010121d7980 */ /* 0x000ea8000c101900 */
[----:B------:R-:W2:Y:S04]  /*6cd0*/  LD.E R30, desc[UR16][R12.64+0x100] ;  /* 0x000100100c1e7980 */ /* 0x000ea8000c101900 */
[----:B------:R-:W3:Y:S04]  /*6ce0*/  LD.E R25, desc[UR16][R18.64] ;  /* 0x0000001012197980 */ /* 0x000ee8000c101900 */
[----:B------:R-:W3:Y:S04]  /*6cf0*/  LD.E R26, desc[UR16][R12.64] ;  /* 0x000000100c1a7980 */ /* 0x000ee8000c101900 */
[----:B------:R-:W4:Y:S04]  /*6d00*/  LD.E R27, desc[UR16][R18.64+0x580] ;  /* 0x00058010121b7980 */ /* 0x000f28000c101900 */
[----:B------:R-:W4:Y:S01]  /*6d10*/  LD.E R28, desc[UR16][R12.64+0x280] ;  /* 0x000280100c1c7980 */ /* 0x000f22000c101900 */
[----:B--2---:R-:W-:-:S04]  /*6d20*/  FADD R29, R29, R30 ;  /* 0x0000001e1d1d7221 */ /* 0x004fc80000000000 */
[----:B------:R-:W-:Y:S01]  /*6d30*/  FMUL R22, R29, R29 ;  /* 0x0000001d1d167220 */ /* 0x000fe20000400000 */
[----:B---3--:R-:W-:Y:S01]  /*6d40*/  FADD R25, R25, R26 ;  /* 0x0000001a19197221 */ /* 0x008fe20000000000 */
[----:B----4-:R-:W-:-:S04]  /*6d50*/  FADD R28, R27, R28 ;  /* 0x0000001c1b1c7221 */ /* 0x010fc80000000000 */
[----:B------:R-:W-:-:S04]  /*6d60*/  FFMA R25, R25, R28, -R22 ;  /* 0x0000001c19197223 */ /* 0x000fc80000000816 */
[----:B0-----:R-:W0:Y:S02]  /*6d70*/  F2F.F64.F32 R22, R25 ;  /* 0x0000001900167310 */ /* 0x001e240000201800 */
        /* <DEDUP_REMOVED lines=60> */
[----:B------:R-:W4:Y:S04]  /*7140*/  LD.E R27, desc[UR16][R18.64+0x300] ;  /* 0x00030010121b7980 */ /* 0x000f28000c101900 */
[----:B------:R-:W3:Y:S04]  /*7150*/  LD.E R26, desc[UR16][R12.64] ;  /* 0x000000100c1a7980 */ /* 0x000ee8000c101900 */
[----:B------:R-:W4:Y:S01]  /*7160*/  LD.E R28, desc[UR16][R12.64+0x180] ;  /* 0x000180100c1c7980 */ /* 0x000f22000c101900 */
[----:B------:R-:W-:-:S04]  /*7170*/  IADD3 R17, PT, PT, R17, UR21, RZ ;  /* 0x0000001511117c10 */ /* 0x000fc8000fffe0ff */
[----:B------:R-:W-:Y:S01]  /*7180*/  ISETP.GE.U32.AND P0, PT, R17, 0x20, PT ;  /* 0x000000201100780c */ /* 0x000fe20003f06070 */
        /* <DEDUP_REMOVED lines=8> */
[----:B0-----:R3:W-:Y:S01]  /*7210*/  STS [R0+0x400], R23 ;  /* 0x0004001700007388 */ /* 0x0017e20000000800 */
[----:B------:R-:W-:Y:S05]  /*7220*/  @!P0 BRA `(.L_x_45) ;  /* 0xfffffff000f08947 */ /* 0x000fea000383ffff */
.L_x_42:
[----:B------:R-:W-:Y:S05]  /*7230*/  BSYNC.RECONVERGENT B0 ;  /* 0x0000000000007941 */ /* 0x000fea0003800200 */
.L_x_41:
[----:B------:R-:W-:Y:S01]  /*7240*/  BAR.SYNC.DEFER_BLOCKING 0x0 ;  /* 0x0000000000007b1d */ /* 0x000fe20000010000 */
[C---:B------:R-:W-:Y:S02]  /*7250*/  ISETP.NE.AND P0, PT, R2.reuse, RZ, PT ;  /* 0x000000ff0200720c */ /* 0x040fe40003f05270 */
[----:B------:R-:W-:-:S03]  /*7260*/  ISETP.GT.U32.AND P1, PT, R2, 0x1f, PT ;  /* 0x0000001f0200780c */ /* 0x000fc60003f24070 */
[----:B------:R-:W-:Y:S08]  /*7270*/  BSSY.RECONVERGENT B0, `(.L_x_46) ;  /* 0x0000099000007945 */ /* 0x000ff00003800200 */
[----:B0-----:R-:W-:-:S05]  /*7280*/  @!P0 LEA R11, R16, R3, 0x18 ;  /* 0x00000003100b8211 */ /* 0x001fca00078ec0ff */
[----:B------:R0:W-:Y:S01]  /*7290*/  @!P0 STS.64 [R11+0x2458], R8 ;  /* 0x002458080b008388 */ /* 0x0001e20000000a00 */
[----:B------:R-:W-:Y:S06]  /*72a0*/  BAR.SYNC.DEFER_BLOCKING 0x0 ;  /* 0x0000000000007b1d */ /* 0x000fec0000010000 */
[----:B------:R-:W-:Y:S05]  /*72b0*/  @P1 BRA `(.L_x_47) ;  /* 0x0000000800501947 */ /* 0x000fea0003800000 */
[C---:B0-----:R-:W-:Y:S02]  /*72c0*/  LEA R8, R16.reuse, R3, 0x18 ;  /* 0x0000000310087211 */ /* 0x041fe400078ec0ff */
[C---:B------:R-:W-:Y:S02]  /*72d0*/  IADD3 R11, PT, PT, R3.reuse, 0x2460, RZ ;  /* 0x00002460030b7810 */ /* 0x040fe40007ffe0ff */
[----:B------:R-:W-:Y:S02]  /*72e0*/  IADD3 R3, PT, PT, R3, 0x28e0, RZ ;  /* 0x000028e003037810 */ /* 0x000fe40007ffe0ff */
[----:B------:R-:W0:Y:S01]  /*72f0*/  LDS.64 R8, [R8+0x2458] ;  /* 0x0024580008087984 */ /* 0x000e220000000a00 */
[C---:B---3--:R-:W-:Y:S02]  /*7300*/  LEA R0, R16.reuse, R11, 0x18 ;  /* 0x0000000b10007211 */ /* 0x048fe400078ec0ff */
[----:B------:R-:W-:Y:S02]  /*7310*/  LEA R16, R16, R3, 0x18 ;  /* 0x0000000310107211 */ /* 0x000fe400078ec0ff */
[----:B------:R-:W-:-:S07]  /*7320*/  MOV R3, R2 ;  /* 0x0000000200037202 */ /* 0x000fce0000000f00 */
.L_x_48:
[----:B0-----:R-:W-:-:S05]  /*7330*/  IMAD.WIDE.U32 R10, R3, 0x4, R8 ;  /* 0x00000004030a7825 */ /* 0x001fca00078e0008 */
[----:B--2---:R-:W2:Y:S04]  /*7340*/  LD.E R18, desc[UR16][R10.64+0x80] ;  /* 0x000080100a127980 */ /* 0x004ea8000c101900 */
[----:B-1----:R-:W3:Y:S04]  /*7350*/  LD.E R15, desc[UR16][R10.64] ;  /* 0x000000100a0f7980 */ /* 0x002ee8000c101900 */
[----:B------:R-:W4:Y:S01]  /*7360*/  LD.E R20, desc[UR16][R10.64+0x100] ;  /* 0x000100100a147980 */ /* 0x000f22000c101900 */
[----:B------:R-:W-:-:S05]  /*7370*/  LEA R23, R3, R0, 0x2 ;  /* 0x0000000003177211 */ /* 0x000fca00078e10ff */
[----:B------:R-:W2:Y:S04]  /*7380*/  LDS R13, [R23+0x180] ;  /* 0x00018000170d7984 */ /* 0x000ea80000000800 */
[----:B------:R-:W3:Y:S04]  /*7390*/  LDS R14, [R23] ;  /* 0x00000000170e7984 */ /* 0x000ee80000000800 */
[----:B------:R-:W4:Y:S01]  /*73a0*/  LDS R12, [R23+0x300] ;  /* 0x00030000170c7984 */ /* 0x000f220000000800 */
[----:B--2---:R-:W-:-:S04]  /*73b0*/  FMUL R18, R18, R13 ;  /* 0x0000000d12127220 */ /* 0x004fc80000400000 */
[----:B---3--:R-:W-:Y:S01]  /*73c0*/  FFMA R17, R15, R14, R18 ;  /* 0x0000000e0f117223 */ /* 0x008fe20000000012 */
[----:B------:R-:W-:-:S03]  /*73d0*/  LEA R15, R3, R16, 0x2 ;  /* 0x00000010030f7211 */ /* 0x000fc600078e10ff */
[----:B----4-:R-:W-:-:S05]  /*73e0*/  FFMA R20, R20, R12, R17 ;  /* 0x0000000c14147223 */ /* 0x010fca0000000011 */
[----:B------:R-:W-:Y:S04]  /*73f0*/  STS [R15], R20 ;  /* 0x000000140f007388 */ /* 0x000fe80000000800 */
[----:B------:R-:W2:Y:S04]  /*7400*/  LD.E R21, desc[UR16][R10.64+0x80] ;  /* 0x000080100a157980 */ /* 0x000ea8000c101900 */
[----:B------:R-:W3:Y:S04]  /*7410*/  LD.E R22, desc[UR16][R10.64] ;  /* 0x000000100a167980 */ /* 0x000ee8000c101900 */
[----:B------:R-:W4:Y:S04]  /*7420*/  LD.E R25, desc[UR16][R10.64+0x100] ;  /* 0x000100100a197980 */ /* 0x000f28000c101900 */
[----:B------:R-:W2:Y:S04]  /*7430*/  LDS R18, [R23+0x200] ;  /* 0x0002000017127984 */ /* 0x000ea80000000800 */
[----:B------:R-:W3:Y:S04]  /*7440*/  LDS R19, [R23+0x80] ;  /* 0x0000800017137984 */ /* 0x000ee80000000800 */
[----:B------:R-:W4:Y:S01]  /*7450*/  LDS R17, [R23+0x380] ;  /* 0x0003800017117984 */ /* 0x000f220000000800 */
[----:B--2---:R-:W-:-:S04]  /*7460*/  FMUL R21, R21, R18 ;  /* 0x0000001215157220 */ /* 0x004fc80000400000 */
[----:B---3--:R-:W-:-:S04]  /*7470*/  FFMA R22, R22, R19, R21 ;  /* 0x0000001316167223 */ /* 0x008fc80000000015 */
[----:B----4-:R-:W-:-:S05]  /*7480*/  FFMA R24, R25, R17, R22 ;  /* 0x0000001119187223 */ /* 0x010fca0000000016 */
[----:B------:R-:W-:Y:S04]  /*7490*/  STS [R15+0x80], R24 ;  /* 0x000080180f007388 */ /* 0x000fe80000000800 */
        /* <DEDUP_REMOVED lines=9> */
[----:B------:R0:W-:Y:S04]  /*7530*/  STS [R15+0x100], R28 ;  /* 0x0001001c0f007388 */ /* 0x0001e80000000800 */
[----:B------:R-:W2:Y:S04]  /*7540*/  LD.E R24, desc[UR16][R10.64+0x300] ;  /* 0x000300100a187980 */ /* 0x000ea8000c101900 */
[----:B------:R-:W3:Y:S04]  /*7550*/  LD.E R25, desc[UR16][R10.64+0x80] ;  /* 0x000080100a197980 */ /* 0x000ee8000c101900 */
[----:B------:R-:W4:Y:S01]  /*7560*/  LD.E R26, desc[UR16][R10.64+0x380] ;  /* 0x000380100a1a7980 */ /* 0x000f22000c101900 */
[----:B--2---:R-:W-:-:S04]  /*7570*/  FMUL R27, R13, R24 ;  /* 0x000000180d1b7220 */ /* 0x004fc80000400000 */
[----:B---3--:R-:W-:-:S04]  /*7580*/  FFMA R25, R14, R25, R27 ;  /* 0x000000190e197223 */ /* 0x008fc8000000001b */
[----:B----4-:R-:W-:-:S05]  /*7590*/  FFMA R26, R12, R26, R25 ;  /* 0x0000001a0c1a7223 */ /* 0x010fca0000000019 */
[----:B------:R1:W-:Y:S04]  /*75a0*/  STS [R15+0x180], R26 ;  /* 0x0001801a0f007388 */ /* 0x0003e80000000800 */
[----:B------:R-:W0:Y:S04]  /*75b0*/  LD.E R23, desc[UR16][R10.64+0x300] ;  /* 0x000300100a177980 */ /* 0x000e28000c101900 */
[----:B------:R-:W2:Y:S04]  /*75c0*/  LD.E R24, desc[UR16][R10.64+0x80] ;  /* 0x000080100a187980 */ /* 0x000ea8000c101900 */
[----:B------:R-:W3:Y:S01]  /*75d0*/  LD.E R25, desc[UR16][R10.64+0x380] ;  /* 0x000380100a197980 */ /* 0x000ee2000c101900 */
[----:B0-----:R-:W-:-:S04]  /*75e0*/  FMUL R28, R18, R23 ;  /* 0x00000017121c7220 */ /* 0x001fc80000400000 */
[----:B--2---:R-:W-:-:S04]  /*75f0*/  FFMA R24, R19, R24, R28 ;  /* 0x0000001813187223 */ /* 0x004fc8000000001c */
[----:B---3--:R-:W-:-:S05]  /*7600*/  FFMA R24, R17, R25, R24 ;  /* 0x0000001911187223 */ /* 0x008fca0000000018 */
[----:B------:R0:W-:Y:S04]  /*7610*/  STS [R15+0x200], R24 ;  /* 0x000200180f007388 */ /* 0x0001e80000000800 */
[----:B------:R-:W1:Y:S04]  /*7620*/  LD.E R23, desc[UR16][R10.64+0x300] ;  /* 0x000300100a177980 */ /* 0x000e68000c101900 */
[----:B------:R-:W2:Y:S04]  /*7630*/  LD.E R28, desc[UR16][R10.64+0x80] ;  /* 0x000080100a1c7980 */ /* 0x000ea8000c101900 */
[----:B------:R-:W3:Y:S01]  /*7640*/  LD.E R25, desc[UR16][R10.64+0x380] ;  /* 0x000380100a197980 */ /* 0x000ee2000c101900 */
[----:B-1----:R-:W-:-:S04]  /*7650*/  FMUL R26, R20, R23 ;  /* 0x00000017141a7220 */ /* 0x002fc80000400000 */
[----:B--2---:R-:W-:-:S04]  /*7660*/  FFMA R23, R21, R28, R26 ;  /* 0x0000001c15177223 */ /* 0x004fc8000000001a */
[----:B---3--:R-:W-:-:S05]  /*7670*/  FFMA R26, R22, R25, R23 ;  /* 0x00000019161a7223 */ /* 0x008fca0000000017 */
[----:B------:R1:W-:Y:S04]  /*7680*/  STS [R15+0x280], R26 ;  /* 0x0002801a0f007388 */ /* 0x0003e80000000800 */
[----:B------:R-:W2:Y:S04]  /*7690*/  LD.E R28, desc[UR16][R10.64+0x380] ;  /* 0x000380100a1c7980 */ /* 0x000ea8000c101900 */
[----:B------:R-:W3:Y:S04]  /*76a0*/  LD.E R23, desc[UR16][R10.64+0x100] ;  /* 0x000100100a177980 */ /* 0x000ee8000c101900 */
[----:B------:R-:W0:Y:S01]  /*76b0*/  LD.E R27, desc[UR16][R10.64+0x580] ;  /* 0x000580100a1b7980 */ /* 0x000e22000c101900 */
[----:B--2---:R-:W-:-:S04]  /*76c0*/  FMUL R25, R13, R28 ;  /* 0x0000001c0d197220 */ /* 0x004fc80000400000 */
[----:B---3--:R-:W-:-:S04]  /*76d0*/  FFMA R23, R14, R23, R25 ;  /* 0x000000170e177223 */ /* 0x008fc80000000019 */
[----:B0-----:R-:W-:-:S05]  /*76e0*/  FFMA R24, R12, R27, R23 ;  /* 0x0000001b0c187223 */ /* 0x001fca0000000017 */
        /* <DEDUP_REMOVED lines=15> */
[----:B------:R-:W2:Y:S04]  /*77e0*/  LD.E R28, desc[UR16][R10.64+0x400] ;  /* 0x000400100a1c7980 */ /* 0x000ea8000c101900 */
[----:B------:R-:W3:Y:S04]  /*77f0*/  LD.E R23, desc[UR16][R10.64+0x180] ;  /* 0x000180100a177980 */ /* 0x000ee8000c101900 */
[----:B------:R-:W1:Y:S01]  /*7800*/  LD.E R27, desc[UR16][R10.64+0x600] ;  /* 0x000600100a1b7980 */ /* 0x000e62000c101900 */
[----:B--2---:R-:W-:-:S04]  /*7810*/  FMUL R25, R13, R28 ;  /* 0x0000001c0d197220 */ /* 0x004fc80000400000 */
[----:B---3--:R-:W-:-:S04]  /*7820*/  FFMA R23, R14, R23, R25 ;  /* 0x000000170e177223 */ /* 0x008fc80000000019 */
[----:B-1----:R-:W-:-:S05]  /*7830*/  FFMA R26, R12, R27, R23 ;  /* 0x0000001b0c1a7223 */ /* 0x002fca0000000017 */
        /* <DEDUP_REMOVED lines=30> */
[----:B------:R-:W3:Y:S04]  /*7a20*/  LD.E R28, desc[UR16][R10.64+0x200] ;  /* 0x000200100a1c7980 */ /* 0x000ee8000c101900 */
[----:B------:R-:W4:Y:S01]  /*7a30*/  LD.E R25, desc[UR16][R10.64+0x680] ;  /* 0x000680100a197980 */ /* 0x000f22000c101900 */
[----:B0-----:R-:W-:-:S04]  /*7a40*/  FMUL R24, R20, R23 ;  /* 0x0000001714187220 */ /* 0x001fc80000400000 */
[----:B---3--:R-:W-:-:S04]  /*7a50*/  FFMA R23, R21, R28, R24 ;  /* 0x0000001c15177223 */ /* 0x008fc80000000018 */
[----:B----4-:R-:W-:-:S05]  /*7a60*/  FFMA R24, R22, R25, R23 ;  /* 0x0000001916187223 */ /* 0x010fca0000000017 */
[----:B------:R2:W-:Y:S04]  /*7a70*/  STS [R15+0x700], R24 ;  /* 0x000700180f007388 */ /* 0x0005e80000000800 */
[----:B------:R-:W3:Y:S04]  /*7a80*/  LD.E R28, desc[UR16][R10.64+0x500] ;  /* 0x000500100a1c7980 */ /* 0x000ee8000c101900 */
[----:B------:R-:W4:Y:S04]  /*7a90*/  LD.E R23, desc[UR16][R10.64+0x280] ;  /* 0x000280100a177980 */ /* 0x000f28000c101900 */
[----:B------:R-:W5:Y:S01]  /*7aa0*/  LD.E R25, desc[UR16][R10.64+0x700] ;  /* 0x000700100a197980 */ /* 0x000f62000c101900 */
[----:B---3--:R-:W-:-:S04]  /*7ab0*/  FMUL R13, R13, R28 ;  /* 0x0000001c0d0d7220 */ /* 0x008fc80000400000 */
[----:B----4-:R-:W-:-:S04]  /*7ac0*/  FFMA R13, R14, R23, R13 ;  /* 0x000000170e0d7223 */ /* 0x010fc8000000000d */
[----:B-----5:R-:W-:-:S05]  /*7ad0*/  FFMA R12, R12, R25, R13 ;  /* 0x000000190c0c7223 */ /* 0x020fca000000000d */
        /* <DEDUP_REMOVED lines=11> */
[----:B------:R-:W-:-:S04]  /*7b90*/  IADD3 R3, PT, PT, R3, UR21, RZ ;  /* 0x0000001503037c10 */ /* 0x000fc8000fffe0ff */
[----:B------:R-:W-:Y:S01]  /*7ba0*/  ISETP.GE.U32.AND P0, PT, R3, 0x20, PT ;  /* 0x000000200300780c */ /* 0x000fe20003f06070 */
[----:B---3--:R-:W-:-:S04]  /*7bb0*/  FMUL R20, R20, R13 ;  /* 0x0000000d14147220 */ /* 0x008fc80000400000 */
[----:B----4-:R-:W-:-:S04]  /*7bc0*/  FFMA R21, R21, R18, R20 ;  /* 0x0000001215157223 */ /* 0x010fc80000000014 */
[----:B-----5:R-:W-:-:S05]  /*7bd0*/  FFMA R22, R22, R17, R21 ;  /* 0x0000001116167223 */ /* 0x020fca0000000015 */
[----:B------:R2:W-:Y:S01]  /*7be0*/  STS [R15+0x880], R22 ;  /* 0x000880160f007388 */ /* 0x0005e20000000800 */
[----:B------:R-:W-:Y:S05]  /*7bf0*/  @!P0 BRA `(.L_x_48) ;  /* 0xfffffff400cc8947 */ /* 0x000fea000383ffff */
.L_x_47:
[----:B------:R-:W-:Y:S05]  /*7c00*/  BSYNC.RECONVERGENT B0 ;  /* 0x0000000000007941 */ /* 0x000fea0003800200 */
.L_x_46:
[----:B------:R-:W-:Y:S06]  /*7c10*/  BAR.SYNC.DEFER_BLOCKING 0x0 ;  /* 0x0000000000007b1d */ /* 0x000fec0000010000 */
[----:B------:R-:W-:Y:S04]  /*7c20*/  BSSY.RECONVERGENT B0, `(.L_x_49) ;  /* 0x000004a000007945 */ /* 0x000fe80003800200 */
[----:B------:R-:W-:Y:S05]  /*7c30*/  @P1 BRA `(.L_x_50) ;  /* 0x0000000400201947 */ /* 0x000fea0003800000 */
[----:B------:R-:W-:Y:S01]  /*7c40*/  HFMA2 R3, -RZ, RZ, 0, 0 ;  /* 0x00000000ff037431 */ /* 0x000fe200000001ff */
[----:B--2---:R-:W-:-:S07]  /*7c50*/  MOV R12, R2 ;  /* 0x00000002000c7202 */ /* 0x004fce0000000f00 */
.L_x_54:
[C---:B------:R-:W-:Y:S02]  /*7c60*/  SHF.L.U32 R19, R12.reuse, 0x2, RZ ;  /* 0x000000020c137819 */ /* 0x040fe400000006ff */
[----:B------:R-:W-:Y:S02]  /*7c70*/  SHF.L.U64.HI R17, R12, 0x2, R3 ;  /* 0x000000020c117819 */ /* 0x000fe40000010203 */
[----:B----4-:R-:W-:-:S04]  /*7c80*/  IADD3 R10, P0, PT, R6, R19, RZ ;  /* 0x00000013060a7210 */ /* 0x010fc80007f1e0ff */
[----:B0-----:R-:W-:-:S05]  /*7c90*/  IADD3.X R11, PT, PT, R7, R17, RZ, P0, !PT ;  /* 0x00000011070b7210 */ /* 0x001fca00007fe4ff */
[----:B------:R-:W3:Y:S04]  /*7ca0*/  LD.E R21, desc[UR16][R10.64+0x180] ;  /* 0x000180100a157980 */ /* 0x000ee8000c101900 */
[----:B-1----:R0:W5:Y:S04]  /*7cb0*/  LD.E R15, desc[UR16][R10.64] ;  /* 0x000000100a0f7980 */ /* 0x002168000c101900 */
[----:B------:R0:W5:Y:S04]  /*7cc0*/  LD.E R14, desc[UR16][R10.64+0x80] ;  /* 0x000080100a0e7980 */ /* 0x000168000c101900 */
[----:B------:R0:W5:Y:S01]  /*7cd0*/  LD.E R13, desc[UR16][R10.64+0x100] ;  /* 0x000100100a0d7980 */ /* 0x000162000c101900 */
[----:B------:R-:W-:Y:S01]  /*7ce0*/  BSSY.RECONVERGENT B1, `(.L_x_51) ;  /* 0x000000d000017945 */ /* 0x000fe20003800200 */
[----:B---3--:R-:W-:-:S04]  /*7cf0*/  IADD3 R0, PT, PT, R21, 0x1800000, RZ ;  /* 0x0180000015007810 */ /* 0x008fc80007ffe0ff */
[----:B------:R-:W-:-:S04]  /*7d00*/  LOP3.LUT R0, R0, 0x7f800000, RZ, 0xc0, !PT ;  /* 0x7f80000000007812 */ /* 0x000fc800078ec0ff */
[----:B------:R-:W-:-:S13]  /*7d10*/  ISETP.GT.U32.AND P0, PT, R0, 0x1ffffff, PT ;  /* 0x01ffffff0000780c */ /* 0x000fda0003f04070 */
[----:B0-----:R-:W-:Y:S05]  /*7d20*/  @P0 BRA `(.L_x_52) ;  /* 0x0000000000100947 */ /* 0x001fea0003800000 */
[----:B------:R-:W-:Y:S02]  /*7d30*/  MOV R0, R21 ;  /* 0x0000001500007202 */ /* 0x000fe40000000f00 */
[----:B------:R-:W-:-:S07]  /*7d40*/  MOV R8, 0x7d60 ;  /* 0x00007d6000087802 */ /* 0x000fce0000000f00 */
[----:B-----5:R-:W-:Y:S05]  /*7d50*/  CALL.REL.NOINC `($__internal_1_$__cuda_sm20_rcp_rn_f32_slowpath) ;  /* 0x0000000400947944 */ /* 0x020fea0003c00000 */
[----:B------:R-:W-:Y:S05]  /*7d60*/  BRA `(.L_x_53) ;  /* 0x0000000000107947 */ /* 0x000fea0003800000 */
.L_x_52:
[----:B------:R-:W0:Y:S02]  /*7d70*/  MUFU.RCP R0, R21 ;  /* 0x0000001500007308 */ /* 0x000e240000001000 */
[----:B0-----:R-:W-:-:S04]  /*7d80*/  FFMA R2, R21, R0, -1 ;  /* 0xbf80000015027423 */ /* 0x001fc80000000000 */
[----:B------:R-:W-:-:S04]  /*7d90*/  FADD.FTZ R9, -R2, -RZ ;  /* 0x800000ff02097221 */ /* 0x000fc80000010100 */
[----:B------:R-:W-:-:S07]  /*7da0*/  FFMA R0, R0, R9, R0 ;  /* 0x0000000900007223 */ /* 0x000fce0000000000 */
.L_x_53:
[----:B------:R-:W-:Y:S05]  /*7db0*/  BSYNC.RECONVERGENT B1 ;  /* 0x0000000000017941 */ /* 0x000fea0003800200 */
.L_x_51:
[----:B------:R-:W-:Y:S01]  /*7dc0*/  IADD3 R8, P0, PT, R4, R19, RZ ;  /* 0x0000001304087210 */ /* 0x000fe20007f1e0ff */
[----:B------:R-:W2:Y:S03]  /*7dd0*/  LD.E R2, desc[UR16][R10.64+0x200] ;  /* 0x000200100a027980 */ /* 0x000ea6000c101900 */
[----:B------:R-:W-:Y:S01]  /*7de0*/  IADD3.X R9, PT, PT, R5, R17, RZ, P0, !PT ;  /* 0x0000001105097210 */ /* 0x000fe200007fe4ff */
[----:B------:R-:W3:Y:S04]  /*7df0*/  LD.E R16, desc[UR16][R10.64+0x280] ;  /* 0x000280100a107980 */ /* 0x000ee8000c101900 */
[----:B------:R-:W4:Y:S04]  /*7e00*/  LD.E R18, desc[UR16][R8.64] ;  /* 0x0000001008127980 */ /* 0x000f28000c101900 */
[----:B------:R0:W2:Y:S01]  /*7e10*/  LD.E R17, desc[UR16][R8.64+0x80] ;  /* 0x0000801008117980 */ /* 0x0000a2000c101900 */
[----:B------:R-:W1:Y:S01]  /*7e20*/  S2UR UR7, SR_CgaCtaId ;  /* 0x00000000000779c3 */ /* 0x000e620000008800 */
[----:B------:R-:W-:-:S02]  /*7e30*/  UMOV UR6, 0x400 ;  /* 0x0000040000067882 */ /* 0x000fc40000000000 */
[----:B------:R-:W-:-:S04]  /*7e40*/  UIADD3 UR6, UPT, UPT, UR6, 0x28e0, URZ ;  /* 0x000028e006067890 */ /* 0x000fc8000fffe0ff */
[----:B-1----:R-:W-:-:S06]  /*7e50*/  ULEA UR6, UR7, UR6, 0x18 ;  /* 0x0000000607067291 */ /* 0x002fcc000f8ec0ff */
[----:B------:R-:W-:-:S05]  /*7e60*/  LEA R19, R12, UR6, 0x2 ;  /* 0x000000060c137c11 */ /* 0x000fca000f8e10ff */
[----:B------:R-:W1:Y:S04]  /*7e70*/  LDS R20, [R19] ;  /* 0x0000000013147984 */ /* 0x000e680000000800 */
[----:B------:R-:W2:Y:S04]  /*7e80*/  LDS R22, [R19+0x180] ;  /* 0x0001800013167984 */ /* 0x000ea80000000800 */
[----:B------:R-:W2:Y:S04]  /*7e90*/  LDS R24, [R19+0x300] ;  /* 0x0003000013187984 */ /* 0x000ea80000000800 */
[----:B------:R-:W2:Y:S04]  /*7ea0*/  LDS R25, [R19+0x480] ;  /* 0x0004800013197984 */ /* 0x000ea80000000800 */
[----:B------:R-:W2:Y:S04]  /*7eb0*/  LDS R29, [R19+0x600] ;  /* 0x00060000131d7984 */ /* 0x000ea80000000800 */
[----:B------:R-:W3:Y:S04]  /*7ec0*/  LDS R33, [R19+0x780] ;  /* 0x0007800013217984 */ /* 0x000ee80000000800 */
[----:B------:R-:W3:Y:S04]  /*7ed0*/  LDS R21, [R19+0x80] ;  /* 0x0000800013157984 */ /* 0x000ee80000000800 */
[----:B0-----:R-:W0:Y:S04]  /*7ee0*/  LDS R8, [R19+0x200] ;  /* 0x0002000013087984 */ /* 0x001e280000000800 */
[----:B------:R-:W0:Y:S04]  /*7ef0*/  LDS R23, [R19+0x380] ;  /* 0x0003800013177984 */ /* 0x000e280000000800 */
[----:B------:R-:W0:Y:S04]  /*7f00*/  LDS R27, [R19+0x500] ;  /* 0x00050000131b7984 */ /* 0x000e280000000800 */
[----:B------:R-:W0:Y:S04]  /*7f10*/  LDS R31, [R19+0x680] ;  /* 0x00068000131f7984 */ /* 0x000e280000000800 */
[----:B------:R-:W0:Y:S01]  /*7f20*/  LDS R35, [R19+0x800] ;  /* 0x0008000013237984 */ /* 0x000e220000000800 */
[----:B------:R-:W-:-:S04]  /*7f30*/  IADD3 R12, P0, PT, R12, UR21, RZ ;  /* 0x000000150c0c7c10 */ /* 0x000fc8000ff1e0ff */
[----:B------:R-:W-:Y:S02]  /*7f40*/  IADD3.X R3, PT, PT, RZ, R3, RZ, P0, !PT ;  /* 0x00000003ff037210 */ /* 0x000fe400007fe4ff */
[----:B------:R-:W-:-:S04]  /*7f50*/  ISETP.GE.U32.AND P0, PT, R12, 0x20, PT ;  /* 0x000000200c00780c */ /* 0x000fc80003f06070 */
[----:B------:R-:W-:Y:S01]  /*7f60*/  ISETP.GE.U32.AND.EX P0, PT, R3, RZ, PT, P0 ;  /* 0x000000ff0300720c */ /* 0x000fe20003f06100 */
[----:B----45:R-:W-:-:S04]  /*7f70*/  FADD R9, -R15, R18 ;  /* 0x000000120f097221 */ /* 0x030fc80000000100 */
[----:B-1----:R-:W-:Y:S01]  /*7f80*/  FFMA R20, R20, R9, R15 ;  /* 0x0000000914147223 */ /* 0x002fe2000000000f */
[----:B--2---:R-:W-:Y:S01]  /*7f90*/  FADD R17, -R14, R17 ;  /* 0x000000110e117221 */ /* 0x004fe20000000100 */
[C---:B------:R-:W-:Y:S01]  /*7fa0*/  FFMA R22, R9.reuse, R22, R14 ;  /* 0x0000001609167223 */ /* 0x040fe2000000000e */
[C---:B------:R-:W-:Y:S01]  /*7fb0*/  FFMA R24, R9.reuse, R24, R13 ;  /* 0x0000001809187223 */ /* 0x040fe2000000000d */
[C---:B------:R-:W-:Y:S01]  /*7fc0*/  FFMA R0, R9.reuse, R25, R0 ;  /* 0x0000001909007223 */ /* 0x040fe20000000000 */
[C---:B------:R-:W-:Y:S01]  /*7fd0*/  FFMA R2, R9.reuse, R29, R2 ;  /* 0x0000001d09027223 */ /* 0x040fe20000000002 */
[----:B---3--:R-:W-:Y:S01]  /*7fe0*/  FFMA R16, R9, R33, R16 ;  /* 0x0000002109107223 */ /* 0x008fe20000000010 */
[----:B------:R-:W-:Y:S01]  /*7ff0*/  FFMA R21, R21, R17, R20 ;  /* 0x0000001115157223 */ /* 0x000fe20000000014 */
[C---:B0-----:R-:W-:Y:S01]  /*8000*/  FFMA R9, R17.reuse, R8, R22 ;  /* 0x0000000811097223 */ /* 0x041fe20000000016 */
[C---:B------:R-:W-:Y:S01]  /*8010*/  FFMA R23, R17.reuse, R23, R24 ;  /* 0x0000001711177223 */ /* 0x040fe20000000018 */
[C---:B------:R-:W-:Y:S01]  /*8020*/  FFMA R27, R17.reuse, R27, R0 ;  /* 0x0000001b111b7223 */ /* 0x040fe20000000000 */
[C---:B------:R-:W-:Y:S01]  /*8030*/  FFMA R31, R17.reuse, R31, R2 ;  /* 0x0000001f111f7223 */ /* 0x040fe20000000002 */
[----:B------:R-:W-:Y:S01]  /*8040*/  FFMA R35, R17, R35, R16 ;  /* 0x0000002311237223 */ /* 0x000fe20000000010 */
[----:B------:R4:W-:Y:S04]  /*8050*/  ST.E desc[UR16][R10.64], R21 ;  /* 0x000000150a007985 */ /* 0x0009e8000c101910 */
[----:B------:R4:W-:Y:S04]  /*8060*/  ST.E desc[UR16][R10.64+0x80], R9 ;  /* 0x000080090a007985 */ /* 0x0009e8000c101910 */
[----:B------:R4:W-:Y:S04]  /*8070*/  ST.E desc[UR16][R10.64+0x100], R23 ;  /* 0x000100170a007985 */ /* 0x0009e8000c101910 */
[----:B------:R4:W-:Y:S04]  /*8080*/  ST.E desc[UR16][R10.64+0x180], R27 ;  /* 0x0001801b0a007985 */ /* 0x0009e8000c101910 */
[----:B------:R4:W-:Y:S04]  /*8090*/  ST.E desc[UR16][R10.64+0x200], R31 ;  /* 0x0002001f0a007985 */ /* 0x0009e8000c101910 */
[----:B------:R4:W-:Y:S01]  /*80a0*/  ST.E desc[UR16][R10.64+0x280], R35 ;  /* 0x000280230a007985 */ /* 0x0009e2000c101910 */
[----:B------:R-:W-:Y:S05]  /*80b0*/  @!P0 BRA `(.L_x_54) ;  /* 0xfffffff800e88947 */ /* 0x000fea000383ffff */
.L_x_50:
[----:B------:R-:W-:Y:S05]  /*80c0*/  BSYNC.RECONVERGENT B0 ;  /* 0x0000000000007941 */ /* 0x000fea0003800200 */
.L_x_49:
[----:B------:R-:W-:Y:S06]  /*80d0*/  BAR.SYNC.DEFER_BLOCKING 0x0 ;  /* 0x0000000000007b1d */ /* 0x000fec0000010000 */
[----:B------:R-:W-:Y:S05]  /*80e0*/  BRA.U UP1, `(.L_x_55) ;  /* 0xffffff8101a47547 */ /* 0x000fea000b83ffff */
[----:B------:R-:W-:Y:S05]  /*80f0*/  BRA.U !UP0, `(.L_x_56) ;  /* 0xffffff7d08ec7547 */ /* 0x000fea000b83ffff */
[----:B------:R-:W-:Y:S05]  /*8100*/  EXIT ;  /* 0x000000000000794d */ /* 0x000fea0003800000 */
        .weak           $__internal_0_$__cuda_sm20_dblrcp_rn_slowpath_v3
        .type           $__internal_0_$__cuda_sm20_dblrcp_rn_slowpath_v3,@function
        .size           $__internal_0_$__cuda_sm20_dblrcp_rn_slowpath_v3,($__internal_1_$__cuda_sm20_rcp_rn_f32_slowpath - $__internal_0_$__cuda_sm20_dblrcp_rn_slowpath_v3)
$__internal_0_$__cuda_sm20_dblrcp_rn_slowpath_v3:
[----:B------:R-:W-:Y:S01]  /*8110*/  MOV R20, R28 ;  /* 0x0000001c00147202 */ /* 0x000fe20000000f00 */
[----:B------:R-:W-:Y:S01]  /*8120*/  BSSY.RECONVERGENT B2, `(.L_x_57) ;  /* 0x0000025000027945 */ /* 0x000fe20003800200 */
[----:B------:R-:W-:-:S06]  /*8130*/  MOV R21, R29 ;  /* 0x0000001d00157202 */ /* 0x000fcc0000000f00 */
[----:B------:R-:W-:-:S14]  /*8140*/  DSETP.GTU.AND P0, PT, |R20|, +INF , PT ;  /* 0x7ff000001400742a */ /* 0x000fdc0003f0c200 */
[----:B------:R-:W-:Y:S05]  /*8150*/  @P0 BRA `(.L_x_58) ;  /* 0x00000000007c0947 */ /* 0x000fea0003800000 */
[----:B------:R-:W-:-:S04]  /*8160*/  LOP3.LUT R28, R29, 0x7fffffff, RZ, 0xc0, !PT ;  /* 0x7fffffff1d1c7812 */ /* 0x000fc800078ec0ff */
[----:B------:R-:W-:-:S04]  /*8170*/  IADD3 R3, PT, PT, R28, -0x1, RZ ;  /* 0xffffffff1c037810 */ /* 0x000fc80007ffe0ff */
[----:B------:R-:W-:-:S13]  /*8180*/  ISETP.GE.U32.AND P0, PT, R3, 0x7fefffff, PT ;  /* 0x7fefffff0300780c */ /* 0x000fda0003f06070 */
[----:B------:R-:W-:Y:S02]  /*8190*/  @P0 LOP3.LUT R25, R21, 0x7ff00000, RZ, 0x3c, !PT ;  /* 0x7ff0000015190812 */ /* 0x000fe400078e3cff */
[----:B------:R-:W-:Y:S01]  /*81a0*/  @P0 MOV R24, RZ ;  /* 0x000000ff00180202 */ /* 0x000fe20000000f00 */
[----:B------:R-:W-:Y:S06]  /*81b0*/  @P0 BRA `(.L_x_59) ;  /* 0x00000000006c0947 */ /* 0x000fec0003800000 */
[----:B------:R-:W-:-:S13]  /*81c0*/  ISETP.GE.U32.AND P0, PT, R28, 0x1000001, PT ;  /* 0x010000011c00780c */ /* 0x000fda0003f06070 */
[----:B------:R-:W-:Y:S05]  /*81d0*/  @!P0 BRA `(.L_x_60) ;  /* 0x0000000000348947 */ /* 0x000fea0003800000 */
[----:B------:R-:W-:Y:S02]  /*81e0*/  IADD3 R25, PT, PT, R21, -0x3fe00000, RZ ;  /* 0xc020000015197810 */ /* 0x000fe40007ffe0ff */
[----:B------:R-:W-:Y:S02]  /*81f0*/  MOV R24, R20 ;  /* 0x0000001400187202 */ /* 0x000fe40000000f00 */
[----:B------:R-:W0:Y:S04]  /*8200*/  MUFU.RCP64H R27, R25 ;  /* 0x00000019001b7308 */ /* 0x000e280000001800 */
[----:B0-----:R-:W-:-:S08]  /*8210*/  DFMA R28, -R24, R26, 1 ;  /* 0x3ff00000181c742b */ /* 0x001fd0000000011a */
[----:B------:R-:W-:-:S08]  /*8220*/  DFMA R28, R28, R28, R28 ;  /* 0x0000001c1c1c722b */ /* 0x000fd0000000001c */
[----:B------:R-:W-:-:S08]  /*8230*/  DFMA R28, R26, R28, R26 ;  /* 0x0000001c1a1c722b */ /* 0x000fd0000000001a */
[----:B------:R-:W-:-:S08]  /*8240*/  DFMA R26, -R24, R28, 1 ;  /* 0x3ff00000181a742b */ /* 0x000fd0000000011c */
[----:B------:R-:W-:-:S08]  /*8250*/  DFMA R26, R28, R26, R28 ;  /* 0x0000001a1c1a722b */ /* 0x000fd0000000001c */
[----:B------:R-:W-:-:S08]  /*8260*/  DMUL R26, R26, 2.2250738585072013831e-308 ;  /* 0x001000001a1a7828 */ /* 0x000fd00000000000 */
[----:B------:R-:W-:-:S08]  /*8270*/  DFMA R20, -R20, R26, 1 ;  /* 0x3ff000001414742b */ /* 0x000fd0000000011a */
[----:B------:R-:W-:-:S08]  /*8280*/  DFMA R20, R20, R20, R20 ;  /* 0x000000141414722b */ /* 0x000fd00000000014 */
[----:B------:R-:W-:Y:S01]  /*8290*/  DFMA R24, R26, R20, R26 ;  /* 0x000000141a18722b */ /* 0x000fe2000000001a */
[----:B------:R-:W-:Y:S10]  /*82a0*/  BRA `(.L_x_59) ;  /* 0x0000000000307947 */ /* 0x000ff40003800000 */
.L_x_60:
[----:B------:R-:W-:Y:S01]  /*82b0*/  DMUL R20, R20, 8.11296384146066816958e+31 ;  /* 0x4690000014147828 */ /* 0x000fe20000000000 */
[----:B------:R-:W-:-:S05]  /*82c0*/  MOV R24, R26 ;  /* 0x0000001a00187202 */ /* 0x000fca0000000f00 */
[----:B------:R-:W0:Y:S02]  /*82d0*/  MUFU.RCP64H R25, R21 ;  /* 0x0000001500197308 */ /* 0x000e240000001800 */
[----:B0-----:R-:W-:-:S08]  /*82e0*/  DFMA R26, -R20, R24, 1 ;  /* 0x3ff00000141a742b */ /* 0x001fd00000000118 */
[----:B------:R-:W-:-:S08]  /*82f0*/  DFMA R26, R26, R26, R26 ;  /* 0x0000001a1a1a722b */ /* 0x000fd0000000001a */
[----:B------:R-:W-:-:S08]  /*8300*/  DFMA R26, R24, R26, R24 ;  /* 0x0000001a181a722b */ /* 0x000fd00000000018 */
[----:B------:R-:W-:-:S08]  /*8310*/  DFMA R24, -R20, R26, 1 ;  /* 0x3ff000001418742b */ /* 0x000fd0000000011a */
[----:B------:R-:W-:-:S08]  /*8320*/  DFMA R24, R26, R24, R26 ;  /* 0x000000181a18722b */ /* 0x000fd0000000001a */
[----:B------:R-:W-:Y:S01]  /*8330*/  DMUL R24, R24, 8.11296384146066816958e+31 ;  /* 0x4690000018187828 */ /* 0x000fe20000000000 */
[----:B------:R-:W-:Y:S10]  /*8340*/  BRA `(.L_x_59) ;  /* 0x0000000000087947 */ /* 0x000ff40003800000 */
.L_x_58:
[----:B------:R-:W-:Y:S02]  /*8350*/  LOP3.LUT R25, R21, 0x80000, RZ, 0xfc, !PT ;  /* 0x0008000015197812 */ /* 0x000fe400078efcff */
[----:B------:R-:W-:-:S07]  /*8360*/  MOV R24, R20 ;  /* 0x0000001400187202 */ /* 0x000fce0000000f00 */
.L_x_59:
[----:B------:R-:W-:Y:S05]  /*8370*/  BSYNC.RECONVERGENT B2 ;  /* 0x0000000000027941 */ /* 0x000fea0003800200 */
.L_x_57:
[----:B------:R-:W-:Y:S01]  /*8380*/  HFMA2 R21, -RZ, RZ, 0, 0 ;  /* 0x00000000ff157431 */ /* 0x000fe200000001ff */
[----:B------:R-:W-:-:S04]  /*8390*/  MOV R20, R0 ;  /* 0x0000000000147202 */ /* 0x000fc80000000f00 */
[----:B------:R-:W-:Y:S05]  /*83a0*/  RET.REL.NODEC R20 `(_Z12GPUsequenceRP5MPTRKP5MPHITS0_i) ;  /* 0xffffff7c14147950 */ /* 0x000fea0003c3ffff */
        .weak           $__internal_1_$__cuda_sm20_rcp_rn_f32_slowpath
        .type           $__internal_1_$__cuda_sm20_rcp_rn_f32_slowpath,@function
        .size           $__internal_1_$__cuda_sm20_rcp_rn_f32_slowpath,($__internal_2_$__cuda_sm3x_div_rn_noftz_f32_slowpath - $__internal_1_$__cuda_sm20_rcp_rn_f32_slowpath)
$__internal_1_$__cuda_sm20_rcp_rn_f32_slowpath:
[----:B------:R-:W-:Y:S01]  /*83b0*/  SHF.L.U32 R2, R0, 0x1, RZ ;  /* 0x0000000100027819 */ /* 0x000fe200000006ff */
[----:B------:R-:W-:Y:S03]  /*83c0*/  BSSY.RECONVERGENT B2, `(.L_x_61) ;  /* 0x0000030000027945 */ /* 0x000fe60003800200 */
[----:B------:R-:W-:-:S04]  /*83d0*/  SHF.R.U32.HI R2, RZ, 0x18, R2 ;  /* 0x00000018ff027819 */ /* 0x000fc80000011602 */
[----:B------:R-:W-:-:S13]  /*83e0*/  ISETP.NE.U32.AND P0, PT, R2, RZ, PT ;  /* 0x000000ff0200720c */ /* 0x000fda0003f05070 */
[----:B------:R-:W-:Y:S05]  /*83f0*/  @P0 BRA `(.L_x_62) ;  /* 0x0000000000280947 */ /* 0x000fea0003800000 */
[----:B------:R-:W-:-:S04]  /*8400*/  SHF.L.U32 R2, R0, 0x1, RZ ;  /* 0x0000000100027819 */ /* 0x000fc800000006ff */
[----:B------:R-:W-:-:S13]  /*8410*/  ISETP.NE.AND P0, PT, R2, RZ, PT ;  /* 0x000000ff0200720c */ /* 0x000fda0003f05270 */
[----:B------:R-:W-:Y:S01]  /*8420*/  @P0 FFMA R16, R0, 1.84467440737095516160e+19, RZ ;  /* 0x5f80000000100823 */ /* 0x000fe200000000ff */
[----:B------:R-:W-:Y:S08]  /*8430*/  @!P0 MUFU.RCP R9, R0 ;  /* 0x0000000000098308 */ /* 0x000ff00000001000 */
[----:B------:R-:W0:Y:S02]  /*8440*/  @P0 MUFU.RCP R21, R16 ;  /* 0x0000001000150308 */ /* 0x000e240000001000 */
[----:B0-----:R-:W-:-:S04]  /*8450*/  @P0 FFMA R2, R16, R21, -1 ;  /* 0xbf80000010020423 */ /* 0x001fc80000000015 */
[----:B------:R-:W-:-:S04]  /*8460*/  @P0 FADD.FTZ R2, -R2, -RZ ;  /* 0x800000ff02020221 */ /* 0x000fc80000010100 */
[----:B------:R-:W-:-:S04]  /*8470*/  @P0 FFMA R2, R21, R2, R21 ;  /* 0x0000000215020223 */ /* 0x000fc80000000015 */
[----:B------:R-:W-:Y:S01]  /*8480*/  @P0 FFMA R9, R2, 1.84467440737095516160e+19, RZ ;  /* 0x5f80000002090823 */ /* 0x000fe200000000ff */
[----:B------:R-:W-:Y:S06]  /*8490*/  BRA `(.L_x_63) ;  /* 0x0000000000887947 */ /* 0x000fec0003800000 */
.L_x_62:
[----:B------:R-:W-:-:S04]  /*84a0*/  IADD3 R9, PT, PT, R2, -0xfd, RZ ;  /* 0xffffff0302097810 */ /* 0x000fc80007ffe0ff */
[----:B------:R-:W-:-:S13]  /*84b0*/  ISETP.GT.U32.AND P0, PT, R9, 0x1, PT ;  /* 0x000000010900780c */ /* 0x000fda0003f04070 */
[----:B------:R-:W-:Y:S05]  /*84c0*/  @P0 BRA `(.L_x_64) ;  /* 0x0000000000780947 */ /* 0x000fea0003800000 */
[----:B------:R-:W-:Y:S02]  /*84d0*/  LOP3.LUT R16, R0, 0x7fffff, RZ, 0xc0, !PT ;  /* 0x007fffff00107812 */ /* 0x000fe400078ec0ff */
[----:B------:R-:W-:Y:S02]  /*84e0*/  MOV R24, 0x3 ;  /* 0x0000000300187802 */ /* 0x000fe40000000f00 */
[----:B------:R-:W-:Y:S02]  /*84f0*/  LOP3.LUT R16, R16, 0x3f800000, RZ, 0xfc, !PT ;  /* 0x3f80000010107812 */ /* 0x000fe400078efcff */
[----:B------:R-:W-:Y:S02]  /*8500*/  SHF.L.U32 R23, R24, R9, RZ ;  /* 0x0000000918177219 */ /* 0x000fe400000006ff */
[----:B------:R-:W0:Y:S02]  /*8510*/  MUFU.RCP R21, R16 ;  /* 0x0000001000157308 */ /* 0x000e240000001000 */
[----:B0-----:R-:W-:-:S04]  /*8520*/  FFMA R20, R16, R21, -1 ;  /* 0xbf80000010147423 */ /* 0x001fc80000000015 */
[----:B------:R-:W-:-:S04]  /*8530*/  FADD.FTZ R20, -R20, -RZ ;  /* 0x800000ff14147221 */ /* 0x000fc80000010100 */
[CCC-:B------:R-:W-:Y:S01]  /*8540*/  FFMA.RM R22, R21.reuse, R20.reuse, R21.reuse ;  /* 0x0000001415167223 */ /* 0x1c0fe20000004015 */
[----:B------:R-:W-:-:S04]  /*8550*/  FFMA.RP R21, R21, R20, R21 ;  /* 0x0000001415157223 */ /* 0x000fc80000008015 */
[C---:B------:R-:W-:Y:S02]  /*8560*/  LOP3.LUT R20, R22.reuse, 0x7fffff, RZ, 0xc0, !PT ;  /* 0x007fffff16147812 */ /* 0x040fe400078ec0ff */
[----:B------:R-:W-:Y:S02]  /*8570*/  FSETP.NEU.FTZ.AND P0, PT, R22, R21, PT ;  /* 0x000000151600720b */ /* 0x000fe40003f1d000 */
[----:B------:R-:W-:Y:S02]  /*8580*/  LOP3.LUT R20, R20, 0x800000, RZ, 0xfc, !PT ;  /* 0x0080000014147812 */ /* 0x000fe400078efcff */
[----:B------:R-:W-:Y:S02]  /*8590*/  SEL R21, RZ, 0xffffffff, !P0 ;  /* 0xffffffffff157807 */ /* 0x000fe40004000000 */
[----:B------:R-:W-:Y:S02]  /*85a0*/  LOP3.LUT R16, R23, R20, RZ, 0xc0, !PT ;  /* 0x0000001417107212 */ /* 0x000fe400078ec0ff */
[----:B------:R-:W-:-:S02]  /*85b0*/  IADD3 R21, PT, PT, -R21, RZ, RZ ;  /* 0x000000ff15157210 */ /* 0x000fc40007ffe1ff */
[-C--:B------:R-:W-:Y:S02]  /*85c0*/  SHF.R.U32.HI R16, RZ, R9.reuse, R16 ;  /* 0x00000009ff107219 */ /* 0x080fe40000011610 */
[----:B------:R-:W-:Y:S02]  /*85d0*/  LOP3.LUT P1, RZ, R21, R9, R20, 0xf8, !PT ;  /* 0x0000000915ff7212 */ /* 0x000fe4000782f814 */
[C---:B------:R-:W-:Y:S02]  /*85e0*/  LOP3.LUT P0, RZ, R16.reuse, 0x1, RZ, 0xc0, !PT ;  /* 0x0000000110ff7812 */ /* 0x040fe4000780c0ff */
[----:B------:R-:W-:-:S04]  /*85f0*/  LOP3.LUT P2, RZ, R16, 0x2, RZ, 0xc0, !PT ;  /* 0x0000000210ff7812 */ /* 0x000fc8000784c0ff */
[----:B------:R-:W-:Y:S02]  /*8600*/  PLOP3.LUT P0, PT, P0, P1, P2, 0xe0, 0x0 ;  /* 0x000000000000781c */ /* 0x000fe40000703c20 */
[----:B------:R-:W-:Y:S02]  /*8610*/  LOP3.LUT P1, RZ, R0, 0x7fffff, RZ, 0xc0, !PT ;  /* 0x007fffff00ff7812 */ /* 0x000fe4000782c0ff */
[----:B------:R-:W-:-:S04]  /*8620*/  SEL R9, RZ, 0x1, !P0 ;  /* 0x00000001ff097807 */ /* 0x000fc80004000000 */
[----:B------:R-:W-:-:S04]  /*8630*/  IADD3 R9, PT, PT, -R9, RZ, RZ ;  /* 0x000000ff09097210 */ /* 0x000fc80007ffe1ff */
[----:B------:R-:W-:Y:S02]  /*8640*/  ISETP.GE.AND P0, PT, R9, RZ, PT ;  /* 0x000000ff0900720c */ /* 0x000fe40003f06270 */
[----:B------:R-:W-:-:S04]  /*8650*/  IADD3 R9, PT, PT, R2, -0xfc, RZ ;  /* 0xffffff0402097810 */ /* 0x000fc80007ffe0ff */
[----:B------:R-:W-:-:S07]  /*8660*/  SHF.R.U32.HI R9, RZ, R9, R20 ;  /* 0x00000009ff097219 */ /* 0x000fce0000011614 */
[----:B------:R-:W-:-:S04]  /*8670*/  @!P0 IADD3 R9, PT, PT, R9, 0x1, RZ ;  /* 0x0000000109098810 */ /* 0x000fc80007ffe0ff */
[----:B------:R-:W-:-:S04]  /*8680*/  @!P1 SHF.L.U32 R9, R9, 0x1, RZ ;  /* 0x0000000109099819 */ /* 0x000fc800000006ff */
[----:B------:R-:W-:Y:S01]  /*8690*/  LOP3.LUT R9, R9, 0x80000000, R0, 0xf8, !PT ;  /* 0x8000000009097812 */ /* 0x000fe200078ef800 */
[----:B------:R-:W-:Y:S06]  /*86a0*/  BRA `(.L_x_63) ;  /* 0x0000000000047947 */ /* 0x000fec0003800000 */
.L_x_64:
[----:B------:R0:W1:Y:S02]  /*86b0*/  MUFU.RCP R9, R0 ;  /* 0x0000000000097308 */ /* 0x0000640000001000 */
.L_x_63:
[----:B------:R-:W-:Y:S05]  /*86c0*/  BSYNC.RECONVERGENT B2 ;  /* 0x0000000000027941 */ /* 0x000fea0003800200 */
.L_x_61:
[----:B01----:R-:W-:Y:S01]  /*86d0*/  MOV R0, R9 ;  /* 0x0000000900007202 */ /* 0x003fe20000000f00 */
[----:B------:R-:W-:-:S04]  /*86e0*/  HFMA2 R9, -RZ, RZ, 0, 0 ;  /* 0x00000000ff097431 */ /* 0x000fc800000001ff */
[----:B------:R-:W-:Y:S05]  /*86f0*/  RET.REL.NODEC R8 `(_Z12GPUsequenceRP5MPTRKP5MPHITS0_i) ;  /* 0xffffff7808407950 */ /* 0x000fea0003c3ffff */
        .weak           $__internal_2_$__cuda_sm3x_div_rn_noftz_f32_slowpath
        .type           $__internal_2_$__cuda_sm3x_div_rn_noftz_f32_slowpath,@function
        .size           $__internal_2_$__cuda_sm3x_div_rn_noftz_f32_slowpath,(.L_x_160 - $__internal_2_$__cuda_sm3x_div_rn_noftz_f32_slowpath)
$__internal_2_$__cuda_sm3x_div_rn_noftz_f32_slowpath:
[----:B------:R-:W-:Y:S01]  /*8700*/  SHF.R.U32.HI R8, RZ, 0x17, R41 ;  /* 0x00000017ff087819 */ /* 0x000fe20000011629 */
[----:B------:R-:W-:Y:S01]  /*8710*/  BSSY.RECONVERGENT B2, `(.L_x_65) ;  /* 0x0000064000027945 */ /* 0x000fe20003800200 */
[----:B------:R-:W-:Y:S02]  /*8720*/  SHF.R.U32.HI R0, RZ, 0x17, R6 ;  /* 0x00000017ff007819 */ /* 0x000fe40000011606 */
[----:B------:R-:W-:Y:S02]  /*8730*/  LOP3.LUT R24, R8, 0xff, RZ, 0xc0, !PT ;  /* 0x000000ff08187812 */ /* 0x000fe400078ec0ff */
[----:B------:R-:W-:Y:S02]  /*8740*/  LOP3.LUT R22, R0, 0xff, RZ, 0xc0, !PT ;  /* 0x000000ff00167812 */ /* 0x000fe400078ec0ff */
[----:B------:R-:W-:Y:S02]  /*8750*/  IADD3 R20, PT, PT, R24, -0x1, RZ ;  /* 0xffffffff18147810 */ /* 0x000fe40007ffe0ff */
[----:B------:R-:W-:-:S02]  /*8760*/  IADD3 R16, PT, PT, R22, -0x1, RZ ;  /* 0xffffffff16107810 */ /* 0x000fc40007ffe0ff */
[----:B------:R-:W-:Y:S02]  /*8770*/  ISETP.GT.U32.AND P0, PT, R20, 0xfd, PT ;  /* 0x000000fd1400780c */ /* 0x000fe40003f04070 */
[----:B------:R-:W-:Y:S02]  /*8780*/  MOV R0, R6 ;  /* 0x0000000600007202 */ /* 0x000fe40000000f00 */
[----:B------:R-:W-:Y:S02]  /*8790*/  ISETP.GT.U32.OR P0, PT, R16, 0xfd, P0 ;  /* 0x000000fd1000780c */ /* 0x000fe40000704470 */
[----:B------:R-:W-:-:S11]  /*87a0*/  MOV R9, R41 ;  /* 0x0000002900097202 */ /* 0x000fd60000000f00 */
[----:B------:R-:W-:Y:S01]  /*87b0*/  @!P0 MOV R8, RZ ;  /* 0x000000ff00088202 */ /* 0x000fe20000000f00 */
[----:B------:R-:W-:Y:S06]  /*87c0*/  @!P0 BRA `(.L_x_66) ;  /* 0x00000000005c8947 */ /* 0x000fec0003800000 */
[----:B------:R-:W-:Y:S02]  /*87d0*/  FSETP.GTU.FTZ.AND P0, PT, |R6|, +INF , PT ;  /* 0x7f8000000600780b */ /* 0x000fe40003f1c200 */
[----:B------:R-:W-:-:S04]  /*87e0*/  FSETP.GTU.FTZ.AND P1, PT, |R41|, +INF , PT ;  /* 0x7f8000002900780b */ /* 0x000fc80003f3c200 */
[----:B------:R-:W-:-:S13]  /*87f0*/  PLOP3.LUT P0, PT, P0, P1, PT, 0xf8, 0x8f ;  /* 0x00000000008f781c */ /* 0x000fda0000703f70 */
[----:B------:R-:W-:Y:S05]  /*8800*/  @P0 BRA `(.L_x_67) ;  /* 0x00000004004c0947 */ /* 0x000fea0003800000 */
[----:B------:R-:W-:-:S13]  /*8810*/  LOP3.LUT P0, RZ, R9, 0x7fffffff, R0, 0xc8, !PT ;  /* 0x7fffffff09ff7812 */ /* 0x000fda000780c800 */
[----:B------:R-:W-:Y:S05]  /*8820*/  @!P0 BRA `(.L_x_68) ;  /* 0x00000004003c8947 */ /* 0x000fea0003800000 */
[C---:B------:R-:W-:Y:S02]  /*8830*/  FSETP.NEU.FTZ.AND P1, PT, |R6|.reuse, +INF , PT ;  /* 0x7f8000000600780b */ /* 0x040fe40003f3d200 */
[----:B------:R-:W-:Y:S02]  /*8840*/  FSETP.NEU.FTZ.AND P2, PT, |R41|, +INF , PT ;  /* 0x7f8000002900780b */ /* 0x000fe40003f5d200 */
[----:B------:R-:W-:-:S11]  /*8850*/  FSETP.NEU.FTZ.AND P0, PT, |R6|, +INF , PT ;  /* 0x7f8000000600780b */ /* 0x000fd60003f1d200 */
[----:B------:R-:W-:Y:S05]  /*8860*/  @!P2 BRA !P1, `(.L_x_68) ;  /* 0x00000004002ca947 */ /* 0x000fea0004800000 */
[----:B------:R-:W-:-:S04]  /*8870*/  LOP3.LUT P1, RZ, R0, 0x7fffffff, RZ, 0xc0, !PT ;  /* 0x7fffffff00ff7812 */ /* 0x000fc8000782c0ff */
[----:B------:R-:W-:-:S13]  /*8880*/  PLOP3.LUT P1, PT, P2, P1, PT, 0x2f, 0xf2 ;  /* 0x0000000000f2781c */ /* 0x000fda0001722577 */
[----:B------:R-:W-:Y:S05]  /*8890*/  @P1 BRA `(.L_x_69) ;  /* 0x0000000400181947 */ /* 0x000fea0003800000 */
[----:B------:R-:W-:-:S04]  /*88a0*/  LOP3.LUT P1, RZ, R9, 0x7fffffff, RZ, 0xc0, !PT ;  /* 0x7fffffff09ff7812 */ /* 0x000fc8000782c0ff */
[----:B------:R-:W-:-:S13]  /*88b0*/  PLOP3.LUT P0, PT, P0, P1, PT, 0x2f, 0xf2 ;  /* 0x0000000000f2781c */ /* 0x000fda0000702577 */
[----:B------:R-:W-:Y:S05]  /*88c0*/  @P0 BRA `(.L_x_70) ;  /* 0x0000000400000947 */ /* 0x000fea0003800000 */
[----:B------:R-:W-:Y:S02]  /*88d0*/  ISETP.GE.AND P0, PT, R16, RZ, PT ;  /* 0x000000ff1000720c */ /* 0x000fe40003f06270 */
[----:B------:R-:W-:-:S11]  /*88e0*/  ISETP.GE.AND P1, PT, R20, RZ, PT ;  /* 0x000000ff1400720c */ /* 0x000fd60003f26270 */
[----:B------:R-:W-:Y:S01]  /*88f0*/  @P0 MOV R8, RZ ;  /* 0x000000ff00080202 */ /* 0x000fe20000000f00 */
[----:B------:R-:W-:Y:S01]  /*8900*/  @!P0 FFMA R0, R6, 1.84467440737095516160e+19, RZ ;  /* 0x5f80000006008823 */ /* 0x000fe200000000ff */
[----:B------:R-:W-:Y:S01]  /*8910*/  @!P0 MOV R8, 0xffffffc0 ;  /* 0xffffffc000088802 */ /* 0x000fe20000000f00 */
[----:B------:R-:W-:-:S03]  /*8920*/  @!P1 FFMA R9, R41, 1.84467440737095516160e+19, RZ ;  /* 0x5f80000029099823 */ /* 0x000fc600000000ff */
[----:B------:R-:W-:-:S07]  /*8930*/  @!P1 IADD3 R8, PT, PT, R8, 0x40, RZ ;  /* 0x0000004008089810 */ /* 0x000fce0007ffe0ff */
.L_x_66:
[----:B------:R-:W-:Y:S01]  /*8940*/  LEA R16, R24, 0xc0800000, 0x17 ;  /* 0xc080000018107811 */ /* 0x000fe200078eb8ff */
[----:B------:R-:W-:Y:S03]  /*8950*/  BSSY.RECONVERGENT B3, `(.L_x_71) ;  /* 0x0000036000037945 */ /* 0x000fe60003800200 */
[----:B------:R-:W-:Y:S02]  /*8960*/  IADD3 R16, PT, PT, -R16, R9, RZ ;  /* 0x0000000910107210 */ /* 0x000fe40007ffe1ff */
[----:B------:R-:W-:Y:S02]  /*8970*/  IADD3 R9, PT, PT, R22, -0x7f, RZ ;  /* 0xffffff8116097810 */ /* 0x000fe40007ffe0ff */
[----:B------:R-:W0:Y:S01]  /*8980*/  MUFU.RCP R20, R16 ;  /* 0x0000001000147308 */ /* 0x000e220000001000 */
[----:B------:R-:W-:Y:S02]  /*8990*/  FADD.FTZ R21, -R16, -RZ ;  /* 0x800000ff10157221 */ /* 0x000fe40000010100 */
[----:B------:R-:W-:-:S02]  /*89a0*/  IMAD R0, R9, -0x800000, R0 ;  /* 0xff80000009007824 */ /* 0x000fc400078e0200 */
[----:B0-----:R-:W-:-:S04]  /*89b0*/  FFMA R23, R20, R21, 1 ;  /* 0x3f80000014177423 */ /* 0x001fc80000000015 */
[----:B------:R-:W-:-:S04]  /*89c0*/  FFMA R25, R20, R23, R20 ;  /* 0x0000001714197223 */ /* 0x000fc80000000014 */
[----:B------:R-:W-:-:S04]  /*89d0*/  FFMA R20, R0, R25, RZ ;  /* 0x0000001900147223 */ /* 0x000fc800000000ff */
[----:B------:R-:W-:-:S04]  /*89e0*/  FFMA R23, R21, R20, R0 ;  /* 0x0000001415177223 */ /* 0x000fc80000000000 */
[----:B------:R-:W-:-:S04]  /*89f0*/  FFMA R20, R25, R23, R20 ;  /* 0x0000001719147223 */ /* 0x000fc80000000014 */
[----:B------:R-:W-:Y:S01]  /*8a00*/  FFMA R23, R21, R20, R0 ;  /* 0x0000001415177223 */ /* 0x000fe20000000000 */
[----:B------:R-:W-:-:S03]  /*8a10*/  IADD3 R21, PT, PT, R9, 0x7f, -R24 ;  /* 0x0000007f09157810 */ /* 0x000fc60007ffe818 */
[----:B------:R-:W-:Y:S01]  /*8a20*/  FFMA R0, R25, R23, R20 ;  /* 0x0000001719007223 */ /* 0x000fe20000000014 */
[----:B------:R-:W-:-:S04]  /*8a30*/  IADD3 R21, PT, PT, R21, R8, RZ ;  /* 0x0000000815157210 */ /* 0x000fc80007ffe0ff */
[----:B------:R-:W-:-:S04]  /*8a40*/  SHF.R.U32.HI R9, RZ, 0x17, R0 ;  /* 0x00000017ff097819 */ /* 0x000fc80000011600 */
[----:B------:R-:W-:-:S04]  /*8a50*/  LOP3.LUT R9, R9, 0xff, RZ, 0xc0, !PT ;  /* 0x000000ff09097812 */ /* 0x000fc800078ec0ff */
[----:B------:R-:W-:-:S04]  /*8a60*/  IADD3 R22, PT, PT, R9, R21, RZ ;  /* 0x0000001509167210 */ /* 0x000fc80007ffe0ff */
[----:B------:R-:W-:-:S04]  /*8a70*/  IADD3 R8, PT, PT, R22, -0x1, RZ ;  /* 0xffffffff16087810 */ /* 0x000fc80007ffe0ff */
[----:B------:R-:W-:-:S13]  /*8a80*/  ISETP.GE.U32.AND P0, PT, R8, 0xfe, PT ;  /* 0x000000fe0800780c */ /* 0x000fda0003f06070 */
[----:B------:R-:W-:Y:S05]  /*8a90*/  @!P0 BRA `(.L_x_72) ;  /* 0x0000000000808947 */ /* 0x000fea0003800000 */
[----:B------:R-:W-:-:S13]  /*8aa0*/  ISETP.GT.AND P0, PT, R22, 0xfe, PT ;  /* 0x000000fe1600780c */ /* 0x000fda0003f04270 */
[----:B------:R-:W-:Y:S05]  /*8ab0*/  @P0 BRA `(.L_x_73) ;  /* 0x00000000006c0947 */ /* 0x000fea0003800000 */
[----:B------:R-:W-:-:S13]  /*8ac0*/  ISETP.GE.AND P0, PT, R22, 0x1, PT ;  /* 0x000000011600780c */ /* 0x000fda0003f06270 */
[----:B------:R-:W-:Y:S05]  /*8ad0*/  @P0 BRA `(.L_x_74) ;  /* 0x0000000000740947 */ /* 0x000fea0003800000 */
[----:B------:R-:W-:Y:S02]  /*8ae0*/  ISETP.GE.AND P0, PT, R22, -0x18, PT ;  /* 0xffffffe81600780c */ /* 0x000fe40003f06270 */
[----:B------:R-:W-:-:S11]  /*8af0*/  LOP3.LUT R0, R0, 0x80000000, RZ, 0xc0, !PT ;  /* 0x8000000000007812 */ /* 0x000fd600078ec0ff */
[----:B------:R-:W-:Y:S05]  /*8b00*/  @!P0 BRA `(.L_x_74) ;  /* 0x0000000000688947 */ /* 0x000fea0003800000 */
[CCC-:B------:R-:W-:Y:S01]  /*8b10*/  FFMA.RZ R8, R25.reuse, R23.reuse, R20.reuse ;  /* 0x0000001719087223 */ /* 0x1c0fe2000000c014 */
[C---:B------:R-:W-:Y:S01]  /*8b20*/  IADD3 R21, PT, PT, R22.reuse, 0x20, RZ ;  /* 0x0000002016157810 */ /* 0x040fe20007ffe0ff */
[CCC-:B------:R-:W-:Y:S01]  /*8b30*/  FFMA.RM R9, R25.reuse, R23.reuse, R20.reuse ;  /* 0x0000001719097223 */ /* 0x1c0fe20000004014 */
[----:B------:R-:W-:Y:S02]  /*8b40*/  ISETP.NE.AND P2, PT, R22, RZ, PT ;  /* 0x000000ff1600720c */ /* 0x000fe40003f45270 */
[----:B------:R-:W-:Y:S01]  /*8b50*/  LOP3.LUT R16, R8, 0x7fffff, RZ, 0xc0, !PT ;  /* 0x007fffff08107812 */ /* 0x000fe200078ec0ff */
[----:B------:R-:W-:Y:S01]  /*8b60*/  FFMA.RP R8, R25, R23, R20 ;  /* 0x0000001719087223 */ /* 0x000fe20000008014 */
[----:B------:R-:W-:Y:S02]  /*8b70*/  ISETP.NE.AND P1, PT, R22, RZ, PT ;  /* 0x000000ff1600720c */ /* 0x000fe40003f25270 */
[----:B------:R-:W-:Y:S02]  /*8b80*/  LOP3.LUT R16, R16, 0x800000, RZ, 0xfc, !PT ;  /* 0x0080000010107812 */ /* 0x000fe400078efcff */
[----:B------:R-:W-:-:S02]  /*8b90*/  IADD3 R20, PT, PT, -R22, RZ, RZ ;  /* 0x000000ff16147210 */ /* 0x000fc40007ffe1ff */
[----:B------:R-:W-:Y:S02]  /*8ba0*/  SHF.L.U32 R21, R16, R21, RZ ;  /* 0x0000001510157219 */ /* 0x000fe400000006ff */
[----:B------:R-:W-:Y:S02]  /*8bb0*/  FSETP.NEU.FTZ.AND P0, PT, R8, R9, PT ;  /* 0x000000090800720b */ /* 0x000fe40003f1d000 */
[----:B------:R-:W-:Y:S02]  /*8bc0*/  SEL R9, R20, RZ, P2 ;  /* 0x000000ff14097207 */ /* 0x000fe40001000000 */
[----:B------:R-:W-:Y:S02]  /*8bd0*/  ISETP.NE.AND P1, PT, R21, RZ, P1 ;  /* 0x000000ff1500720c */ /* 0x000fe40000f25270 */
[----:B------:R-:W-:Y:S02]  /*8be0*/  SHF.R.U32.HI R9, RZ, R9, R16 ;  /* 0x00000009ff097219 */ /* 0x000fe40000011610 */
[----:B------:R-:W-:-:S02]  /*8bf0*/  PLOP3.LUT P0, PT, P0, P1, PT, 0xf8, 0x8f ;  /* 0x00000000008f781c */ /* 0x000fc40000703f70 */
[----:B------:R-:W-:Y:S02]  /*8c00*/  SHF.R.U32.HI R21, RZ, 0x1, R9 ;  /* 0x00000001ff157819 */ /* 0x000fe40000011609 */
[----:B------:R-:W-:-:S04]  /*8c10*/  SEL R8, RZ, 0x1, !P0 ;  /* 0x00000001ff087807 */ /* 0x000fc80004000000 */
[----:B------:R-:W-:-:S04]  /*8c20*/  LOP3.LUT R8, R8, 0x1, R21, 0xf8, !PT ;  /* 0x0000000108087812 */ /* 0x000fc800078ef815 */
[----:B------:R-:W-:-:S04]  /*8c30*/  LOP3.LUT R8, R8, R9, RZ, 0xc0, !PT ;  /* 0x0000000908087212 */ /* 0x000fc800078ec0ff */
[----:B------:R-:W-:-:S04]  /*8c40*/  IADD3 R21, PT, PT, R21, R8, RZ ;  /* 0x0000000815157210 */ /* 0x000fc80007ffe0ff */
[----:B------:R-:W-:Y:S01]  /*8c50*/  LOP3.LUT R0, R21, R0, RZ, 0xfc, !PT ;  /* 0x0000000015007212 */ /* 0x000fe200078efcff */
[----:B------:R-:W-:Y:S06]  /*8c60*/  BRA `(.L_x_74) ;  /* 0x0000000000107947 */ /* 0x000fec0003800000 */
.L_x_73:
[----:B------:R-:W-:-:S04]  /*8c70*/  LOP3.LUT R0, R0, 0x80000000, RZ, 0xc0, !PT ;  /* 0x8000000000007812 */ /* 0x000fc800078ec0ff */
[----:B------:R-:W-:Y:S01]  /*8c80*/  LOP3.LUT R0, R0, 0x7f800000, RZ, 0xfc, !PT ;  /* 0x7f80000000007812 */ /* 0x000fe200078efcff */
[----:B------:R-:W-:Y:S06]  /*8c90*/  BRA `(.L_x_74) ;  /* 0x0000000000047947 */ /* 0x000fec0003800000 */
.L_x_72:
[----:B------:R-:W-:-:S07]  /*8ca0*/  LEA R0, R21, R0, 0x17 ;  /* 0x0000000015007211 */ /* 0x000fce00078eb8ff */
.L_x_74:
[----:B------:R-:W-:Y:S05]  /*8cb0*/  BSYNC.RECONVERGENT B3 ;  /* 0x0000000000037941 */ /* 0x000fea0003800200 */
.L_x_71:
[----:B------:R-:W-:Y:S05]  /*8cc0*/  BRA `(.L_x_75) ;  /* 0x0000000000207947 */ /* 0x000fea0003800000 */
.L_x_70:
[----:B------:R-:W-:-:S04]  /*8cd0*/  LOP3.LUT R0, R9, 0x80000000, R0, 0x48, !PT ;  /* 0x8000000009007812 */ /* 0x000fc800078e4800 */
[----:B------:R-:W-:Y:S01]  /*8ce0*/  LOP3.LUT R0, R0, 0x7f800000, RZ, 0xfc, !PT ;  /* 0x7f80000000007812 */ /* 0x000fe200078efcff */
[----:B------:R-:W-:Y:S06]  /*8cf0*/  BRA `(.L_x_75) ;  /* 0x0000000000147947 */ /* 0x000fec0003800000 */
.L_x_69:
[----:B------:R-:W-:Y:S01]  /*8d00*/  LOP3.LUT R0, R9, 0x80000000, R0, 0x48, !PT ;  /* 0x8000000009007812 */ /* 0x000fe200078e4800 */
[----:B------:R-:W-:Y:S06]  /*8d10*/  BRA `(.L_x_75) ;  /* 0x00000000000c7947 */ /* 0x000fec0003800000 */
.L_x_68:
[----:B------:R-:W0:Y:S01]  /*8d20*/  MUFU.RSQ R0, -QNAN ;  /* 0xffc0000000007908 */ /* 0x000e220000001400 */
[----:B------:R-:W-:Y:S05]  /*8d30*/  BRA `(.L_x_75) ;  /* 0x0000000000047947 */ /* 0x000fea0003800000 */
.L_x_67:
[----:B------:R-:W-:-:S07]  /*8d40*/  FADD.FTZ R0, R6, R41 ;  /* 0x0000002906007221 */ /* 0x000fce0000010000 */
.L_x_75:
[----:B------:R-:W-:Y:S05]  /*8d50*/  BSYNC.RECONVERGENT B2 ;  /* 0x0000000000027941 */ /* 0x000fea0003800200 */
.L_x_65:
[----:B------:R-:W-:Y:S01]  /*8d60*/  HFMA2 R9, -RZ, RZ, 0, 0 ;  /* 0x00000000ff097431 */ /* 0x000fe200000001ff */
[----:B------:R-:W-:-:S04]  /*8d70*/  MOV R8, R2 ;  /* 0x0000000200087202 */ /* 0x000fc80000000f00 */
[----:B0-----:R-:W-:Y:S05]  /*8d80*/  RET.REL.NODEC R8 `(_Z12GPUsequenceRP5MPTRKP5MPHITS0_i) ;  /* 0xffffff70089c7950 */ /* 0x001fea0003c3ffff */
.L_x_76:
[----:B------:R-:W-:-:S00]  /*8d90*/  BRA `(.L_x_76) ;  /* 0xfffffffc00fc7947 */ /* 0x000fc0000383ffff */
[----:B------:R-:W-:-:S00]  /*8da0*/  NOP ;  /* 0x0000000000007918 */ /* 0x000fc00000000000 */
        /* <DEDUP_REMOVED lines=13> */
.L_x_160:


//--------------------- .text._Z11GPUsequenceP5MPTRKP5MPHITS0_i --------------------------
	.section	.text._Z11GPUsequenceP5MPTRKP5MPHITS0_i,"ax",@progbits
	.align	128
        .global         _Z11GPUsequenceP5MPTRKP5MPHITS0_i
        .type           _Z11GPUsequenceP5MPTRKP5MPHITS0_i,@function
        .size           _Z11GPUsequenceP5MPTRKP5MPHITS0_i,(.L_x_163 - _Z11GPUsequenceP5MPTRKP5MPHITS0_i)
        .other          _Z11GPUsequenceP5MPTRKP5MPHITS0_i,@"STO_CUDA_ENTRY STV_DEFAULT"
_Z11GPUsequenceP5MPTRKP5MPHITS0_i:
.text._Z11GPUsequenceP5MPTRKP5MPHITS0_i:
[----:B------:R-:W0:Y:S08]  /*0000*/  LDC R1, c[0x0][0x37c] ;  /* 0x0000df00ff017b82 */ /* 0x000e300000000800 */
[----:B------:R-:W1:Y:S01]  /*0010*/  LDC R0, c[0x3][0x4] ;  /* 0x00c00100ff007b82 */ /* 0x000e620000000800 */
[----:B0-----:R-:W-:-:S07]  /*0020*/  IADD3 R1, PT, PT, R1, -0x20, RZ ;  /* 0xffffffe001017810 */ /* 0x001fce0007ffe0ff */
[----:B------:R-:W0:Y:S01]  /*0030*/  S2UR UR4, SR_CTAID.X ;  /* 0x00000000000479c3 */ /* 0x000e220000002500 */
[----:B-1----:R-:W-:-:S05]  /*0040*/  IMAD R0, R0, 0x12c, RZ ;  /* 0x0000012c00007824 */ /* 0x002fca00078e02ff */
[----:B0-----:R-:W-:-:S13]  /*0050*/  ISETP.LE.AND P0, PT, R0, UR4, PT ;  /* 0x0000000400007c0c */ /* 0x001fda000bf03270 */
[----:B------:R-:W-:Y:S05]  /*0060*/  @P0 EXIT ;  /* 0x000000000000094d */ /* 0x000fea0003800000 */
[----:B------:R-:W0:Y:S01]  /*0070*/  S2R R5, SR_TID.X ;  /* 0x0000000000057919 */ /* 0x000e220000002100 */
[----:B------:R-:W-:Y:S01]  /*0080*/  MOV R3, UR4 ;  /* 0x0000000400037c02 */ /* 0x000fe20008000f00 */
[----:B------:R-:W1:Y:S01]  /*0090*/  LDCU UR7, c[0x0][0x360] ;  /* 0x00006c00ff0777ac */ /* 0x000e620008000800 */
[----:B------:R-:W2:Y:S05]  /*00a0*/  LDCU.64 UR8, c[0x0][0x358] ;  /* 0x00006b00ff0877ac */ /* 0x000eaa0008000a00 */
.L_x_137:
[----:B---3--:R-:W3:Y:S01]  /*00b0*/  S2UR UR5, SR_CgaCtaId ;  /* 0x00000000000579c3 */ /* 0x008ee20000008800 */
[----:B------:R-:W-:Y:S01]  /*00c0*/  IMAD.HI R0, R3, 0x1b4e81b5, RZ ;  /* 0x1b4e81b503007827 */ /* 0x000fe200078e02ff */
[----:B------:R-:W-:Y:S01]  /*00d0*/  UMOV UR4, 0x400 ;  /* 0x0000040000047882 */ /* 0x000fe20000000000 */
[----:B0-----:R-:W-:Y:S01]  /*00e0*/  ISETP.NE.AND P0, PT, R5, RZ, PT ;  /* 0x000000ff0500720c */ /* 0x001fe20003f05270 */
[----:B------:R-:W-:Y:S02]  /*00f0*/  BSSY.RECONVERGENT B0, `(.L_x_77) ;  /* 0x0000015000007945 */ /* 0x000fe40003800200 */
[----:B-1----:R-:W-:-:S04]  /*0100*/  SHF.R.U32.HI R7, RZ, 0x1f, R0 ;  /* 0x0000001fff077819 */ /* 0x002fc80000011600 */
[----:B------:R-:W-:-:S05]  /*0110*/  LEA.HI.SX32 R6, R0, R7, 0x1b ;  /* 0x0000000700067211 */ /* 0x000fca00078fdaff */
[----:B------:R-:W-:Y:S01]  /*0120*/  IMAD R7, R6, -0x12c, R3 ;  /* 0xfffffed406077824 */ /* 0x000fe200078e0203 */
[----:B---3--:R-:W-:-:S09]  /*0130*/  ULEA UR4, UR5, UR4, 0x18 ;  /* 0x0000000405047291 */ /* 0x008fd2000f8ec0ff */
[----:B------:R0:W-:Y:S01]  /*0140*/  STS.64 [UR4+0x2418], R6 ;  /* 0x00241806ff007988 */ /* 0x0001e20008000a04 */
[----:B------:R-:W-:Y:S06]  /*0150*/  BAR.SYNC.DEFER_BLOCKING 0x0 ;  /* 0x0000000000007b1d */ /* 0x000fec0000010000 */
[----:B------:R-:W-:Y:S05]  /*0160*/  @P0 BRA `(.L_x_78) ;  /* 0x0000000000340947 */ /* 0x000fea0003800000 */
[----:B------:R-:W0:Y:S01]  /*0170*/  LDS.64 R12, [UR4+0x2418] ;  /* 0x00241804ff0c7984 */ /* 0x000e220008000a00 */
[----:B------:R-:W3:Y:S08]  /*0180*/  LDC.64 R8, c[0x0][0x380] ;  /* 0x0000e000ff087b82 */ /* 0x000ef00000000a00 */
[----:B------:R-:W4:Y:S01]  /*0190*/  LDC.64 R10, c[0x0][0x390] ;  /* 0x0000e400ff0a7b82 */ /* 0x000f220000000a00 */
[----:B0-----:R-:W-:-:S02]  /*01a0*/  SHF.R.S32.HI R7, RZ, 0x1f, R13 ;  /* 0x0000001fff077819 */ /* 0x001fc4000001140d */
[----:B------:R-:W-:-:S05]  /*01b0*/  MOV R6, R13 ;  /* 0x0000000d00067202 */ /* 0x000fca0000000f00 */
[----:B------:R-:W-:-:S04]  /*01c0*/  IMAD.WIDE R6, R12, 0x12c, R6 ;  /* 0x0000012c0c067825 */ /* 0x000fc800078e0206 */
[----:B------:R-:W-:Y:S02]  /*01d0*/  IMAD R13, R7, 0xe00, RZ ;  /* 0x00000e00070d7824 */ /* 0x000fe400078e02ff */
[----:B---3--:R-:W-:-:S04]  /*01e0*/  IMAD.WIDE.U32 R8, R6, 0xe00, R8 ;  /* 0x00000e0006087825 */ /* 0x008fc800078e0008 */
[----:B----4-:R-:W-:Y:S01]  /*01f0*/  IMAD.WIDE.U32 R6, R6, 0xe00, R10 ;  /* 0x00000e0006067825 */ /* 0x010fe200078e000a */
[----:B------:R-:W-:-:S04]  /*0200*/  IADD3 R9, PT, PT, R9, R13, RZ ;  /* 0x0000000d09097210 */ /* 0x000fc80007ffe0ff */
[----:B------:R-:W-:Y:S02]  /*0210*/  IADD3 R11, PT, PT, R13, R7, RZ ;  /* 0x000000070d0b7210 */ /* 0x000fe40007ffe0ff */
[----:B------:R-:W-:-:S05]  /*0220*/  MOV R10, R6 ;  /* 0x00000006000a7202 */ /* 0x000fca0000000f00 */
[----:B------:R3:W-:Y:S02]  /*0230*/  STS.128 [UR4+0x2400], R8 ;  /* 0x00240008ff007988 */ /* 0x0007e40008000c04 */
.L_x_78:
[----:B-12---:R-:W-:Y:S05]  /*0240*/  BSYNC.RECONVERGENT B0 ;  /* 0x0000000000007941 */ /* 0x006fea0003800200 */
.L_x_77:
[----:B------:R-:W-:-:S05]  /*0250*/  UMOV UR4, URZ ;  /* 0x000000ff00047c82 */ /* 0x000fca0008000000 */
.L_x_136:
[----:B------:R-:W-:Y:S01]  /*0260*/  ISETP.NE.AND P0, PT, R5, RZ, PT ;  /* 0x000000ff0500720c */ /* 0x000fe20003f05270 */
[----:B------:R-:W-:-:S12]  /*0270*/  BSSY.RECONVERGENT B0, `(.L_x_79) ;  /* 0x000000f000007945 */ /* 0x000fd80003800200 */
[----:B01234-:R-:W-:Y:S05]  /*0280*/  @P0 BRA `(.L_x_80) ;  /* 0x0000000000340947 */ /* 0x01ffea0003800000 */
[----:B------:R-:W1:Y:S01]  /*0290*/  S2UR UR6, SR_CgaCtaId ;  /* 0x00000000000679c3 */ /* 0x000e620000008800 */
[----:B------:R-:W-:Y:S01]  /*02a0*/  UMOV UR5, 0x400 ;  /* 0x0000040000057882 */ /* 0x000fe20000000000 */
[----:B0-----:R-:W-:Y:S01]  /*02b0*/  HFMA2 R7, -RZ, RZ, 0, 0 ;  /* 0x00000000ff077431 */ /* 0x001fe200000001ff */
[----:B------:R-:W-:-:S05]  /*02c0*/  MOV R6, UR4 ;  /* 0x0000000400067c02 */ /* 0x000fca0008000f00 */
[----:B---3--:R-:W0:Y:S01]  /*02d0*/  LDC.64 R8, c[0x0][0x388] ;  /* 0x0000e200ff087b82 */ /* 0x008e220000000a00 */
[----:B-1----:R-:W-:-:S09]  /*02e0*/  ULEA UR5, UR6, UR5, 0x18 ;  /* 0x0000000506057291 */ /* 0x002fd2000f8ec0ff */
[----:B------:R-:W1:Y:S02]  /*02f0*/  LDS.64 R10, [UR5+0x2418] ;  /* 0x00241805ff0a7984 */ /* 0x000e640008000a00 */
[----:B-1----:R-:W-:-:S04]  /*0300*/  IMAD.WIDE R6, R10, 0x1770, R6 ;  /* 0x000017700a067825 */ /* 0x002fc800078e0206 */
[----:B------:R-:W-:-:S04]  /*0310*/  IMAD.WIDE R6, R11, 0x14, R6 ;  /* 0x000000140b067825 */ /* 0x000fc800078e0206 */
[----:B------:R-:W-:Y:S02]  /*0320*/  IMAD R11, R7, 0x480, RZ ;  /* 0x00000480070b7824 */ /* 0x000fe400078e02ff */
[----:B0-----:R-:W-:-:S05]  /*0330*/  IMAD.WIDE.U32 R6, R6, 0x480, R8 ;  /* 0x0000048006067825 */ /* 0x001fca00078e0008 */
[----:B------:R-:W-:-:S05]  /*0340*/  IADD3 R7, PT, PT, R7, R11, RZ ;  /* 0x0000000b07077210 */ /* 0x000fca0007ffe0ff */
[----:B------:R1:W-:Y:S02]  /*0350*/  STS.64 [UR5+0x2410], R6 ;  /* 0x00241006ff007988 */ /* 0x0003e40008000a05 */
.L_x_80:
[----:B------:R-:W-:Y:S05]  /*0360*/  BSYNC.RECONVERGENT B0 ;  /* 0x0000000000007941 */ /* 0x000fea0003800200 */
.L_x_79:
[----:B------:R-:W2:Y:S08]  /*0370*/  S2UR UR6, SR_CgaCtaId ;  /* 0x00000000000679c3 */ /* 0x000eb00000008800 */
[----:B------:R-:W-:Y:S01]  /*0380*/  BAR.SYNC.DEFER_BLOCKING 0x0 ;  /* 0x0000000000007b1d */ /* 0x000fe20000010000 */
[----:B------:R-:W-:-:S05]  /*0390*/  ISETP.GT.U32.AND P0, PT, R5, 0x1f, PT ;  /* 0x0000001f0500780c */ /* 0x000fca0003f04070 */
[----:B------:R-:W-:Y:S01]  /*03a0*/  UMOV UR5, 0x400 ;  /* 0x0000040000057882 */ /* 0x000fe20000000000 */
[----:B------:R-:W-:Y:S01]  /*03b0*/  BSSY.RECONVERGENT B0, `(.L_x_81) ;  /* 0x0000330000007945 */ /* 0x000fe20003800200 */
[----:B------:R-:W-:Y:S02]  /*03c0*/  MOV R4, UR5 ;  /* 0x0000000500047c02 */ /* 0x000fe40008000f00 */
[----:B--2---:R-:W-:-:S04]  /*03d0*/  MOV R45, UR6 ;  /* 0x00000006002d7c02 */ /* 0x004fc80008000f00 */
[----:B------:R-:W-:-:S05]  /*03e0*/  LEA R0, R45, R4, 0x18 ;  /* 0x000000042d007211 */ /* 0x000fca00078ec0ff */
[----:B------:R2:W4:Y:S01]  /*03f0*/  LDS.128 R12, [R0+0x2400] ;  /* 0x00240000000c7984 */ /* 0x0005220000000c00 */
[----:B------:R-:W-:Y:S05]  /*0400*/  @P0 BRA `(.L_x_82) ;  /* 0x0000003000a80947 */ /* 0x000fea0003800000 */
[----:B---3--:R3:W0:Y:S01]  /*0410*/  LDS.64 R10, [R0+0x2410] ;  /* 0x00241000000a7984 */ /* 0x0086220000000a00 */
[----:B------:R-:W-:-:S07]  /*0420*/  MOV R2, RZ ;  /* 0x000000ff00027202 */ /* 0x000fce0000000f00 */
.L_x_115:
[C---:B------:R-:W-:Y:S01]  /*0430*/  SHF.L.U32 R9, R5.reuse, 0x2, RZ ;  /* 0x0000000205097819 */ /* 0x040fe200000006ff */
[----:B------:R-:W5:Y:S01]  /*0440*/  LDCU UR5, c[0x3][URZ] ;  /* 0x00c00000ff0577ac */ /* 0x000f620008000800 */
[----:B01----:R-:W-:Y:S02]  /*0450*/  SHF.L.U64.HI R7, R5, 0x2, R2 ;  /* 0x0000000205077819 */ /* 0x003fe40000010202 */
[----:B----4-:R-:W-:-:S04]  /*0460*/  IADD3 R16, P0, PT, R12, R9, RZ ;  /* 0x000000090c107210 */ /* 0x010fc80007f1e0ff */
[----:B------:R-:W-:-:S05]  /*0470*/  IADD3.X R17, PT, PT, R13, R7, RZ, P0, !PT ;  /* 0x000000070d117210 */ /* 0x000fca00007fe4ff */
[----:B------:R-:W4:Y:S01]  /*0480*/  LD.E R18, desc[UR8][R16.64+0x180] ;  /* 0x0001800810127980 */ /* 0x000f22000c101900 */
[----:B------:R-:W-:-:S03]  /*0490*/  IADD3 R8, P0, PT, R10, R9, RZ ;  /* 0x000000090a087210 */ /* 0x000fc60007f1e0ff */
[----:B--23--:R-:W2:Y:S01]  /*04a0*/  LD.E R0, desc[UR8][R16.64+0xd80] ;  /* 0x000d800810007980 */ /* 0x00cea2000c101900 */
[----:B------:R-:W-:-:S03]  /*04b0*/  IADD3.X R9, PT, PT, R11, R7, RZ, P0, !PT ;  /* 0x000000070b097210 */ /* 0x000fc600007fe4ff */
[----:B------:R-:W3:Y:S04]  /*04c0*/  LD.E R4, desc[UR8][R16.64+0x100] ;  /* 0x0001000810047980 */ /* 0x000ee8000c101900 */
[----:B------:R-:W3:Y:S01]  /*04d0*/  LD.E R33, desc[UR8][R8.64+0x100] ;  /* 0x0001000808217980 */ /* 0x000ee2000c101900 */
[----:B------:R-:W-:Y:S01]  /*04e0*/  BSSY.RECONVERGENT B1, `(.L_x_83) ;  /* 0x0000011000017945 */ /* 0x000fe20003800200 */
[----:B----4-:R-:W-:-:S04]  /*04f0*/  IADD3 R6, PT, PT, R18, 0x1800000, RZ ;  /* 0x0180000012067810 */ /* 0x010fc80007ffe0ff */
[----:B------:R-:W-:-:S04]  /*0500*/  LOP3.LUT R6, R6, 0x7f800000, RZ, 0xc0, !PT ;  /* 0x7f80000006067812 */ /* 0x000fc800078ec0ff */
[----:B------:R-:W-:Y:S02]  /*0510*/  ISETP.GT.U32.AND P0, PT, R6, 0x1ffffff, PT ;  /* 0x01ffffff0600780c */ /* 0x000fe40003f04070 */
[----:B--2---:R-:W-:Y:S01]  /*0520*/  I2FP.F32.S32 R0, R0 ;  /* 0x0000000000007245 */ /* 0x004fe20000201400 */
[----:B---3--:R-:W-:-:S04]  /*0530*/  FADD R7, R33, -R4 ;  /* 0x8000000421077221 */ /* 0x008fc80000000000 */
[----:B-----5:R-:W-:-:S06]  /*0540*/  FMUL R43, R0, UR5 ;  /* 0x00000005002b7c20 */ /* 0x020fcc0008400000 */
[----:B------:R-:W-:Y:S05]  /*0550*/  @P0 BRA `(.L_x_84) ;  /* 0x0000000000140947 */ /* 0x000fea0003800000 */
[----:B------:R-:W-:Y:S02]  /*0560*/  MOV R0, R18 ;  /* 0x0000001200007202 */ /* 0x000fe40000000f00 */
[----:B------:R-:W-:-:S07]  /*0570*/  MOV R8, 0x590 ;  /* 0x0000059000087802 */ /* 0x000fce0000000f00 */
[----:B------:R-:W-:Y:S05]  /*0580*/  CALL.REL.NOINC `($__internal_4_$__cuda_sm20_rcp_rn_f32_slowpath) ;  /* 0x0000007c00b47944 */ /* 0x000fea0003c00000 */
[----:B------:R-:W-:Y:S01]  /*0590*/  MOV R40, R0 ;  /* 0x0000000000287202 */ /* 0x000fe20000000f00 */
[----:B------:R-:W-:Y:S06]  /*05a0*/  BRA `(.L_x_85) ;  /* 0x0000000000107947 */ /* 0x000fec0003800000 */
.L_x_84:
[----:B------:R-:W0:Y:S02]  /*05b0*/  MUFU.RCP R9, R18 ;  /* 0x0000001200097308 */ /* 0x000e240000001000 */
[----:B0-----:R-:W-:-:S04]  /*05c0*/  FFMA R0, R18, R9, -1 ;  /* 0xbf80000012007423 */ /* 0x001fc80000000009 */
[----:B------:R-:W-:-:S04]  /*05d0*/  FADD.FTZ R0, -R0, -RZ ;  /* 0x800000ff00007221 */ /* 0x000fc80000010100 */
[----:B------:R-:W-:-:S07]  /*05e0*/  FFMA R40, R9, R0, R9 ;  /* 0x0000000009287223 */ /* 0x000fce0000000009 */
.L_x_85:
[----:B------:R-:W-:Y:S05]  /*05f0*/  BSYNC.RECONVERGENT B1 ;  /* 0x0000000000017941 */ /* 0x000fea0003800200 */
.L_x_83:
        /* <DEDUP_REMOVED lines=23> */
.L_x_88:
        /* <DEDUP_REMOVED lines=35> */
[C---:B------:R-:W-:Y:S02]  /*09a0*/  LEA.HI R0, R4.reuse, R23, RZ, 0x1 ;  /* 0x0000001704007211 */ /* 0x040fe400078f08ff */
[----:B------:R-:W-:Y:S02]  /*09b0*/  LOP3.LUT R6, R4, R19, RZ, 0x3c, !PT ;  /* 0x0000001304067212 */ /* 0x000fe400078e3cff */
[----:B------:R-:W0:Y:S01]  /*09c0*/  I2F.F64.S64 R20, R20 ;  /* 0x0000001400147312 */ /* 0x000e220000301c00 */
[----:B------:R-:W-:-:S02]  /*09d0*/  IADD3 R4, PT, PT, -R0, RZ, RZ ;  /* 0x000000ff00047210 */ /* 0x000fc40007ffe1ff */
[----:B------:R-:W-:Y:S02]  /*09e0*/  ISETP.GE.AND P1, PT, R6, RZ, PT ;  /* 0x000000ff0600720c */ /* 0x000fe40003f26270 */
[----:B------:R-:W-:Y:S01]  /*09f0*/  @!P0 MOV R0, R4 ;  /* 0x0000000400008202 */ /* 0x000fe20000000f00 */
[----:B0-----:R-:W-:-:S10]  /*0a00*/  DMUL R8, R20, UR10 ;  /* 0x0000000a14087c28 */ /* 0x001fd40008000000 */
[----:B------:R-:W0:Y:S02]  /*0a10*/  F2F.F32.F64 R8, R8 ;  /* 0x0000000800087310 */ /* 0x000e240000301000 */
[----:B0-----:R-:W-:-:S07]  /*0a20*/  FSEL R4, -R8, R8, !P1 ;  /* 0x0000000808047208 */ /* 0x001fce0004800100 */
.L_x_87:
[----:B------:R-:W-:Y:S05]  /*0a30*/  BSYNC.RECONVERGENT B1 ;  /* 0x0000000000017941 */ /* 0x000fea0003800200 */
.L_x_86:
[----:B------:R-:W-:Y:S02]  /*0a40*/  HFMA2 R20, -RZ, RZ, 0.487060546875, -0.0625 ;  /* 0x37cbac00ff147431 */ /* 0x000fe400000001ff */
[----:B------:R-:W-:Y:S01]  /*0a50*/  FMUL R9, R4, R4 ;  /* 0x0000000404097220 */ /* 0x000fe20000400000 */
[----:B------:R-:W-:Y:S01]  /*0a60*/  HFMA2 R22, -RZ, RZ, 1.541015625, -0.052001953125 ;  /* 0x3e2aaaa8ff167431 */ /* 0x000fe200000001ff */
[----:B------:R-:W-:Y:S01]  /*0a70*/  LOP3.LUT R8, R0, 0x1, RZ, 0xc0, !PT ;  /* 0x0000000100087812 */ /* 0x000fe200078ec0ff */
[----:B------:R-:W-:Y:S01]  /*0a80*/  BSSY.RECONVERGENT B1, `(.L_x_89) ;  /* 0x0000044000017945 */ /* 0x000fe20003800200 */
[----:B------:R-:W-:Y:S02]  /*0a90*/  MOV R21, 0x3c0885e4 ;  /* 0x3c0885e400157802 */ /* 0x000fe40000000f00 */
[----:B------:R-:W-:Y:S02]  /*0aa0*/  ISETP.NE.U32.AND P0, PT, R8, 0x1, PT ;  /* 0x000000010800780c */ /* 0x000fe40003f05070 */
[----:B------:R-:W-:Y:S01]  /*0ab0*/  IADD3 R8, PT, PT, R0, 0x1, RZ ;  /* 0x0000000100087810 */ /* 0x000fe20007ffe0ff */
[----:B------:R-:W-:Y:S01]  /*0ac0*/  FFMA R6, R9, R20, -0.0013887860113754868507 ;  /* 0xbab607ed09067423 */ /* 0x000fe20000000014 */
[----:B------:R-:W-:-:S02]  /*0ad0*/  FSEL R0, R21, 0.041666727513074874878, !P0 ;  /* 0x3d2aaabb15007808 */ /* 0x000fc40004000000 */
[----:B------:R-:W-:Y:S02]  /*0ae0*/  FSEL R4, R4, 1, !P0 ;  /* 0x3f80000004047808 */ /* 0x000fe40004000000 */
[----:B------:R-:W-:Y:S02]  /*0af0*/  FSEL R6, R6, -0.00019574658654164522886, P0 ;  /* 0xb94d415306067808 */ /* 0x000fe40000000000 */
[----:B------:R-:W-:Y:S01]  /*0b00*/  FSEL R25, -R22, -0.4999999701976776123, !P0 ;  /* 0xbeffffff16197808 */ /* 0x000fe20004000100 */
[----:B------:R-:W-:Y:S01]  /*0b10*/  FFMA R23, R9, R4, RZ ;  /* 0x0000000409177223 */ /* 0x000fe200000000ff */
[----:B------:R-:W-:Y:S01]  /*0b20*/  FSETP.GE.AND P0, PT, |R19|, 105615, PT ;  /* 0x47ce47801300780b */ /* 0x000fe20003f06200 */
[----:B------:R-:W-:Y:S01]  /*0b30*/  FFMA R0, R9, R6, R0 ;  /* 0x0000000609007223 */ /* 0x000fe20000000000 */
[----:B------:R-:W-:-:S03]  /*0b40*/  LOP3.LUT P1, RZ, R8, 0x2, RZ, 0xc0, !PT ;  /* 0x0000000208ff7812 */ /* 0x000fc6000782c0ff */
[----:B------:R-:W-:-:S04]  /*0b50*/  FFMA R0, R9, R0, R25 ;  /* 0x0000000009007223 */ /* 0x000fc80000000019 */
[----:B------:R-:W-:-:S06]  /*0b60*/  FFMA R4, R23, R0, R4 ;  /* 0x0000000017047223 */ /* 0x000fcc0000000004 */
        /* <DEDUP_REMOVED lines=11> */
.L_x_91:
        /* <DEDUP_REMOVED lines=17> */
[----:B0-----:R-:W-:-:S05]  /*0d30*/  IMAD R23, R0, -0x4, R1 ;  /* 0xfffffffc00177824 */ /* 0x001fca00078e0201 */
        /* <DEDUP_REMOVED lines=16> */
[----:B-1----:R-:W-:Y:S02]  /*0e40*/  LEA.HI R24, R6, R23, RZ, 0x1 ;  /* 0x0000001706187211 */ /* 0x002fe400078f08ff */
[----:B------:R-:W-:Y:S02]  /*0e50*/  ISETP.GE.AND P0, PT, R19, RZ, PT ;  /* 0x000000ff1300720c */ /* 0x000fe40003f06270 */
[----:B------:R-:W0:Y:S01]  /*0e60*/  I2F.F64.S64 R26, R26 ;  /* 0x0000001a001a7312 */ /* 0x000e220000301c00 */
[----:B------:R-:W-:-:S04]  /*0e70*/  IADD3 R0, PT, PT, -R24, RZ, RZ ;  /* 0x000000ff18007210 */ /* 0x000fc80007ffe1ff */
[----:B------:R-:W-:Y:S01]  /*0e80*/  @!P1 MOV R24, R0 ;  /* 0x0000000000189202 */ /* 0x000fe20000000f00 */
[----:B0-----:R-:W-:-:S10]  /*0e90*/  DMUL R8, R26, UR10 ;  /* 0x0000000a1a087c28 */ /* 0x001fd40008000000 */
[----:B------:R-:W0:Y:S02]  /*0ea0*/  F2F.F32.F64 R8, R8 ;  /* 0x0000000800087310 */ /* 0x000e240000301000 */
[----:B0-----:R-:W-:-:S07]  /*0eb0*/  FSEL R41, -R8, R8, !P0 ;  /* 0x0000000808297208 */ /* 0x001fce0004000100 */
.L_x_90:
[----:B------:R-:W-:Y:S05]  /*0ec0*/  BSYNC.RECONVERGENT B1 ;  /* 0x0000000000017941 */ /* 0x000fea0003800200 */
.L_x_89:
[----:B------:R-:W2:Y:S01]  /*0ed0*/  LD.E R23, desc[UR8][R16.64+0x280] ;  /* 0x0002800810177980 */ /* 0x000ea2000c101900 */
[----:B------:R-:W-:Y:S01]  /*0ee0*/  FMUL R0, R41, R41 ;  /* 0x0000002929007220 */ /* 0x000fe20000400000 */
[----:B------:R-:W-:Y:S01]  /*0ef0*/  LOP3.LUT R8, R24, 0x1, RZ, 0xc0, !PT ;  /* 0x0000000118087812 */ /* 0x000fe200078ec0ff */
[----:B------:R-:W-:Y:S02]  /*0f00*/  BSSY.RECONVERGENT B1, `(.L_x_92) ;  /* 0x000004a000017945 */ /* 0x000fe40003800200 */
[----:B------:R-:W-:Y:S01]  /*0f10*/  FFMA R9, R0, R20, -0.0013887860113754868507 ;  /* 0xbab607ed00097423 */ /* 0x000fe20000000014 */
[----:B------:R-:W-:-:S04]  /*0f20*/  ISETP.NE.U32.AND P0, PT, R8, 0x1, PT ;  /* 0x000000010800780c */ /* 0x000fc80003f05070 */
[----:B------:R-:W-:Y:S02]  /*0f30*/  FSEL R9, R9, -0.00019574658654164522886, !P0 ;  /* 0xb94d415309097808 */ /* 0x000fe40004000000 */
[----:B------:R-:W-:Y:S02]  /*0f40*/  FSEL R19, R21, 0.041666727513074874878, P0 ;  /* 0x3d2aaabb15137808 */ /* 0x000fe40000000000 */
[----:B------:R-:W-:Y:S02]  /*0f50*/  FSEL R25, -R22, -0.4999999701976776123, P0 ;  /* 0xbeffffff16197808 */ /* 0x000fe40000000100 */
[----:B------:R-:W-:Y:S01]  /*0f60*/  FSEL R41, R41, 1, P0 ;  /* 0x3f80000029297808 */ /* 0x000fe20000000000 */
[----:B------:R-:W-:Y:S01]  /*0f70*/  FFMA R9, R0, R9, R19 ;  /* 0x0000000900097223 */ /* 0x000fe20000000013 */
[----:B------:R-:W-:-:S03]  /*0f80*/  LOP3.LUT P0, RZ, R24, 0x2, RZ, 0xc0, !PT ;  /* 0x0000000218ff7812 */ /* 0x000fc6000780c0ff */
[C---:B------:R-:W-:Y:S01]  /*0f90*/  FFMA R9, R0.reuse, R9, R25 ;  /* 0x0000000900097223 */ /* 0x040fe20000000019 */
[----:B------:R-:W-:-:S04]  /*0fa0*/  FFMA R0, R0, R41, RZ ;  /* 0x0000002900007223 */ /* 0x000fc800000000ff */
[----:B------:R-:W-:-:S05]  /*0fb0*/  FFMA R41, R0, R9, R41 ;  /* 0x0000000900297223 */ /* 0x000fca0000000029 */
        /* <DEDUP_REMOVED lines=20> */
.L_x_94:
        /* <DEDUP_REMOVED lines=40> */
[----:B------:R-:W0:Y:S02]  /*1380*/  F2F.F32.F64 R24, R24 ;  /* 0x0000001800187310 */ /* 0x000e240000301000 */
[----:B0-----:R-:W-:-:S07]  /*1390*/  FSEL R0, -R24, R24, !P1 ;  /* 0x0000001818007208 */ /* 0x001fce0004800100 */
.L_x_93:
[----:B------:R-:W-:Y:S05]  /*13a0*/  BSYNC.RECONVERGENT B1 ;  /* 0x0000000000017941 */ /* 0x000fea0003800200 */
.L_x_92:
[----:B------:R-:W-:Y:S01]  /*13b0*/  FMUL R9, R0, R0 ;  /* 0x0000000000097220 */ /* 0x000fe20000400000 */
[C---:B------:R-:W-:Y:S01]  /*13c0*/  LOP3.LUT R19, R6.reuse, 0x1, RZ, 0xc0, !PT ;  /* 0x0000000106137812 */ /* 0x040fe200078ec0ff */
[----:B------:R-:W-:Y:S02]  /*13d0*/  BSSY.RECONVERGENT B1, `(.L_x_95) ;  /* 0x0000043000017945 */ /* 0x000fe40003800200 */
[----:B------:R-:W-:Y:S01]  /*13e0*/  FFMA R8, R9, R20, -0.0013887860113754868507 ;  /* 0xbab607ed09087423 */ /* 0x000fe20000000014 */
[----:B------:R-:W-:Y:S02]  /*13f0*/  ISETP.NE.U32.AND P0, PT, R19, 0x1, PT ;  /* 0x000000011300780c */ /* 0x000fe40003f05070 */
[----:B------:R-:W-:Y:S02]  /*1400*/  IADD3 R19, PT, PT, R6, 0x1, RZ ;  /* 0x0000000106137810 */ /* 0x000fe40007ffe0ff */
[----:B------:R-:W-:Y:S02]  /*1410*/  FSEL R8, R8, -0.00019574658654164522886, P0 ;  /* 0xb94d415308087808 */ /* 0x000fe40000000000 */
[----:B------:R-:W-:-:S02]  /*1420*/  FSEL R6, R21, 0.041666727513074874878, !P0 ;  /* 0x3d2aaabb15067808 */ /* 0x000fc40004000000 */
[----:B------:R-:W-:Y:S02]  /*1430*/  LOP3.LUT P1, RZ, R19, 0x2, RZ, 0xc0, !PT ;  /* 0x0000000213ff7812 */ /* 0x000fe4000782c0ff */
[----:B------:R-:W-:Y:S01]  /*1440*/  FSEL R0, R0, 1, !P0 ;  /* 0x3f80000000007808 */ /* 0x000fe20004000000 */
[----:B------:R-:W-:Y:S01]  /*1450*/  FFMA R6, R9, R8, R6 ;  /* 0x0000000809067223 */ /* 0x000fe20000000006 */
[----:B------:R-:W-:Y:S02]  /*1460*/  FSEL R19, -R22, -0.4999999701976776123, !P0 ;  /* 0xbeffffff16137808 */ /* 0x000fe40004000100 */
[----:B------:R-:W-:Y:S01]  /*1470*/  FSETP.GE.AND P0, PT, |R23|, 105615, PT ;  /* 0x47ce47801700780b */ /* 0x000fe20003f06200 */
[C---:B------:R-:W-:Y:S02]  /*1480*/  FFMA R25, R9.reuse, R0, RZ ;  /* 0x0000000009197223 */ /* 0x040fe400000000ff */
[----:B------:R-:W-:-:S04]  /*1490*/  FFMA R6, R9, R6, R19 ;  /* 0x0000000609067223 */ /* 0x000fc80000000013 */
[----:B------:R-:W-:-:S04]  /*14a0*/  FFMA R25, R25, R6, R0 ;  /* 0x0000000619197223 */ /* 0x000fc80000000000 */
[----:B------:R-:W-:Y:S02]  /*14b0*/  @P1 FADD R25, RZ, -R25 ;  /* 0x80000019ff191221 */ /* 0x000fe40000000000 */
[----:B------:R-:W-:Y:S05]  /*14c0*/  @!P0 BRA `(.L_x_96) ;  /* 0x0000000000cc8947 */ /* 0x000fea0003800000 */
        /* <DEDUP_REMOVED lines=9> */
.L_x_97:
        /* <DEDUP_REMOVED lines=20> */
[----:B0-----:R-:W3:Y:S01]  /*16a0*/  @P0 LDL R6, [R26+0x10] ;  /* 0x000010001a060983 */ /* 0x001ee20000100800 */
        /* <DEDUP_REMOVED lines=21> */
.L_x_96:
[----:B------:R-:W-:Y:S05]  /*1800*/  BSYNC.RECONVERGENT B1 ;  /* 0x0000000000017941 */ /* 0x000fea0003800200 */
.L_x_95:
[----:B------:R-:W-:Y:S01]  /*1810*/  FMUL R9, R36, R36 ;  /* 0x0000002424097220 */ /* 0x000fe20000400000 */
[----:B------:R-:W-:Y:S01]  /*1820*/  LOP3.LUT R0, R26, 0x1, RZ, 0xc0, !PT ;  /* 0x000000011a007812 */ /* 0x000fe200078ec0ff */
[----:B------:R-:W-:Y:S01]  /*1830*/  BSSY.RECONVERGENT B1, `(.L_x_98) ;  /* 0x000001a000017945 */ /* 0x000fe20003800200 */
[----:B------:R-:W-:Y:S01]  /*1840*/  IADD3 R6, PT, PT, R25, 0x1800000, RZ ;  /* 0x0180000019067810 */ /* 0x000fe20007ffe0ff */
[----:B------:R-:W-:Y:S01]  /*1850*/  FFMA R20, R9, R20, -0.0013887860113754868507 ;  /* 0xbab607ed09147423 */ /* 0x000fe20000000014 */
[----:B------:R-:W-:Y:S02]  /*1860*/  ISETP.NE.U32.AND P0, PT, R0, 0x1, PT ;  /* 0x000000010000780c */ /* 0x000fe40003f05070 */
[----:B------:R-:W-:Y:S02]  /*1870*/  LOP3.LUT R6, R6, 0x7f800000, RZ, 0xc0, !PT ;  /* 0x7f80000006067812 */ /* 0x000fe400078ec0ff */
[----:B------:R-:W-:Y:S02]  /*1880*/  FSEL R0, R21, 0.041666727513074874878, P0 ;  /* 0x3d2aaabb15007808 */ /* 0x000fe40000000000 */
[----:B------:R-:W-:-:S02]  /*1890*/  FSEL R20, R20, -0.00019574658654164522886, !P0 ;  /* 0xb94d415314147808 */ /* 0x000fc40004000000 */
[----:B------:R-:W-:Y:S02]  /*18a0*/  FSEL R22, -R22, -0.4999999701976776123, P0 ;  /* 0xbeffffff16167808 */ /* 0x000fe40000000100 */
[----:B------:R-:W-:Y:S01]  /*18b0*/  FSEL R36, R36, 1, P0 ;  /* 0x3f80000024247808 */ /* 0x000fe20000000000 */
[C---:B------:R-:W-:Y:S01]  /*18c0*/  FFMA R0, R9.reuse, R20, R0 ;  /* 0x0000001409007223 */ /* 0x040fe20000000000 */
[----:B------:R-:W-:Y:S02]  /*18d0*/  ISETP.GT.U32.AND P0, PT, R6, 0x1ffffff, PT ;  /* 0x01ffffff0600780c */ /* 0x000fe40003f04070 */
[----:B------:R-:W-:Y:S01]  /*18e0*/  LOP3.LUT P1, RZ, R26, 0x2, RZ, 0xc0, !PT ;  /* 0x000000021aff7812 */ /* 0x000fe2000782c0ff */
[C---:B------:R-:W-:Y:S01]  /*18f0*/  FFMA R0, R9.reuse, R0, R22 ;  /* 0x0000000009007223 */ /* 0x040fe20000000016 */
[----:B------:R-:W-:-:S04]  /*1900*/  FFMA R9, R9, R36, RZ ;  /* 0x0000002409097223 */ /* 0x000fc800000000ff */
[----:B------:R-:W-:-:S07]  /*1910*/  FFMA R36, R9, R0, R36 ;  /* 0x0000000009247223 */ /* 0x000fce0000000024 */
[----:B------:R-:W-:Y:S01]  /*1920*/  @P1 FADD R36, RZ, -R36 ;  /* 0x80000024ff241221 */ /* 0x000fe20000000000 */
[----:B------:R-:W-:Y:S06]  /*1930*/  @P0 BRA `(.L_x_99) ;  /* 0x0000000000140947 */ /* 0x000fec0003800000 */
[----:B------:R-:W-:Y:S02]  /*1940*/  MOV R0, R25 ;  /* 0x0000001900007202 */ /* 0x000fe40000000f00 */
[----:B------:R-:W-:-:S07]  /*1950*/  MOV R8, 0x1970 ;  /* 0x0000197000087802 */ /* 0x000fce0000000f00 */
[----:B------:R-:W-:Y:S05]  /*1960*/  CALL.REL.NOINC `($__internal_4_$__cuda_sm20_rcp_rn_f32_slowpath) ;  /* 0x0000006800bc7944 */ /* 0x000fea0003c00000 */
[----:B------:R-:W-:Y:S01]  /*1970*/  MOV R6, R0 ;  /* 0x0000000000067202 */ /* 0x000fe20000000f00 */
[----:B------:R-:W-:Y:S06]  /*1980*/  BRA `(.L_x_100) ;  /* 0x0000000000107947 */ /* 0x000fec0003800000 */
.L_x_99:
[----:B------:R-:W0:Y:S02]  /*1990*/  MUFU.RCP R6, R25 ;  /* 0x0000001900067308 */ /* 0x000e240000001000 */
[----:B0-----:R-:W-:-:S04]  /*19a0*/  FFMA R0, R25, R6, -1 ;  /* 0xbf80000019007423 */ /* 0x001fc80000000006 */
[----:B------:R-:W-:-:S04]  /*19b0*/  FADD.FTZ R9, -R0, -RZ ;  /* 0x800000ff00097221 */ /* 0x000fc80000010100 */
[----:B------:R-:W-:-:S07]  /*19c0*/  FFMA R6, R6, R9, R6 ;  /* 0x0000000906067223 */ /* 0x000fce0000000006 */
.L_x_100:
[----:B------:R-:W-:Y:S05]  /*19d0*/  BSYNC.RECONVERGENT B1 ;  /* 0x0000000000017941 */ /* 0x000fea0003800200 */
.L_x_98:
        /* <DEDUP_REMOVED lines=10> */
[----:B------:R-:W-:Y:S05]  /*1a80*/  CALL.REL.NOINC `($__internal_5_$__cuda_sm3x_div_rn_noftz_f32_slowpath) ;  /* 0x0000006c00487944 */ /* 0x000fea0003c00000 */
[----:B------:R-:W-:-:S07]  /*1a90*/  MOV R9, R0 ;  /* 0x0000000000097202 */ /* 0x000fce0000000f00 */
.L_x_102:
[----:B------:R-:W-:Y:S05]  /*1aa0*/  BSYNC.RECONVERGENT B1 ;  /* 0x0000000000017941 */ /* 0x000fea0003800200 */
.L_x_101:
        /* <DEDUP_REMOVED lines=23> */
.L_x_105:
        /* <DEDUP_REMOVED lines=42> */
.L_x_104:
[----:B------:R-:W-:Y:S05]  /*1ec0*/  BSYNC.RECONVERGENT B1 ;  /* 0x0000000000017941 */ /* 0x000fea0003800200 */
.L_x_103:
[----:B------:R-:W-:Y:S02]  /*1ed0*/  HFMA2 R8, -RZ, RZ, 0.487060546875, -0.0625 ;  /* 0x37cbac00ff087431 */ /* 0x000fe400000001ff */
[----:B------:R-:W-:Y:S01]  /*1ee0*/  FMUL R19, R18, R18 ;  /* 0x0000001212137220 */ /* 0x000fe20000400000 */
[----:B------:R-:W-:Y:S01]  /*1ef0*/  HFMA2 R31, -RZ, RZ, 1.541015625, -0.052001953125 ;  /* 0x3e2aaaa8ff1f7431 */ /* 0x000fe200000001ff */
[C---:B------:R-:W-:Y:S01]  /*1f00*/  LOP3.LUT R22, R21.reuse, 0x1, RZ, 0xc0, !PT ;  /* 0x0000000115167812 */ /* 0x040fe200078ec0ff */
[----:B------:R-:W-:Y:S01]  /*1f10*/  BSSY.RECONVERGENT B1, `(.L_x_106) ;  /* 0x0000043000017945 */ /* 0x000fe20003800200 */
[----:B------:R-:W-:Y:S02]  /*1f20*/  MOV R30, 0x3c0885e4 ;  /* 0x3c0885e4001e7802 */ /* 0x000fe40000000f00 */
[----:B------:R-:W-:Y:S02]  /*1f30*/  ISETP.NE.U32.AND P0, PT, R22, 0x1, PT ;  /* 0x000000011600780c */ /* 0x000fe40003f05070 */
[----:B------:R-:W-:Y:S01]  /*1f40*/  LOP3.LUT P1, RZ, R21, 0x2, RZ, 0xc0, !PT ;  /* 0x0000000215ff7812 */ /* 0x000fe2000782c0ff */
[----:B------:R-:W-:Y:S01]  /*1f50*/  FFMA R20, R19, R8, -0.0013887860113754868507 ;  /* 0xbab607ed13147423 */ /* 0x000fe20000000008 */
[----:B------:R-:W-:-:S02]  /*1f60*/  FSEL R22, R30, 0.041666727513074874878, P0 ;  /* 0x3d2aaabb1e167808 */ /* 0x000fc40000000000 */
[----:B------:R-:W-:Y:S02]  /*1f70*/  FSEL R37, R18, 1, P0 ;  /* 0x3f80000012257808 */ /* 0x000fe40000000000 */
[----:B------:R-:W-:Y:S02]  /*1f80*/  FSEL R20, R20, -0.00019574658654164522886, !P0 ;  /* 0xb94d415314147808 */ /* 0x000fe40004000000 */
[----:B------:R-:W-:Y:S01]  /*1f90*/  FSEL R21, -R31, -0.4999999701976776123, P0 ;  /* 0xbeffffff1f157808 */ /* 0x000fe20000000100 */
[C---:B------:R-:W-:Y:S01]  /*1fa0*/  FFMA R18, R19.reuse, R37, RZ ;  /* 0x0000002513127223 */ /* 0x040fe200000000ff */
[----:B------:R-:W-:Y:S01]  /*1fb0*/  FSETP.GE.AND P0, PT, |R0|, 105615, PT ;  /* 0x47ce47800000780b */ /* 0x000fe20003f06200 */
        /* <DEDUP_REMOVED lines=14> */
.L_x_108:
        /* <DEDUP_REMOVED lines=42> */
.L_x_107:
[----:B------:R-:W-:Y:S05]  /*2340*/  BSYNC.RECONVERGENT B1 ;  /* 0x0000000000017941 */ /* 0x000fea0003800200 */
.L_x_106:
[----:B------:R-:W2:Y:S01]  /*2350*/  LD.E R27, desc[UR8][R16.64] ;  /* 0x00000008101b7980 */ /* 0x000ea2000c101900 */
[----:B------:R-:W-:Y:S01]  /*2360*/  FMUL R18, R39, R39 ;  /* 0x0000002727127220 */ /* 0x000fe20000400000 */
[C---:B------:R-:W-:Y:S01]  /*2370*/  LOP3.LUT R19, R23.reuse, 0x1, RZ, 0xc0, !PT ;  /* 0x0000000117137812 */ /* 0x040fe200078ec0ff */
[----:B------:R-:W-:Y:S01]  /*2380*/  FMUL R32, R4, R40 ;  /* 0x0000002804207220 */ /* 0x000fe20000400000 */
[----:B------:R-:W-:Y:S01]  /*2390*/  IADD3 R23, PT, PT, R23, 0x1, RZ ;  /* 0x0000000117177810 */ /* 0x000fe20007ffe0ff */
[----:B------:R-:W-:Y:S01]  /*23a0*/  FFMA R20, R18, R8, -0.0013887860113754868507 ;  /* 0xbab607ed12147423 */ /* 0x000fe20000000008 */
[----:B------:R-:W-:Y:S01]  /*23b0*/  ISETP.NE.U32.AND P0, PT, R19, 0x1, PT ;  /* 0x000000011300780c */ /* 0x000fe20003f05070 */
[----:B------:R-:W-:Y:S01]  /*23c0*/  FMUL R26, R41, R40 ;  /* 0x00000028291a7220 */ /* 0x000fe20000400000 */
[----:B------:R-:W-:Y:S01]  /*23d0*/  LOP3.LUT P1, RZ, R23, 0x2, RZ, 0xc0, !PT ;  /* 0x0000000217ff7812 */ /* 0x000fe2000782c0ff */
[----:B------:R-:W-:Y:S01]  /*23e0*/  FMUL R38, R37, R32 ;  /* 0x0000002025267220 */ /* 0x000fe20000400000 */
[----:B------:R-:W-:Y:S01]  /*23f0*/  FSEL R19, R20, -0.00019574658654164522886, P0 ;  /* 0xb94d415314137808 */ /* 0x000fe20000000000 */
[----:B------:R-:W-:Y:S01]  /*2400*/  F2F.F64.F32 R28, R43 ;  /* 0x0000002b001c7310 */ /* 0x000fe20000201800 */
[----:B------:R-:W-:-:S02]  /*2410*/  FSEL R21, R30, 0.041666727513074874878, !P0 ;  /* 0x3d2aaabb1e157808 */ /* 0x000fc40004000000 */
[----:B------:R-:W-:Y:S02]  /*2420*/  FSEL R20, -R31, -0.4999999701976776123, !P0 ;  /* 0xbeffffff1f147808 */ /* 0x000fe40004000100 */
[----:B------:R-:W-:Y:S01]  /*2430*/  FSEL R39, R39, 1, !P0 ;  /* 0x3f80000027277808 */ /* 0x000fe20004000000 */
[C---:B------:R-:W-:Y:S02]  /*2440*/  FFMA R19, R18.reuse, R19, R21 ;  /* 0x0000001312137223 */ /* 0x040fe40000000015 */
[----:B------:R-:W-:Y:S02]  /*2450*/  F2F.F64.F32 R22, R38 ;  /* 0x0000002600167310 */ /* 0x000fe40000201800 */
[C---:B------:R-:W-:Y:S01]  /*2460*/  FFMA R19, R18.reuse, R19, R20 ;  /* 0x0000001312137223 */ /* 0x040fe20000000014 */
[----:B------:R-:W-:-:S04]  /*2470*/  FFMA R18, R18, R39, RZ ;  /* 0x0000002712127223 */ /* 0x000fc800000000ff */
[----:B------:R-:W-:Y:S01]  /*2480*/  FFMA R39, R18, R19, R39 ;  /* 0x0000001312277223 */ /* 0x000fe20000000027 */
[----:B------:R-:W-:Y:S03]  /*2490*/  F2F.F64.F32 R20, R26 ;  /* 0x0000001a00147310 */ /* 0x000fe60000201800 */
[----:B------:R-:W-:-:S05]  /*24a0*/  @P1 FADD R39, RZ, -R39 ;  /* 0x80000027ff271221 */ /* 0x000fca0000000000 */
[----:B------:R-:W0:Y:S02]  /*24b0*/  F2F.F64.F32 R18, R39 ;  /* 0x0000002700127310 */ /* 0x000e240000201800 */
[----:B0-----:R-:W-:-:S08]  /*24c0*/  DADD R18, -R18, 1 ;  /* 0x3ff0000012127429 */ /* 0x001fd00000000100 */
[----:B------:R-:W-:Y:S01]  /*24d0*/  DFMA R20, R20, -R18, R22 ;  /* 0x800000121414722b */ /* 0x000fe20000000016 */
        /* <DEDUP_REMOVED lines=9> */
[----:B------:R-:W-:Y:S06]  /*2570*/  ST.E desc[UR8][R20.64+0x100], R33 ;  /* 0x0001002114007985 */ /* 0x000fec000c101908 */
[----:B------:R-:W0:Y:S02]  /*2580*/  F2F.F64.F32 R24, R24 ;  /* 0x0000001800187310 */ /* 0x000e240000201800 */
[----:B0-----:R-:W-:-:S06]  /*2590*/  DFMA R22, R18, R22, R24 ;  /* 0x000000161216722b */ /* 0x001fcc0000000018 */
[----:B--2---:R-:W0:Y:S02]  /*25a0*/  F2F.F64.F32 R26, R42 ;  /* 0x0000002a001a7310 */ /* 0x004e240000201800 */
[----:B0-----:R-:W-:-:S10]  /*25b0*/  DFMA R22, R28, R22, R26 ;  /* 0x000000161c16722b */ /* 0x001fd4000000001a */
[----:B------:R-:W0:Y:S02]  /*25c0*/  F2F.F32.F64 R23, R22 ;  /* 0x0000001600177310 */ /* 0x000e240000301000 */
[----:B0-----:R0:W-:Y:S04]  /*25d0*/  ST.E desc[UR8][R20.64+0x80], R23 ;  /* 0x0000801714007985 */ /* 0x0011e8000c101908 */
[----:B------:R-:W2:Y:S04]  /*25e0*/  LD.E R19, desc[UR8][R16.64+0x180] ;  /* 0x0001800810137980 */ /* 0x000ea8000c101900 */
[----:B--2---:R1:W-:Y:S04]  /*25f0*/  ST.E desc[UR8][R20.64+0x180], R19 ;  /* 0x0001801314007985 */ /* 0x0043e8000c101908 */
[----:B------:R-:W2:Y:S02]  /*2600*/  LD.E R25, desc[UR8][R16.64+0x200] ;  /* 0x0002000810197980 */ /* 0x000ea4000c101900 */
[----:B--2---:R-:W-:-:S05]  /*2610*/  FADD R27, R0, R25 ;  /* 0x00000019001b7221 */ /* 0x004fca0000000000 */
[----:B------:R1:W-:Y:S04]  /*2620*/  ST.E desc[UR8][R20.64+0x200], R27 ;  /* 0x0002001b14007985 */ /* 0x0003e8000c101908 */
[----:B------:R2:W3:Y:S01]  /*2630*/  LD.E R29, desc[UR8][R16.64+0x280] ;  /* 0x00028008101d7980 */ /* 0x0004e2000c101900 */
[----:B------:R-:W-:Y:S01]  /*2640*/  FMUL R25, R4, R37 ;  /* 0x0000002504197220 */ /* 0x000fe20000400000 */
[----:B------:R-:W-:Y:S03]  /*2650*/  BSSY.RECONVERGENT B1, `(.L_x_109) ;  /* 0x000003f000017945 */ /* 0x000fe60003800200 */
[C---:B------:R-:W-:Y:S01]  /*2660*/  FMUL R0, R25.reuse, 0.63661974668502807617 ;  /* 0x3f22f98319007820 */ /* 0x040fe20000400000 */
[----:B------:R-:W-:-:S05]  /*2670*/  FSETP.GE.AND P0, PT, |R25|, 105615, PT ;  /* 0x47ce47801900780b */ /* 0x000fca0003f06200 */
[----:B------:R-:W4:Y:S02]  /*2680*/  F2I.NTZ R0, R0 ;  /* 0x0000000000007305 */ /* 0x000f240000203100 */
[----:B----4-:R-:W-:-:S05]  /*2690*/  I2FP.F32.S32 R22, R0 ;  /* 0x0000000000167245 */ /* 0x010fca0000201400 */
[----:B0-----:R-:W-:-:S04]  /*26a0*/  FFMA R23, R22, -1.5707962512969970703, R25 ;  /* 0xbfc90fda16177823 */ /* 0x001fc80000000019 */
[----:B------:R-:W-:-:S04]  /*26b0*/  FFMA R23, R22, -7.5497894158615963534e-08, R23 ;  /* 0xb3a2216816177823 */ /* 0x000fc80000000017 */
[----:B------:R-:W-:Y:S01]  /*26c0*/  FFMA R22, R22, -5.3903029534742383927e-15, R23 ;  /* 0xa7c234c516167823 */ /* 0x000fe20000000017 */
[----:B------:R-:W-:-:S04]  /*26d0*/  MOV R23, R0 ;  /* 0x0000000000177202 */ /* 0x000fc80000000f00 */
[----:B--2---:R-:W-:Y:S01]  /*26e0*/  MOV R16, R22 ;  /* 0x0000001600107202 */ /* 0x004fe20000000f00 */
[----:B---3--:R1:W-:Y:S01]  /*26f0*/  ST.E desc[UR8][R20.64+0x280], R29 ;  /* 0x0002801d14007985 */ /* 0x0083e2000c101908 */
[----:B------:R-:W-:Y:S05]  /*2700*/  @!P0 BRA `(.L_x_110) ;  /* 0x0000000000cc8947 */ /* 0x000fea0003800000 */
[----:B------:R-:W-:-:S13]  /*2710*/  FSETP.NEU.AND P0, PT, |R25|, +INF , PT ;  /* 0x7f8000001900780b */ /* 0x000fda0003f0d200 */
[----:B------:R-:W-:Y:S01]  /*2720*/  @!P0 FMUL R16, RZ, R25 ;  /* 0x00000019ff108220 */ /* 0x000fe20000400000 */
[----:B------:R-:W-:Y:S01]  /*2730*/  @!P0 MOV R0, RZ ;  /* 0x000000ff00008202 */ /* 0x000fe20000000f00 */
[----:B------:R-:W-:Y:S06]  /*2740*/  @!P0 BRA `(.L_x_110) ;  /* 0x0000000000bc8947 */ /* 0x000fec0003800000 */
[----:B------:R-:W-:Y:S01]  /*2750*/  SHF.L.U32 R16, R25, 0x8, RZ ;  /* 0x0000000819107819 */ /* 0x000fe200000006ff */
[----:B-1----:R-:W-:Y:S01]  /*2760*/  HFMA2 R20, -RZ, RZ, 0, 0 ;  /* 0x00000000ff147431 */ /* 0x002fe200000001ff */
[----:B------:R-:W-:Y:S01]  /*2770*/  MOV R0, RZ ;  /* 0x000000ff00007202 */ /* 0x000fe20000000f00 */
[----:B------:R-:W-:Y:S01]  /*2780*/  UMOV UR5, URZ ;  /* 0x000000ff00057c82 */ /* 0x000fe20008000000 */
[----:B------:R-:W-:-:S07]  /*2790*/  LOP3.LUT R27, R16, 0x80000000, RZ, 0xfc, !PT ;  /* 0x80000000101b7812 */ /* 0x000fce00078efcff */
.L_x_111:
        /* <DEDUP_REMOVED lines=30> */
[----:B------:R-:W-:Y:S02]  /*2980*/  LOP3.LUT R24, R18, R25, RZ, 0x3c, !PT ;  /* 0x0000001912187212 */ /* 0x000fe400078e3cff */
[C---:B------:R-:W-:Y:S02]  /*2990*/  LOP3.LUT R16, R19.reuse, R17, RZ, 0x3c, !PT ;  /* 0x0000001113107212 */ /* 0x040fe400078e3cff */
[----:B------:R-:W-:Y:S02]  /*29a0*/  LOP3.LUT R17, R19, R18, RZ, 0x3c, !PT ;  /* 0x0000001213117212 */ /* 0x000fe400078e3cff */
        /* <DEDUP_REMOVED lines=8> */
[----:B0-----:R-:W-:-:S07]  /*2a30*/  FSEL R16, -R20, R20, !P1 ;  /* 0x0000001414107208 */ /* 0x001fce0004800100 */
.L_x_110:
[----:B------:R-:W-:Y:S05]  /*2a40*/  BSYNC.RECONVERGENT B1 ;  /* 0x0000000000017941 */ /* 0x000fea0003800200 */
.L_x_109:
[----:B------:R-:W-:Y:S01]  /*2a50*/  FMUL R17, R16, R16 ;  /* 0x0000001010117220 */ /* 0x000fe20000400000 */
[C---:B-1----:R-:W-:Y:S01]  /*2a60*/  LOP3.LUT R19, R0.reuse, 0x1, RZ, 0xc0, !PT ;  /* 0x0000000100137812 */ /* 0x042fe200078ec0ff */
        /* <DEDUP_REMOVED lines=8> */
[----:B------:R-:W-:Y:S01]  /*2af0*/  FFMA R18, R17, R18, R20 ;  /* 0x0000001211127223 */ /* 0x000fe20000000014 */
        /* <DEDUP_REMOVED lines=10> */
[----:B------:R-:W-:Y:S02]  /*2ba0*/  SHF.L.U32 R16, R25, 0x8, RZ ;  /* 0x0000000819107819 */ /* 0x000fe400000006ff */
[----:B------:R-:W-:Y:S01]  /*2bb0*/  CS2R R20, SRZ ;  /* 0x0000000000147805 */ /* 0x000fe2000001ff00 */
[----:B------:R-:W-:Y:S01]  /*2bc0*/  UMOV UR5, URZ ;  /* 0x000000ff00057c82 */ /* 0x000fe20008000000 */
[----:B------:R-:W-:-:S07]  /*2bd0*/  LOP3.LUT R27, R16, 0x80000000, RZ, 0xfc, !PT ;  /* 0x80000000101b7812 */ /* 0x000fce00078efcff */
.L_x_114:
        /* <DEDUP_REMOVED lines=27> */
[--C-:B0-----:R-:W-:Y:S02]  /*2d90*/  SHF.R.U32.HI R23, RZ, 0x1e, R20.reuse ;  /* 0x0000001eff177819 */ /* 0x101fe40000011614 */
        /* <DEDUP_REMOVED lines=8> */
[----:B------:R-:W0:Y:S01]  /*2e20*/  I2F.F64.S64 R16, R16 ;  /* 0x0000001000107312 */ /* 0x000e220000301c00 */
[----:B------:R-:W-:-:S04]  /*2e30*/  IADD3 R20, PT, PT, -R23, RZ, RZ ;  /* 0x000000ff17147210 */ /* 0x000fc80007ffe1ff */
[----:B------:R-:W-:Y:S01]  /*2e40*/  @!P1 MOV R23, R20 ;  /* 0x0000001400179202 */ /* 0x000fe20000000f00 */
[----:B0-----:R-:W-:-:S10]  /*2e50*/  DMUL R18, R16, UR10 ;  /* 0x0000000a10127c28 */ /* 0x001fd40008000000 */
[----:B------:R-:W0:Y:S02]  /*2e60*/  F2F.F32.F64 R18, R18 ;  /* 0x0000001200127310 */ /* 0x000e240000301000 */
[----:B01----:R-:W-:-:S07]  /*2e70*/  FSEL R22, -R18, R18, !P0 ;  /* 0x0000001212167208 */ /* 0x003fce0004000100 */
.L_x_113:
[----:B------:R-:W-:Y:S05]  /*2e80*/  BSYNC.RECONVERGENT B1 ;  /* 0x0000000000017941 */ /* 0x000fea0003800200 */
.L_x_112:
[----:B------:R-:W-:Y:S01]  /*2e90*/  FMUL R17, R22, R22 ;  /* 0x0000001616117220 */ /* 0x000fe20000400000 */
[C---:B------:R-:W-:Y:S01]  /*2ea0*/  LOP3.LUT R16, R23.reuse, 0x1, RZ, 0xc0, !PT ;  /* 0x0000000117107812 */ /* 0x040fe200078ec0ff */
[-C--:B------:R-:W-:Y:S01]  /*2eb0*/  FMUL R18, R4, R37.reuse ;  /* 0x0000002504127220 */ /* 0x080fe20000400000 */
[----:B------:R-:W-:Y:S01]  /*2ec0*/  IADD3 R23, PT, PT, R23, 0x1, RZ ;  /* 0x0000000117177810 */ /* 0x000fe20007ffe0ff */
[----:B------:R-:W-:Y:S01]  /*2ed0*/  FFMA R8, R17, R8, -0.0013887860113754868507 ;  /* 0xbab607ed11087423 */ /* 0x000fe20000000008 */
[----:B------:R-:W-:Y:S01]  /*2ee0*/  ISETP.NE.U32.AND P0, PT, R16, 0x1, PT ;  /* 0x000000011000780c */ /* 0x000fe20003f05070 */
[----:B------:R-:W-:Y:S01]  /*2ef0*/  F2F.F64.F32 R26, R41 ;  /* 0x00000029001a7310 */ /* 0x000fe20000201800 */
[----:B------:R-:W-:Y:S01]  /*2f00*/  LOP3.LUT P1, RZ, R23, 0x2, RZ, 0xc0, !PT ;  /* 0x0000000217ff7812 */ /* 0x000fe2000782c0ff */
[----:B------:R-:W-:Y:S01]  /*2f10*/  FMUL R33, R41, R0 ;  /* 0x0000000029217220 */ /* 0x000fe20000400000 */
[----:B------:R-:W-:Y:S01]  /*2f20*/  FSEL R30, R30, 0.041666727513074874878, !P0 ;  /* 0x3d2aaabb1e1e7808 */ /* 0x000fe20004000000 */
[-C--:B------:R-:W-:Y:S01]  /*2f30*/  FMUL R23, R40, R40.reuse ;  /* 0x0000002828177220 */ /* 0x080fe20000400000 */
[----:B------:R-:W-:Y:S01]  /*2f40*/  FSEL R8, R8, -0.00019574658654164522886, P0 ;  /* 0xb94d415308087808 */ /* 0x000fe20000000000 */
[----:B------:R-:W-:Y:S01]  /*2f50*/  FMUL R38, R6, R40 ;  /* 0x0000002806267220 */ /* 0x000fe20000400000 */
[----:B------:R-:W-:Y:S01]  /*2f60*/  FSEL R31, -R31, -0.4999999701976776123, !P0 ;  /* 0xbeffffff1f1f7808 */ /* 0x000fe20004000100 */
[----:B------:R-:W-:Y:S01]  /*2f70*/  F2F.F64.F32 R18, R18 ;  /* 0x0000001200127310 */ /* 0x000fe20000201800 */
[----:B------:R-:W-:Y:S01]  /*2f80*/  FSEL R22, R22, 1, !P0 ;  /* 0x3f80000016167808 */ /* 0x000fe20004000000 */
[----:B------:R-:W-:Y:S01]  /*2f90*/  FFMA R8, R17, R8, R30 ;  /* 0x0000000811087223 */ /* 0x000fe2000000001e */
[----:B------:R-:W-:Y:S01]  /*2fa0*/  FMUL R45, R41, R37 ;  /* 0x00000025292d7220 */ /* 0x000fe20000400000 */
[----:B------:R-:W-:Y:S01]  /*2fb0*/  FMUL R40, R43, R40 ;  /* 0x000000282b287220 */ /* 0x000fe20000400000 */
[----:B------:R-:W0:Y:S01]  /*2fc0*/  S2UR UR6, SR_CgaCtaId ;  /* 0x00000000000679c3 */ /* 0x000e220000008800 */
[C---:B------:R-:W-:Y:S01]  /*2fd0*/  FFMA R8, R17.reuse, R8, R31 ;  /* 0x0000000811087223 */ /* 0x040fe2000000001f */
[----:B------:R-:W-:Y:S01]  /*2fe0*/  FFMA R17, R17, R22, RZ ;  /* 0x0000001611117223 */ /* 0x000fe200000000ff */
[----:B------:R-:W1:Y:S01]  /*2ff0*/  F2F.F64.F32 R24, R33 ;  /* 0x0000002100187310 */ /* 0x000e620000201800 */
[----:B------:R-:W-:-:S02]  /*3000*/  UMOV UR5, 0x400 ;  /* 0x0000040000057882 */ /* 0x000fc40000000000 */
[----:B------:R-:W-:Y:S01]  /*3010*/  FFMA R22, R17, R8, R22 ;  /* 0x0000000811167223 */ /* 0x000fe20000000016 */
[----:B------:R-:W-:-:S03]  /*3020*/  FMUL R8, R4, R36 ;  /* 0x0000002404087220 */ /* 0x000fc60000400000 */
[----:B------:R-:W-:Y:S01]  /*3030*/  @P1 FADD R22, RZ, -R22 ;  /* 0x80000016ff161221 */ /* 0x000fe20000000000 */
[----:B------:R-:W-:Y:S01]  /*3040*/  F2F.F64.F32 R16, R43 ;  /* 0x0000002b00107310 */ /* 0x000fe20000201800 */
[----:B------:R-:W-:-:S04]  /*3050*/  FMUL R28, R7, R8 ;  /* 0x00000008071c7220 */ /* 0x000fc80000400000 */
[----:B------:R-:W-:Y:S01]  /*3060*/  FMUL R32, R39, R28 ;  /* 0x0000001c27207220 */ /* 0x000fe20000400000 */
[----:B-1----:R-:W-:Y:S02]  /*3070*/  DADD R24, -R24, 1 ;  /* 0x3ff0000018187429 */ /* 0x002fe40000000100 */
[----:B------:R-:W1:Y:S08]  /*3080*/  F2F.F64.F32 R20, R22 ;  /* 0x0000001600147310 */ /* 0x000e700000201800 */
[----:B------:R2:W3:Y:S01]  /*3090*/  F2F.F64.F32 R30, R32 ;  /* 0x00000020001e7310 */ /* 0x0004e20000201800 */
[----:B-1----:R-:W-:-:S07]  /*30a0*/  DADD R20, -R20, 1 ;  /* 0x3ff0000014147429 */ /* 0x002fce0000000100 */
[----:B------:R-:W1:Y:S01]  /*30b0*/  F2F.F64.F32 R22, R23 ;  /* 0x0000001700167310 */ /* 0x000e620000201800 */
[----:B--2---:R-:W-:-:S04]  /*30c0*/  FMUL R32, R7, R4 ;  /* 0x0000000407207220 */ /* 0x004fc80000400000 */
[----:B------:R-:W-:Y:S01]  /*30d0*/  FMUL R44, R39, R32 ;  /* 0x00000020272c7220 */ /* 0x000fe20000400000 */
[----:B------:R-:W-:Y:S02]  /*30e0*/  DFMA R26, R26, -R20, R18 ;  /* 0x800000141a1a722b */ /* 0x000fe40000000012 */
[----:B------:R-:W2:Y:S01]  /*30f0*/  F2F.F64.F32 R28, R38 ;  /* 0x00000026001c7310 */ /* 0x000ea20000201800 */
[----:B---3--:R-:W-:-:S05]  /*3100*/  DMUL R30, R30, R24 ;  /* 0x000000181e1e7228 */ /* 0x008fca0000000000 */
[----:B------:R-:W-:Y:S02]  /*3110*/  DMUL R26, R16, R26 ;  /* 0x0000001a101a7228 */ /* 0x000fe40000000000 */
[----:B------:R-:W-:Y:S06]  /*3120*/  F2F.F64.F32 R34, R4 ;  /* 0x0000000400227310 */ /* 0x000fec0000201800 */
[----:B-1----:R-:W-:-:S08]  /*3130*/  DMUL R26, R26, R22 ;  /* 0x000000161a1a7228 */ /* 0x002fd00000000000 */
[----:B--2---:R-:W-:Y:S01]  /*3140*/  DFMA R26, R30, R28, -R26 ;  /* 0x0000001c1e1a722b */ /* 0x004fe2000000081a */
[----:B------:R-:W-:Y:S01]  /*3150*/  FMUL R30, R41, R41 ;  /* 0x00000029291e7220 */ /* 0x000fe20000400000 */
[----:B------:R0:W1:Y:S03]  /*3160*/  F2F.F64.F32 R28, R45 ;  /* 0x0000002d001c7310 */ /* 0x0000660000201800 */
[----:B------:R-:W-:-:S04]  /*3170*/  FMUL R32, R37, R30 ;  /* 0x0000001e25207220 */ /* 0x000fc80000400000 */
[----:B------:R-:W-:Y:S01]  /*3180*/  FFMA R42, R0, R32, -R45 ;  /* 0x00000020002a7223 */ /* 0x000fe2000000082d */
[----:B------:R-:W2:Y:S01]  /*3190*/  F2F.F64.F32 R30, R44 ;  /* 0x0000002c001e7310 */ /* 0x000ea20000201800 */
[----:B0-----:R-:W-:Y:S01]  /*31a0*/  MOV R45, UR6 ;  /* 0x00000006002d7c02 */ /* 0x001fe20008000f00 */
[----:B-1----:R-:W-:-:S06]  /*31b0*/  DFMA R28, R20, R34, R28 ;  /* 0x00000022141c722b */ /* 0x002fcc000000001c */
[----:B------:R-:W0:Y:S01]  /*31c0*/  F2F.F64.F32 R32, R42 ;  /* 0x0000002a00207310 */ /* 0x000e220000201800 */
[----:B--2---:R-:W-:-:S07]  /*31d0*/  DMUL R30, R24, R30 ;  /* 0x0000001e181e7228 */ /* 0x004fce0000000000 */
[----:B------:R-:W-:Y:S01]  /*31e0*/  F2F.F32.F64 R26, R26 ;  /* 0x0000001a001a7310 */ /* 0x000fe20000301000 */
[----:B------:R-:W-:Y:S02]  /*31f0*/  DMUL R28, R16, R28 ;  /* 0x0000001c101c7228 */ /* 0x000fe40000000000 */
[----:B0-----:R-:W-:Y:S01]  /*3200*/  DFMA R32, -R20, R34, R32 ;  /* 0x000000221420722b */ /* 0x001fe20000000120 */
[----:B------:R-:W-:Y:S01]  /*3210*/  FMUL R34, R6, R6 ;  /* 0x0000000606227220 */ /* 0x000fe20000400000 */
[----:B------:R-:W-:-:S03]  /*3220*/  FMUL R35, R41, R39 ;  /* 0x0000002729237220 */ /* 0x000fc60000400000 */
[----:B------:R-:W0:Y:S01]  /*3230*/  F2F.F64.F32 R24, R34 ;  /* 0x0000002200187310 */ /* 0x000e220000201800 */
[----:B------:R-:W-:-:S04]  /*3240*/  FFMA R35, R0, R35, -R39 ;  /* 0x0000002300237223 */ /* 0x000fc80000000827 */
[----:B------:R-:W-:Y:S01]  /*3250*/  FMUL R35, R8, R35 ;  /* 0x0000002308237220 */ /* 0x000fe20000400000 */
[----:B------:R-:W-:-:S03]  /*3260*/  FMUL R8, R4, R41 ;  /* 0x0000002904087220 */ /* 0x000fc60000400000 */
[----:B------:R-:W-:Y:S01]  /*3270*/  FMUL R44, R35, R6 ;  /* 0x00000006232c7220 */ /* 0x000fe20000400000 */
[----:B------:R-:W-:Y:S01]  /*3280*/  FMUL R37, R37, R8 ;  /* 0x0000000825257220 */ /* 0x000fe20000400000 */
[----:B------:R-:W-:Y:S01]  /*3290*/  FMUL R8, R4, R4 ;  /* 0x0000000404087220 */ /* 0x000fe20000400000 */
[----:B------:R-:W-:Y:S02]  /*32a0*/  MOV R4, UR5 ;  /* 0x0000000500047c02 */ /* 0x000fe40008000f00 */
[C---:B------:R-:W-:Y:S01]  /*32b0*/  FMUL R42, R0.reuse, R37 ;  /* 0x00000025002a7220 */ /* 0x040fe20000400000 */
[----:B0-----:R-:W-:Y:S01]  /*32c0*/  DMUL R24, R30, R24 ;  /* 0x000000181e187228 */ /* 0x001fe20000000000 */
[CCC-:B------:R-:W-:Y:S01]  /*32d0*/  FFMA R16, R0.reuse, R8.reuse, -R41.reuse ;  /* 0x0000000800107223 */ /* 0x1c0fe20000000829 */
[----:B------:R0:W1:Y:S01]  /*32e0*/  F2F.F64.F32 R30, R40 ;  /* 0x00000028001e7310 */ /* 0x0000620000201800 */
[----:B------:R-:W-:Y:S01]  /*32f0*/  FFMA R8, R0, R8, R41 ;  /* 0x0000000800087223 */ /* 0x000fe20000000029 */
[----:B------:R-:W-:Y:S01]  /*3300*/  FMUL R37, R36, R39 ;  /* 0x0000002724257220 */ /* 0x000fe20000400000 */
[----:B------:R-:W-:-:S03]  /*3310*/  LEA R0, R45, R4, 0x18 ;  /* 0x000000042d007211 */ /* 0x000fc600078ec0ff */
[----:B------:R-:W-:Y:S01]  /*3320*/  FMUL R37, R37, R16 ;  /* 0x0000001025257220 */ /* 0x000fe20000400000 */
[----:B------:R-:W-:Y:S01]  /*3330*/  LEA R35, R5, R0, 0x2 ;  /* 0x0000000005237211 */ /* 0x000fe200078e10ff */
[C---:B0-----:R-:W-:Y:S01]  /*3340*/  FMUL R40, R7.reuse, R36 ;  /* 0x0000002407287220 */ /* 0x041fe20000400000 */
[----:B------:R-:W0:Y:S03]  /*3350*/  F2F.F32.F64 R24, R24 ;  /* 0x0000001800187310 */ /* 0x000e260000301000 */
[-C--:B------:R-:W-:Y:S01]  /*3360*/  FMUL R43, R40, R39.reuse ;  /* 0x00000027282b7220 */ /* 0x080fe20000400000 */
[----:B------:R-:W-:Y:S01]  /*3370*/  FMUL R39, R7, R39 ;  /* 0x0000002707277220 */ /* 0x000fe20000400000 */
[----:B------:R-:W-:Y:S01]  /*3380*/  STS [R35+0x100], R44 ;  /* 0x0001002c23007388 */ /* 0x000fe20000000800 */
[----:B-1----:R-:W-:Y:S02]  /*3390*/  DMUL R32, R30, R32 ;  /* 0x000000201e207228 */ /* 0x002fe40000000000 */
[----:B------:R-:W-:Y:S01]  /*33a0*/  F2F.F64.F32 R16, -R41 ;  /* 0x8000002900107310 */ /* 0x000fe20000201800 */
[----:B------:R-:W-:Y:S01]  /*33b0*/  FMUL R39, R8, R39 ;  /* 0x0000002708277220 */ /* 0x000fe20000400000 */
[----:B------:R-:W-:Y:S03]  /*33c0*/  STS [R35+0x180], R26 ;  /* 0x0001801a23007388 */ /* 0x000fe60000000800 */
[----:B------:R-:W-:Y:S01]  /*33d0*/  FMUL R34, R34, R39 ;  /* 0x0000002722227220 */ /* 0x000fe20000400000 */
[----:B0-----:R-:W-:Y:S02]  /*33e0*/  STS [R35+0x280], R24 ;  /* 0x0002801823007388 */ /* 0x001fe40000000800 */
[----:B------:R0:W1:Y:S02]  /*33f0*/  F2F.F32.F64 R25, R32 ;  /* 0x0000002000197310 */ /* 0x0000640000301000 */
[----:B------:R-:W-:Y:S01]  /*3400*/  STS [R35+0x580], R34 ;  /* 0x0005802223007388 */ /* 0x000fe20000000800 */
[----:B0-----:R-:W-:Y:S01]  /*3410*/  FMUL R33, R43, R8 ;  /* 0x000000082b217220 */ /* 0x001fe20000400000 */
[----:B------:R-:W-:-:S04]  /*3420*/  FMUL R8, R37, R6 ;  /* 0x0000000625087220 */ /* 0x000fc80000400000 */
[----:B------:R-:W0:Y:S01]  /*3430*/  F2F.F64.F32 R42, R42 ;  /* 0x0000002a002a7310 */ /* 0x000e220000201800 */
[----:B------:R-:W-:Y:S01]  /*3440*/  FMUL R33, R38, R33 ;  /* 0x0000002126217220 */ /* 0x000fe20000400000 */
[----:B-1----:R-:W-:Y:S04]  /*3450*/  STS [R35+0x200], R25 ;  /* 0x0002001923007388 */ /* 0x002fe80000000800 */
[----:B------:R1:W-:Y:S02]  /*3460*/  STS [R35+0x400], R8 ;  /* 0x0004000823007388 */ /* 0x0003e40000000800 */
[----:B------:R-:W2:Y:S01]  /*3470*/  F2F.F64.F32 R32, R33 ;  /* 0x0000002100207310 */ /* 0x000ea20000201800 */
[----:B0-----:R-:W-:Y:S01]  /*3480*/  DFMA R16, R20, R16, -R42 ;  /* 0x000000101410722b */ /* 0x001fe2000000082a */
[----:B------:R-:W-:-:S02]  /*3490*/  SHF.L.U32 R21, R5, 0x2, RZ ;  /* 0x0000000205157819 */ /* 0x000fc400000006ff */
[----:B------:R-:W-:-:S05]  /*34a0*/  MOV R20, 0x3f800000 ;  /* 0x3f80000000147802 */ /* 0x000fca0000000f00 */
[----:B------:R-:W-:Y:S01]  /*34b0*/  DADD R16, R18, R16 ;  /* 0x0000000012107229 */ /* 0x000fe20000000010 */
[----:B------:R0:W-:Y:S01]  /*34c0*/  STS [R35], R20 ;  /* 0x0000001423007388 */ /* 0x0001e20000000800 */
[----:B--2---:R-:W-:Y:S01]  /*34d0*/  DFMA R28, R22, -R28, R32 ;  /* 0x8000001c161c722b */ /* 0x004fe20000000020 */
[----:B------:R-:W-:Y:S02]  /*34e0*/  SHF.L.U64.HI R19, R5, 0x2, R2 ;  /* 0x0000000205137819 */ /* 0x000fe40000010202 */
[----:B------:R-:W-:Y:S01]  /*34f0*/  IADD3 R18, P0, PT, R12, R21, RZ ;  /* 0x000000150c127210 */ /* 0x000fe20007f1e0ff */
[----:B------:R0:W-:Y:S02]  /*3500*/  STS [R35+0x380], R20 ;  /* 0x0003801423007388 */ /* 0x0001e40000000800 */
[----:B------:R-:W-:Y:S01]  /*3510*/  DMUL R16, R30, R16 ;  /* 0x000000101e107228 */ /* 0x000fe20000000000 */
[----:B------:R-:W-:Y:S01]  /*3520*/  IADD3.X R19, PT, PT, R13, R19, RZ, P0, !PT ;  /* 0x000000130d137210 */ /* 0x000fe200007fe4ff */
[----:B------:R0:W-:Y:S02]  /*3530*/  STS [R35+0x700], R20 ;  /* 0x0007001423007388 */ /* 0x0001e40000000800 */
[----:B------:R-:W2:Y:S02]  /*3540*/  F2F.F32.F64 R28, R28 ;  /* 0x0000001c001c7310 */ /* 0x000ea40000301000 */
[----:B------:R0:W-:Y:S04]  /*3550*/  STS [R35+0xa80], R20 ;  /* 0x000a801423007388 */ /* 0x0001e80000000800 */
[----:B------:R0:W-:Y:S02]  /*3560*/  STS [R35+0xe00], R20 ;  /* 0x000e001423007388 */ /* 0x0001e40000000800 */
[----:B------:R-:W3:Y:S02]  /*3570*/  F2F.F32.F64 R16, R16 ;  /* 0x0000001000107310 */ /* 0x000ee40000301000 */
[----:B------:R0:W-:Y:S04]  /*3580*/  STS [R35+0x1180], R20 ;  /* 0x0011801423007388 */ /* 0x0001e80000000800 */
[----:B--2---:R0:W-:Y:S04]  /*3590*/  STS [R35+0x480], R28 ;  /* 0x0004801c23007388 */ /* 0x0041e80000000800 */
[----:B---3--:R0:W-:Y:S04]  /*35a0*/  STS [R35+0x500], R16 ;  /* 0x0005001023007388 */ /* 0x0081e80000000800 */
[----:B------:R-:W2:Y:S01]  /*35b0*/  LD.E R17, desc[UR8][R18.64+0x180] ;  /* 0x0001800812117980 */ /* 0x000ea2000c101900 */
[----:B------:R-:W-:-:S05]  /*35c0*/  FMUL R40, R40, R9 ;  /* 0x0000000928287220 */ /* 0x000fca0000400000 */
[----:B------:R0:W-:Y:S01]  /*35d0*/  STS [R35+0xd80], R40 ;  /* 0x000d802823007388 */ /* 0x0001e20000000800 */
[----:B--2---:R-:W-:-:S04]  /*35e0*/  FMUL R36, R36, -R17 ;  /* 0x8000001124247220 */ /* 0x004fc80000400000 */
[----:B------:R-:W-:-:S05]  /*35f0*/  FMUL R36, R36, R9 ;  /* 0x0000000924247220 */ /* 0x000fca0000400000 */
[----:B------:R0:W-:Y:S04]  /*3600*/  STS [R35+0xd00], R36 ;  /* 0x000d002423007388 */ /* 0x0001e80000000800 */
[----:B-1----:R-:W2:Y:S01]  /*3610*/  LD.E R8, desc[UR8][R18.64+0x180] ;  /* 0x0001800812087980 */ /* 0x002ea2000c101900 */
        /* <DEDUP_REMOVED lines=9> */
.L_x_82:
[----:B------:R-:W-:Y:S05]  /*36b0*/  BSYNC.RECONVERGENT B0 ;  /* 0x0000000000007941 */ /* 0x000fea0003800200 */
.L_x_81:
[----:B------:R-:W5:Y:S01]  /*36c0*/  S2R R5, SR_TID.X ;  /* 0x0000000000057919 */ /* 0x000f620000002100 */
[----:B------:R-:W-:Y:S01]  /*36d0*/  BAR.SYNC.DEFER_BLOCKING 0x0 ;  /* 0x0000000000007b1d */ /* 0x000fe20000010000 */
[----:B0---4-:R-:W-:Y:S02]  /*36e0*/  IADD3 R16, P3, PT, R14, 0x300, RZ ;  /* 0x000003000e107810 */ /* 0x011fe40007f7e0ff */
[----:B---3--:R-:W-:Y:S02]  /*36f0*/  IADD3 R8, P1, PT, R12, 0x300, RZ ;  /* 0x000003000c087810 */ /* 0x008fe40007f3e0ff */
[----:B------:R-:W-:Y:S01]  /*3700*/  IADD3.X R19, PT, PT, RZ, R15, RZ, P3, !PT ;  /* 0x0000000fff137210 */ /* 0x000fe20001ffe4ff */
[----:B------:R-:W-:Y:S01]  /*3710*/  BSSY.RECONVERGENT B0, `(.L_x_116) ;  /* 0x00001c4000007945 */ /* 0x000fe20003800200 */
[----:B------:R-:W-:Y:S02]  /*3720*/  IADD3.X R9, PT, PT, RZ, R13, RZ, P1, !PT ;  /* 0x0000000dff097210 */ /* 0x000fe40000ffe4ff */
[----:B-----5:R-:W-:-:S02]  /*3730*/  ISETP.NE.AND P2, PT, R5, RZ, PT ;  /* 0x000000ff0500720c */ /* 0x020fc40003f45270 */
[C---:B------:R-:W-:Y:S02]  /*3740*/  ISETP.NE.AND P0, PT, R5.reuse, RZ, PT ;  /* 0x000000ff0500720c */ /* 0x040fe40003f05270 */
[C---:B------:R-:W-:Y:S02]  /*3750*/  ISETP.GT.U32.AND P3, PT, R5.reuse, 0x1f, PT ;  /* 0x0000001f0500780c */ /* 0x040fe40003f64070 */
[----:B------:R-:W-:-:S07]  /*3760*/  ISETP.GT.U32.AND P1, PT, R5, 0x1f, PT ;  /* 0x0000001f0500780c */ /* 0x000fce0003f24070 */
[----:B-1----:R-:W0:Y:S01]  /*3770*/  @!P2 S2R R7, SR_SWINHI ;  /* 0x000000000007a919 */ /* 0x002e220000002f00 */
[C---:B------:R-:W-:Y:S02]  /*3780*/  @!P2 IADD3 R2, PT, PT, R4.reuse, 0x1200, RZ ;  /* 0x000012000402a810 */ /* 0x040fe40007ffe0ff */
[----:B------:R-:W-:Y:S01]  /*3790*/  @!P2 MOV R14, R8 ;  /* 0x00000008000ea202 */ /* 0x000fe20000000f00 */
[----:B------:R-:W1:Y:S01]  /*37a0*/  @!P0 S2R R17, SR_SWINHI ;  /* 0x0000000000118919 */ /* 0x000e620000002f00 */
[----:B------:R-:W-:Y:S02]  /*37b0*/  @!P2 LEA R2, R45, R2, 0x18 ;  /* 0x000000022d02a211 */ /* 0x000fe400078ec0ff */
[----:B------:R-:W-:Y:S02]  /*37c0*/  @!P2 MOV R15, R9 ;  /* 0x00000009000fa202 */ /* 0x000fe40000000f00 */
[----:B------:R-:W-:-:S04]  /*37d0*/  @!P0 IADD3 R6, PT, PT, R4, 0x1200, RZ ;  /* 0x0000120004068810 */ /* 0x000fc80007ffe0ff */
[----:B------:R-:W-:Y:S02]  /*37e0*/  @!P0 LEA R8, R45, R6, 0x18 ;  /* 0x000000062d088211 */ /* 0x000fe400078ec0ff */
[----:B------:R-:W-:Y:S02]  /*37f0*/  @!P2 MOV R12, R0 ;  /* 0x00000000000ca202 */ /* 0x000fe40000000f00 */
[-C--:B0-----:R-:W-:Y:S02]  /*3800*/  @!P2 MOV R13, R7.reuse ;  /* 0x00000007000da202 */ /* 0x081fe40000000f00 */
[----:B------:R-:W-:Y:S02]  /*3810*/  @!P2 MOV R10, R2 ;  /* 0x00000002000aa202 */ /* 0x000fe40000000f00 */
[----:B------:R-:W-:Y:S02]  /*3820*/  @!P2 MOV R11, R7 ;  /* 0x00000007000ba202 */ /* 0x000fe40000000f00 */
[----:B------:R-:W-:-:S02]  /*3830*/  @!P0 MOV R6, R0 ;  /* 0x0000000000068202 */ /* 0x000fc40000000f00 */
[-C--:B-1----:R-:W-:Y:S01]  /*3840*/  @!P0 MOV R7, R17.reuse ;  /* 0x0000001100078202 */ /* 0x082fe20000000f00 */
[----:B------:R-:W-:Y:S01]  /*3850*/  @!P2 STS.128 [R0+0x2420], R12 ;  /* 0x0024200c0000a388 */ /* 0x000fe20000000c00 */
[----:B------:R-:W-:Y:S02]  /*3860*/  @!P0 MOV R8, R8 ;  /* 0x0000000800088202 */ /* 0x000fe40000000f00 */
[----:B------:R-:W-:Y:S01]  /*3870*/  @!P0 MOV R9, R17 ;  /* 0x0000001100098202 */ /* 0x000fe20000000f00 */
[----:B------:R0:W-:Y:S02]  /*3880*/  @!P2 STS.64 [R0+0x2430], R10 ;  /* 0x0024300a0000a388 */ /* 0x0001e40000000a00 */
[----:B0-----:R-:W-:Y:S02]  /*3890*/  @!P0 MOV R10, R16 ;  /* 0x00000010000a8202 */ /* 0x001fe40000000f00 */
[----:B------:R-:W-:Y:S01]  /*38a0*/  @!P0 MOV R11, R19 ;  /* 0x00000013000b8202 */ /* 0x000fe20000000f00 */
[----:B------:R-:W-:Y:S06]  /*38b0*/  BAR.SYNC.DEFER_BLOCKING 0x0 ;  /* 0x0000000000007b1d */ /* 0x000fec0000010000 */
[----:B------:R-:W-:Y:S05]  /*38c0*/  @P3 BRA `(.L_x_117) ;  /* 0x0000001800a03947 */ /* 0x000fea0003800000 */
[----:B------:R-:W-:-:S07]  /*38d0*/  MOV R2, R5 ;  /* 0x0000000500027202 */ /* 0x000fce0000000f00 */
.L_x_118:
[----:B0-----:R-:W0:Y:S02]  /*38e0*/  LDS.128 R16, [R0+0x2420] ;  /* 0x0024200000107984 */ /* 0x001e240000000c00 */
[----:B0-----:R-:W-:-:S04]  /*38f0*/  IMAD.WIDE.U32 R12, R2, 0x4, R18 ;  /* 0x00000004020c7825 */ /* 0x001fc800078e0012 */
[C---:B------:R-:W-:Y:S01]  /*3900*/  IMAD.WIDE.U32 R14, R2.reuse, 0x4, R16 ;  /* 0x00000004020e7825 */ /* 0x040fe200078e0010 */
[----:B------:R-:W3:Y:S04]  /*3910*/  LD.E R18, desc[UR8][R12.64] ;  /* 0x000000080c127980 */ /* 0x000ee8000c101900 */
[----:B------:R-:W3:Y:S04]  /*3920*/  LD.E R19, desc[UR8][R14.64+0x100] ;  /* 0x000100080e137980 */ /* 0x000ee8000c101900 */
[----:B------:R-:W3:Y:S04]  /*3930*/  LD.E R20, desc[UR8][R12.64+0x180] ;  /* 0x000180080c147980 */ /* 0x000ee8000c101900 */
[----:B------:R-:W4:Y:S04]  /*3940*/  LD.E R21, desc[UR8][R14.64+0x180] ;  /* 0x000180080e157980 */ /* 0x000f28000c101900 */
[----:B------:R-:W4:Y:S04]  /*3950*/  LD.E R22, desc[UR8][R12.64+0x300] ;  /* 0x000300080c167980 */ /* 0x000f28000c101900 */
[----:B------:R-:W5:Y:S04]  /*3960*/  LD.E R23, desc[UR8][R14.64+0x200] ;  /* 0x000200080e177980 */ /* 0x000f68000c101900 */
[----:B------:R-:W5:Y:S04]  /*3970*/  LD.E R24, desc[UR8][R12.64+0x500] ;  /* 0x000500080c187980 */ /* 0x000f68000c101900 */
[----:B------:R-:W2:Y:S04]  /*3980*/  LD.E R25, desc[UR8][R14.64+0x280] ;  /* 0x000280080e197980 */ /* 0x000ea8000c101900 */
[----:B------:R-:W2:Y:S04]  /*3990*/  LD.E R26, desc[UR8][R12.64+0x780] ;  /* 0x000780080c1a7980 */ /* 0x000ea8000c101900 */
[----:B------:R-:W0:Y:S02]  /*39a0*/  LDS.64 R16, [R0+0x2430] ;  /* 0x0024300000107984 */ /* 0x000e240000000a00 */
[----:B0-----:R-:W-:-:S04]  /*39b0*/  IMAD.WIDE.U32 R16, R2, 0x4, R16 ;  /* 0x0000000402107825 */ /* 0x001fc800078e0010 */
[----:B---3--:R-:W-:-:S04]  /*39c0*/  FFMA R18, R19, R20, R18 ;  /* 0x0000001413127223 */ /* 0x008fc80000000012 */
[----:B----4-:R-:W-:-:S04]  /*39d0*/  FFMA R18, R21, R22, R18 ;  /* 0x0000001615127223 */ /* 0x010fc80000000012 */
[----:B-----5:R-:W-:-:S04]  /*39e0*/  FFMA R18, R23, R24, R18 ;  /* 0x0000001817127223 */ /* 0x020fc80000000012 */
[----:B--2---:R-:W-:-:S05]  /*39f0*/  FFMA R25, R25, R26, R18 ;  /* 0x0000001a19197223 */ /* 0x004fca0000000012 */
        /* <DEDUP_REMOVED lines=228> */
[----:B------:R-:W0:Y:S04]  /*4840*/  LDS.64 R14, [R0+0x2428] ;  /* 0x00242800000e7984 */ /* 0x000e280000000a00 */
[----:B------:R-:W1:Y:S01]  /*4850*/  LDS.64 R18, [R0+0x2430] ;  /* 0x0024300000127984 */ /* 0x000e620000000a00 */
[----:B0-----:R-:W-:-:S05]  /*4860*/  IMAD.WIDE.U32 R14, R2, 0x4, R14 ;  /* 0x00000004020e7825 */ /* 0x001fca00078e000e */
[----:B------:R-:W2:Y:S01]  /*4870*/  LD.E R23, desc[UR8][R14.64+0x300] ;  /* 0x000300080e177980 */ /* 0x000ea2000c101900 */
[----:B-1----:R-:W-:-:S05]  /*4880*/  IMAD.WIDE.U32 R18, R2, 0x4, R18 ;  /* 0x0000000402127825 */ /* 0x002fca00078e0012 */
[----:B--2---:R-:W-:Y:S04]  /*4890*/  ST.E desc[UR8][R18.64+0x900], R23 ;  /* 0x0009001712007985 */ /* 0x004fe8000c101908 */
        /* <DEDUP_REMOVED lines=20> */
[----:B0-----:R-:W-:-:S06]  /*49e0*/  IMAD.WIDE.U32 R12, R2, 0x4, R12 ;  /* 0x00000004020c7825 */ /* 0x001fcc00078e000c */
        /* <DEDUP_REMOVED lines=150> */
.L_x_117:
[----:B------:R-:W-:Y:S05]  /*5350*/  BSYNC.RECONVERGENT B0 ;  /* 0x0000000000007941 */ /* 0x000fea0003800200 */
.L_x_116:
[----:B------:R-:W-:Y:S06]  /*5360*/  BAR.SYNC.DEFER_BLOCKING 0x0 ;  /* 0x0000000000007b1d */ /* 0x000fec0000010000 */
[----:B------:R-:W-:Y:S01]  /*5370*/  BSSY.RECONVERGENT B0, `(.L_x_119) ;  /* 0x000011c000007945 */ /* 0x000fe20003800200 */
[----:B------:R1:W-:Y:S04]  /*5380*/  @!P0 STS.128 [R0+0x2440], R8 ;  /* 0x0024400800008388 */ /* 0x0003e80000000c00 */
[----:B------:R1:W-:Y:S01]  /*5390*/  @!P0 STS.64 [R0+0x2438], R6 ;  /* 0x0024380600008388 */ /* 0x0003e20000000a00 */
[----:B------:R-:W-:Y:S06]  /*53a0*/  BAR.SYNC.DEFER_BLOCKING 0x0 ;  /* 0x0000000000007b1d */ /* 0x000fec0000010000 */
[----:B------:R-:W-:Y:S05]  /*53b0*/  @P1 BRA `(.L_x_120) ;  /* 0x00000010005c1947 */ /* 0x000fea0003800000 */
[----:B------:R-:W-:-:S07]  /*53c0*/  MOV R2, R5 ;  /* 0x0000000500027202 */ /* 0x000fce0000000f00 */
.L_x_121:
[----:B-1----:R-:W1:Y:S04]  /*53d0*/  LDS.128 R8, [R0+0x2440] ;  /* 0x0024400000087984 */ /* 0x002e680000000c00 */
[----:B---3--:R-:W3:Y:S01]  /*53e0*/  LDS.64 R12, [R0+0x2438] ;  /* 0x00243800000c7984 */ /* 0x008ee20000000a00 */
[----:B-1----:R-:W-:-:S04]  /*53f0*/  IMAD.WIDE.U32 R6, R2, 0x4, R8 ;  /* 0x0000000402067825 */ /* 0x002fc800078e0008 */
[----:B---3--:R-:W-:Y:S01]  /*5400*/  IMAD.WIDE.U32 R12, R2, 0x4, R12 ;  /* 0x00000004020c7825 */ /* 0x008fe200078e000c */
[----:B------:R-:W3:Y:S04]  /*5410*/  LD.E R8, desc[UR8][R6.64] ;  /* 0x0000000806087980 */ /* 0x000ee8000c101900 */
[----:B------:R-:W3:Y:S04]  /*5420*/  LD.E R9, desc[UR8][R6.64+0x100] ;  /* 0x0001000806097980 */ /* 0x000ee8000c101900 */
[----:B------:R-:W3:Y:S04]  /*5430*/  LD.E R14, desc[UR8][R12.64+0x100] ;  /* 0x000100080c0e7980 */ /* 0x000ee8000c101900 */
[----:B0-----:R-:W4:Y:S04]  /*5440*/  LD.E R15, desc[UR8][R6.64+0x180] ;  /* 0x00018008060f7980 */ /* 0x001f28000c101900 */
[----:B------:R-:W4:Y:S04]  /*5450*/  LD.E R16, desc[UR8][R12.64+0x180] ;  /* 0x000180080c107980 */ /* 0x000f28000c101900 */
[----:B------:R-:W5:Y:S04]  /*5460*/  LD.E R17, desc[UR8][R6.64+0x200] ;  /* 0x0002000806117980 */ /* 0x000f68000c101900 */
[----:B------:R-:W5:Y:S04]  /*5470*/  LD.E R18, desc[UR8][R12.64+0x200] ;  /* 0x000200080c127980 */ /* 0x000f68000c101900 */
[----:B------:R-:W2:Y:S04]  /*5480*/  LD.E R19, desc[UR8][R6.64+0x280] ;  /* 0x0002800806137980 */ /* 0x000ea8000c101900 */
[----:B------:R-:W2:Y:S01]  /*5490*/  LD.E R20, desc[UR8][R12.64+0x280] ;  /* 0x000280080c147980 */ /* 0x000ea2000c101900 */
[----:B---3--:R-:W-:-:S04]  /*54a0*/  FFMA R8, R9, R14, R8 ;  /* 0x0000000e09087223 */ /* 0x008fc80000000008 */
[----:B----4-:R-:W-:Y:S01]  /*54b0*/  FFMA R8, R15, R16, R8 ;  /* 0x000000100f087223 */ /* 0x010fe20000000008 */
[----:B------:R-:W-:-:S04]  /*54c0*/  IMAD.WIDE.U32 R14, R2, 0x4, R10 ;  /* 0x00000004020e7825 */ /* 0x000fc800078e000a */
[----:B-----5:R-:W-:-:S04]  /*54d0*/  FFMA R8, R17, R18, R8 ;  /* 0x0000001211087223 */ /* 0x020fc80000000008 */
[----:B--2---:R-:W-:-:S05]  /*54e0*/  FFMA R21, R19, R20, R8 ;  /* 0x0000001413157223 */ /* 0x004fca0000000008 */
        /* <DEDUP_REMOVED lines=177> */
[----:B------:R-:W2:Y:S04]  /*6000*/  LD.E R12, desc[UR8][R6.64+0xd80] ;  /* 0x000d8008060c7980 */ /* 0x000ea8000c101900 */
[----:B------:R-:W3:Y:S04]  /*6010*/  LD.E R9, desc[UR8][R18.64+0xd00] ;  /* 0x000d000812097980 */ /* 0x000ee8000c101900 */
[----:B------:R-:W3:Y:S04]  /*6020*/  LD.E R8, desc[UR8][R6.64+0xd00] ;  /* 0x000d000806087980 */ /* 0x000ee8000c101900 */
[----:B------:R-:W4:Y:S04]  /*6030*/  LD.E R13, desc[UR8][R6.64+0xe00] ;  /* 0x000e0008060d7980 */ /* 0x000f28000c101900 */
[----:B------:R-:W5:Y:S04]  /*6040*/  LD.E R14, desc[UR8][R18.64+0xe80] ;  /* 0x000e8008120e7980 */ /* 0x000f68000c101900 */
[----:B------:R-:W5:Y:S01]  /*6050*/  LD.E R15, desc[UR8][R6.64+0xe80] ;  /* 0x000e8008060f7980 */ /* 0x000f62000c101900 */
[----:B--2---:R-:W-:-:S04]  /*6060*/  FMUL R21, R12, R21 ;  /* 0x000000150c157220 */ /* 0x004fc80000400000 */
[----:B---3--:R-:W-:-:S04]  /*6070*/  FFMA R8, R8, R9, R21 ;  /* 0x0000000908087223 */ /* 0x008fc80000000015 */
[----:B----4-:R-:W-:Y:S01]  /*6080*/  FADD R8, R8, R13 ;  /* 0x0000000d08087221 */ /* 0x010fe20000000000 */
        /* <DEDUP_REMOVED lines=74> */
.L_x_120:
[----:B------:R-:W-:Y:S05]  /*6530*/  BSYNC.RECONVERGENT B0 ;  /* 0x0000000000007941 */ /* 0x000fea0003800200 */
.L_x_119:
[----:B------:R-:W-:Y:S01]  /*6540*/  BAR.SYNC.DEFER_BLOCKING 0x0 ;  /* 0x0000000000007b1d */ /* 0x000fe20000010000 */
[----:B------:R-:W-:-:S05]  /*6550*/  ISETP.NE.AND P2, PT, R5, RZ, PT ;  /* 0x000000ff0500720c */ /* 0x000fca0003f45270 */
[----:B------:R-:W-:Y:S01]  /*6560*/  BSSY.RECONVERGENT B0, `(.L_x_122) ;  /* 0x00000d0000007945 */ /* 0x000fe20003800200 */
[----:B0-----:R-:W1:Y:S04]  /*6570*/  LDS.64 R16, [R0+0x2408] ;  /* 0x0024080000107984 */ /* 0x001e680000000a00 */
[----:B------:R-:W0:Y:S01]  /*6580*/  LDS.64 R18, [R0+0x2410] ;  /* 0x0024100000127984 */ /* 0x000e220000000a00 */
[----:B-1----:R-:W-:-:S04]  /*6590*/  IADD3 R8, P0, PT, R16, 0x300, RZ ;  /* 0x0000030010087810 */ /* 0x002fc80007f1e0ff */
[----:B------:R-:W-:Y:S02]  /*65a0*/  IADD3.X R9, PT, PT, RZ, R17, RZ, P0, !PT ;  /* 0x00000011ff097210 */ /* 0x000fe400007fe4ff */
[----:B------:R-:W-:Y:S02]  /*65b0*/  ISETP.GT.U32.AND P0, PT, R5, 0x1f, PT ;  /* 0x0000001f0500780c */ /* 0x000fe40003f04070 */
[----:B0-----:R-:W-:-:S04]  /*65c0*/  @!P2 IADD3 R10, P1, PT, R18, 0x180, RZ ;  /* 0x00000180120aa810 */ /* 0x001fc80007f3e0ff */
[----:B------:R-:W-:-:S05]  /*65d0*/  @!P2 IADD3.X R11, PT, PT, RZ, R19, RZ, P1, !PT ;  /* 0x00000013ff0ba210 */ /* 0x000fca0000ffe4ff */
[----:B------:R0:W-:Y:S01]  /*65e0*/  @!P2 STS.128 [R0+0x2450], R8 ;  /* 0x002450080000a388 */ /* 0x0001e20000000c00 */
[----:B------:R-:W-:Y:S06]  /*65f0*/  BAR.SYNC.DEFER_BLOCKING 0x0 ;  /* 0x0000000000007b1d */ /* 0x000fec0000010000 */
[----:B------:R-:W-:Y:S05]  /*6600*/  @P0 BRA `(.L_x_123) ;  /* 0x0000000c00140947 */ /* 0x000fea0003800000 */
[----:B---3--:R1:W3:Y:S02]  /*6610*/  LDS.128 R12, [R0+0x2450] ;  /* 0x00245000000c7984 */ /* 0x0082e40000000c00 */
.L_x_126:
[----:B0--3--:R-:W-:-:S04]  /*6620*/  IMAD.WIDE.U32 R10, R5, 0x4, R12 ;  /* 0x00000004050a7825 */ /* 0x009fc800078e000c */
[----:B------:R-:W-:Y:S01]  /*6630*/  IMAD.WIDE.U32 R6, R5, 0x4, R14 ;  /* 0x0000000405067825 */ /* 0x000fe200078e000e */
[----:B------:R-:W3:Y:S04]  /*6640*/  LD.E R20, desc[UR8][R10.64+0x380] ;  /* 0x000380080a147980 */ /* 0x000ee8000c101900 */
[----:B------:R-:W3:Y:S04]  /*6650*/  LD.E R27, desc[UR8][R6.64+0x200] ;  /* 0x00020008061b7980 */ /* 0x000ee8000c101900 */
[----:B----4-:R-:W4:Y:S04]  /*6660*/  LD.E R24, desc[UR8][R10.64+0x100] ;  /* 0x000100080a187980 */ /* 0x010f28000c101900 */
[----:B------:R-:W4:Y:S04]  /*6670*/  LD.E R31, desc[UR8][R6.64+0x100] ;  /* 0x00010008061f7980 */ /* 0x000f28000c101900 */
[----:B------:R-:W5:Y:S04]  /*6680*/  LD.E R4, desc[UR8][R10.64+0x580] ;  /* 0x000580080a047980 */ /* 0x000f68000c101900 */
[----:B------:R-:W5:Y:S04]  /*6690*/  LD.E R25, desc[UR8][R6.64+0x280] ;  /* 0x0002800806197980 */ /* 0x000f68000c101900 */
[----:B------:R-:W5:Y:S04]  /*66a0*/  LD.E R22, desc[UR8][R10.64+0x80] ;  /* 0x000080080a167980 */ /* 0x000f68000c101900 */
[----:B------:R-:W5:Y:S04]  /*66b0*/  LD.E R29, desc[UR8][R6.64+0x80] ;  /* 0x00008008061d7980 */ /* 0x000f68000c101900 */
[----:B------:R-:W5:Y:S04]  /*66c0*/  LD.E R2, desc[UR8][R10.64+0x300] ;  /* 0x000300080a027980 */ /* 0x000f68000c101900 */
[----:B------:R-:W5:Y:S04]  /*66d0*/  LD.E R23, desc[UR8][R6.64+0x180] ;  /* 0x0001800806177980 */ /* 0x000f68000c101900 */
[----:B-12---:R-:W2:Y:S04]  /*66e0*/  LD.E R0, desc[UR8][R10.64] ;  /* 0x000000080a007980 */ /* 0x006ea8000c101900 */
[----:B------:R-:W2:Y:S01]  /*66f0*/  LD.E R21, desc[UR8][R6.64] ;  /* 0x0000000806157980 */ /* 0x000ea2000c101900 */
[----:B------:R-:W-:Y:S01]  /*6700*/  BSSY.RECONVERGENT B1, `(.L_x_124) ;  /* 0x0000020000017945 */ /* 0x000fe20003800200 */
[----:B---3--:R-:W-:Y:S01]  /*6710*/  FADD R20, R20, R27 ;  /* 0x0000001b14147221 */ /* 0x008fe20000000000 */
[----:B----4-:R-:W-:Y:S01]  /*6720*/  FADD R24, R24, R31 ;  /* 0x0000001f18187221 */ /* 0x010fe20000000000 */
[----:B-----5:R-:W-:-:S03]  /*6730*/  FADD R4, R4, R25 ;  /* 0x0000001904047221 */ /* 0x020fc60000000000 */
[----:B------:R-:W-:Y:S01]  /*6740*/  FMUL R25, R20, R24 ;  /* 0x0000001814197220 */ /* 0x000fe20000400000 */
[----:B------:R-:W-:-:S04]  /*6750*/  FADD R29, R22, R29 ;  /* 0x0000001d161d7221 */ /* 0x000fc80000000000 */
[----:B------:R-:W-:Y:S01]  /*6760*/  FFMA R22, R4, R29, -R25 ;  /* 0x0000001d04167223 */ /* 0x000fe20000000819 */
[----:B------:R-:W-:Y:S01]  /*6770*/  FADD R23, R2, R23 ;  /* 0x0000001702177221 */ /* 0x000fe20000000000 */
[----:B------:R-:W-:Y:S02]  /*6780*/  FMUL R2, R20, R20 ;  /* 0x0000001414027220 */ /* 0x000fe40000400000 */
[----:B------:R-:W-:Y:S02]  /*6790*/  FMUL R22, R29, R22 ;  /* 0x000000161d167220 */ /* 0x000fe40000400000 */
[C---:B------:R-:W-:Y:S01]  /*67a0*/  FFMA R2, R23.reuse, R4, -R2 ;  /* 0x0000000417027223 */ /* 0x040fe20000000802 */
[----:B------:R-:W-:Y:S01]  /*67b0*/  FMUL R23, R23, R24 ;  /* 0x0000001817177220 */ /* 0x000fe20000400000 */
[----:B--2---:R-:W-:-:S03]  /*67c0*/  FADD R21, R0, R21 ;  /* 0x0000001500157221 */ /* 0x004fc60000000000 */
[----:B------:R-:W-:Y:S01]  /*67d0*/  FFMA R23, R20, R29, -R23 ;  /* 0x0000001d14177223 */ /* 0x000fe20000000817 */
[----:B------:R-:W-:-:S04]  /*67e0*/  FFMA R21, R21, R2, -R22 ;  /* 0x0000000215157223 */ /* 0x000fc80000000816 */
[----:B------:R-:W-:-:S06]  /*67f0*/  FFMA R26, R24, R23, R21 ;  /* 0x00000017181a7223 */ /* 0x000fcc0000000015 */
        /* <DEDUP_REMOVED lines=13> */
[----:B------:R-:W-:Y:S05]  /*68d0*/  CALL.REL.NOINC `($__internal_3_$__cuda_sm20_dblrcp_rn_slowpath_v3) ;  /* 0x0000001800387944 */ /* 0x000fea0003c00000 */
[----:B------:R-:W-:Y:S02]  /*68e0*/  MOV R20, R22 ;  /* 0x0000001600147202 */ /* 0x000fe40000000f00 */
[----:B------:R-:W-:-:S07]  /*68f0*/  MOV R21, R23 ;  /* 0x0000001700157202 */ /* 0x000fce0000000f00 */
.L_x_125:
[----:B------:R-:W-:Y:S05]  /*6900*/  BSYNC.RECONVERGENT B1 ;  /* 0x0000000000017941 */ /* 0x000fea0003800200 */
.L_x_124:
[----:B------:R-:W0:Y:S01]  /*6910*/  F2F.F64.F32 R22, R2 ;  /* 0x0000000200167310 */ /* 0x000e220000201800 */
[----:B------:R-:W1:Y:S01]  /*6920*/  S2UR UR6, SR_CgaCtaId ;  /* 0x00000000000679c3 */ /* 0x000e620000008800 */
[----:B------:R-:W-:Y:S02]  /*6930*/  UMOV UR5, 0x400 ;  /* 0x0000040000057882 */ /* 0x000fe40000000000 */
[----:B------:R-:W-:-:S04]  /*6940*/  MOV R4, UR5 ;  /* 0x0000000500047c02 */ /* 0x000fc80008000f00 */
[----:B------:R-:W-:Y:S01]  /*6950*/  IADD3 R0, PT, PT, R4, 0x2468, RZ ;  /* 0x0000246804007810 */ /* 0x000fe20007ffe0ff */
[----:B0-----:R-:W-:-:S10]  /*6960*/  DMUL R22, R22, R20 ;  /* 0x0000001416167228 */ /* 0x001fd40000000000 */
        /* <DEDUP_REMOVED lines=29> */
[----:B--2---:R-:W-:Y:S01]  /*6b40*/  FADD R27, R26, R27 ;  /* 0x0000001b1a1b7221 */ /* 0x004fe20000000000 */
[----:B---3--:R-:W-:Y:S01]  /*6b50*/  FADD R28, R28, R29 ;  /* 0x0000001d1c1c7221 */ /* 0x008fe20000000000 */
[----:B----4-:R-:W-:-:S03]  /*6b60*/  FADD R24, R24, R25 ;  /* 0x0000001918187221 */ /* 0x010fc60000000000 */
[----:B------:R-:W-:-:S04]  /*6b70*/  FMUL R25, R27, R28 ;  /* 0x0000001c1b197220 */ /* 0x000fc80000400000 */
        /* <DEDUP_REMOVED lines=30> */
[----:B---3--:R-:W-:-:S03]  /*6d60*/  FADD R24, R24, R25 ;  /* 0x0000001918187221 */ /* 0x008fc60000000000 */
[----:B------:R-:W-:Y:S01]  /*6d70*/  FMUL R25, R28, R28 ;  /* 0x0000001c1c197220 */ /* 0x000fe20000400000 */
        /* <DEDUP_REMOVED lines=66> */
[----:B------:R-:W-:-:S04]  /*71a0*/  IADD3 R5, PT, PT, R5, UR7, RZ ;  /* 0x0000000705057c10 */ /* 0x000fc8000fffe0ff */
[----:B------:R-:W-:Y:S01]  /*71b0*/  ISETP.GE.U32.AND P0, PT, R5, 0x20, PT ;  /* 0x000000200500780c */ /* 0x000fe20003f06070 */
        /* <DEDUP_REMOVED lines=8> */
[----:B0-----:R4:W-:Y:S01]  /*7240*/  STS [R0+0x400], R23 ;  /* 0x0004001700007388 */ /* 0x0019e20000000800 */
[----:B------:R-:W-:Y:S05]  /*7250*/  @!P0 BRA `(.L_x_126) ;  /* 0xfffffff000f08947 */ /* 0x000fea000383ffff */
.L_x_123:
[----:B------:R-:W-:Y:S05]  /*7260*/  BSYNC.RECONVERGENT B0 ;  /* 0x0000000000007941 */ /* 0x000fea0003800200 */
.L_x_122:
[----:B------:R-:W1:Y:S01]  /*7270*/  S2R R5, SR_TID.X ;  /* 0x0000000000057919 */ /* 0x000e620000002100 */
[----:B------:R-:W-:Y:S01]  /*7280*/  BSSY.RECONVERGENT B0, `(.L_x_127) ;  /* 0x000009c000007945 */ /* 0x000fe20003800200 */
[----:B------:R-:W-:Y:S01]  /*7290*/  BAR.SYNC.DEFER_BLOCKING 0x0 ;  /* 0x0000000000007b1d */ /* 0x000fe20000010000 */
[C---:B-1----:R-:W-:Y:S02]  /*72a0*/  ISETP.NE.AND P0, PT, R5.reuse, RZ, PT ;  /* 0x000000ff0500720c */ /* 0x042fe40003f05270 */
[----:B------:R-:W-:-:S11]  /*72b0*/  ISETP.GT.U32.AND P1, PT, R5, 0x1f, PT ;  /* 0x0000001f0500780c */ /* 0x000fd60003f24070 */
[----:B------:R-:W-:-:S05]  /*72c0*/  @!P0 LEA R7, R45, R4, 0x18 ;  /* 0x000000042d078211 */ /* 0x000fca00078ec0ff */
[----:B------:R1:W-:Y:S01]  /*72d0*/  @!P0 STS.64 [R7+0x2460], R8 ;  /* 0x0024600807008388 */ /* 0x0003e20000000a00 */
[----:B------:R-:W-:Y:S06]  /*72e0*/  BAR.SYNC.DEFER_BLOCKING 0x0 ;  /* 0x0000000000007b1d */ /* 0x000fec0000010000 */
[----:B------:R-:W-:Y:S05]  /*72f0*/  @P1 BRA `(.L_x_128) ;  /* 0x0000000800501947 */ /* 0x000fea0003800000 */
[C---:B------:R-:W-:Y:S02]  /*7300*/  LEA R6, R45.reuse, R4, 0x18 ;  /* 0x000000042d067211 */ /* 0x040fe400078ec0ff */
[C---:B0-2-4-:R-:W-:Y:S02]  /*7310*/  IADD3 R0, PT, PT, R4.reuse, 0x2468, RZ ;  /* 0x0000246804007810 */ /* 0x055fe40007ffe0ff */
[----:B------:R-:W-:Y:S02]  /*7320*/  IADD3 R4, PT, PT, R4, 0x28e8, RZ ;  /* 0x000028e804047810 */ /* 0x000fe40007ffe0ff */
[----:B-1----:R-:W0:Y:S01]  /*7330*/  LDS.64 R6, [R6+0x2460] ;  /* 0x0024600006067984 */ /* 0x002e220000000a00 */
[C---:B------:R-:W-:Y:S02]  /*7340*/  LEA R0, R45.reuse, R0, 0x18 ;  /* 0x000000002d007211 */ /* 0x040fe400078ec0ff */
[----:B------:R-:W-:Y:S02]  /*7350*/  LEA R45, R45, R4, 0x18 ;  /* 0x000000042d2d7211 */ /* 0x000fe400078ec0ff */
[----:B------:R-:W-:-:S07]  /*7360*/  MOV R11, R5 ;  /* 0x00000005000b7202 */ /* 0x000fce0000000f00 */
.L_x_129:
[----:B0-----:R-:W-:-:S05]  /*7370*/  IMAD.WIDE.U32 R8, R11, 0x4, R6 ;  /* 0x000000040b087825 */ /* 0x001fca00078e0006 */
[----:B---3--:R-:W2:Y:S04]  /*7380*/  LD.E R15, desc[UR8][R8.64+0x80] ;  /* 0x00008008080f7980 */ /* 0x008ea8000c101900 */
[----:B------:R-:W3:Y:S04]  /*7390*/  LD.E R13, desc[UR8][R8.64] ;  /* 0x00000008080d7980 */ /* 0x000ee8000c101900 */
        /* <DEDUP_REMOVED lines=44> */
[----:B0-----:R-:W3:Y:S04]  /*7660*/  LD.E R25, desc[UR8][R8.64+0x300] ;  /* 0x0003000808197980 */ /* 0x001ee8000c101900 */
[----:B------:R-:W4:Y:S04]  /*7670*/  LD.E R24, desc[UR8][R8.64+0x80] ;  /* 0x0000800808187980 */ /* 0x000f28000c101900 */
[----:B------:R-:W5:Y:S01]  /*7680*/  LD.E R28, desc[UR8][R8.64+0x380] ;  /* 0x00038008081c7980 */ /* 0x000f62000c101900 */
[----:B---3--:R-:W-:-:S04]  /*7690*/  FMUL R26, R20, R25 ;  /* 0x00000019141a7220 */ /* 0x008fc80000400000 */
[----:B----4-:R-:W-:-:S04]  /*76a0*/  FFMA R25, R21, R24, R26 ;  /* 0x0000001815197223 */ /* 0x010fc8000000001a */
[----:B-----5:R-:W-:-:S05]  /*76b0*/  FFMA R25, R22, R28, R25 ;  /* 0x0000001c16197223 */ /* 0x020fca0000000019 */
[----:B------:R0:W-:Y:S04]  /*76c0*/  STS [R12+0x280], R25 ;  /* 0x000280190c007388 */ /* 0x0001e80000000800 */
[----:B------:R-:W3:Y:S04]  /*76d0*/  LD.E R29, desc[UR8][R8.64+0x380] ;  /* 0x00038008081d7980 */ /* 0x000ee8000c101900 */
[----:B-1----:R-:W4:Y:S04]  /*76e0*/  LD.E R27, desc[UR8][R8.64+0x100] ;  /* 0x00010008081b7980 */ /* 0x002f28000c101900 */
[----:B------:R-:W5:Y:S01]  /*76f0*/  LD.E R24, desc[UR8][R8.64+0x580] ;  /* 0x0005800808187980 */ /* 0x000f62000c101900 */
[----:B---3--:R-:W-:-:S04]  /*7700*/  FMUL R29, R4, R29 ;  /* 0x0000001d041d7220 */ /* 0x008fc80000400000 */
[----:B----4-:R-:W-:-:S04]  /*7710*/  FFMA R27, R10, R27, R29 ;  /* 0x0000001b0a1b7223 */ /* 0x010fc8000000001d */
[----:B-----5:R-:W-:-:S05]  /*7720*/  FFMA R27, R2, R24, R27 ;  /* 0x00000018021b7223 */ /* 0x020fca000000001b */
[----:B------:R1:W-:Y:S04]  /*7730*/  STS [R12+0x300], R27 ;  /* 0x0003001b0c007388 */ /* 0x0003e80000000800 */
[----:B--2---:R-:W2:Y:S04]  /*7740*/  LD.E R23, desc[UR8][R8.64+0x380] ;  /* 0x0003800808177980 */ /* 0x004ea8000c101900 */
        /* <DEDUP_REMOVED lines=72> */
[----:B------:R-:W-:-:S04]  /*7bd0*/  IADD3 R11, PT, PT, R11, UR7, RZ ;  /* 0x000000070b0b7c10 */ /* 0x000fc8000fffe0ff */
[----:B------:R-:W-:Y:S01]  /*7be0*/  ISETP.GE.U32.AND P0, PT, R11, 0x20, PT ;  /* 0x000000200b00780c */ /* 0x000fe20003f06070 */
[----:B--2---:R-:W-:-:S04]  /*7bf0*/  FMUL R20, R20, R15 ;  /* 0x0000000f14147220 */ /* 0x004fc80000400000 */
[----:B---3--:R-:W-:-:S04]  /*7c00*/  FFMA R21, R21, R2, R20 ;  /* 0x0000000215157223 */ /* 0x008fc80000000014 */
[----:B----4-:R-:W-:-:S05]  /*7c10*/  FFMA R21, R22, R4, R21 ;  /* 0x0000000416157223 */ /* 0x010fca0000000015 */
[----:B------:R0:W-:Y:S01]  /*7c20*/  STS [R12+0x880], R21 ;  /* 0x000880150c007388 */ /* 0x0001e20000000800 */
[----:B------:R-:W-:Y:S05]  /*7c30*/  @!P0 BRA `(.L_x_129) ;  /* 0xfffffff400cc8947 */ /* 0x000fea000383ffff */
.L_x_128:
[----:B------:R-:W-:Y:S05]  /*7c40*/  BSYNC.RECONVERGENT B0 ;  /* 0x0000000000007941 */ /* 0x000fea0003800200 */
.L_x_127:
[----:B------:R-:W-:Y:S06]  /*7c50*/  BAR.SYNC.DEFER_BLOCKING 0x0 ;  /* 0x0000000000007b1d */ /* 0x000fec0000010000 */
[----:B------:R-:W-:Y:S04]  /*7c60*/  BSSY.RECONVERGENT B0, `(.L_x_130) ;  /* 0x000004a000007945 */ /* 0x000fe80003800200 */
[----:B------:R-:W-:Y:S05]  /*7c70*/  @P1 BRA `(.L_x_131) ;  /* 0x0000000400201947 */ /* 0x000fea0003800000 */
[----:B------:R-:W-:Y:S01]  /*7c80*/  HFMA2 R2, -RZ, RZ, 0, 0 ;  /* 0x00000000ff027431 */ /* 0x000fe200000001ff */
[----:B-1----:R-:W-:-:S07]  /*7c90*/  MOV R7, R5 ;  /* 0x0000000500077202 */ /* 0x002fce0000000f00 */
.L_x_135:
[C---:B0-----:R-:W-:Y:S02]  /*7ca0*/  SHF.L.U32 R21, R7.reuse, 0x2, RZ ;  /* 0x0000000207157819 */ /* 0x041fe400000006ff */
[----:B---3--:R-:W-:Y:S02]  /*7cb0*/  SHF.L.U64.HI R15, R7, 0x2, R2 ;  /* 0x00000002070f7819 */ /* 0x008fe40000010202 */
[----:B------:R-:W-:-:S04]  /*7cc0*/  IADD3 R10, P0, PT, R16, R21, RZ ;  /* 0x00000015100a7210 */ /* 0x000fc80007f1e0ff */
[----:B------:R-:W-:-:S05]  /*7cd0*/  IADD3.X R11, PT, PT, R17, R15, RZ, P0, !PT ;  /* 0x0000000f110b7210 */ /* 0x000fca00007fe4ff */
[----:B----4-:R-:W2:Y:S04]  /*7ce0*/  LD.E R23, desc[UR8][R10.64+0x180] ;  /* 0x000180080a177980 */ /* 0x010ea8000c101900 */
[----:B------:R0:W5:Y:S04]  /*7cf0*/  LD.E R13, desc[UR8][R10.64] ;  /* 0x000000080a0d7980 */ /* 0x000168000c101900 */
[----:B------:R0:W5:Y:S04]  /*7d00*/  LD.E R12, desc[UR8][R10.64+0x80] ;  /* 0x000080080a0c7980 */ /* 0x000168000c101900 */
[----:B------:R0:W5:Y:S01]  /*7d10*/  LD.E R4, desc[UR8][R10.64+0x100] ;  /* 0x000100080a047980 */ /* 0x000162000c101900 */
[----:B------:R-:W-:Y:S01]  /*7d20*/  BSSY.RECONVERGENT B1, `(.L_x_132) ;  /* 0x000000d000017945 */ /* 0x000fe20003800200 */
[----:B--2---:R-:W-:-:S04]  /*7d30*/  IADD3 R0, PT, PT, R23, 0x1800000, RZ ;  /* 0x0180000017007810 */ /* 0x004fc80007ffe0ff */
[----:B------:R-:W-:-:S04]  /*7d40*/  LOP3.LUT R0, R0, 0x7f800000, RZ, 0xc0, !PT ;  /* 0x7f80000000007812 */ /* 0x000fc800078ec0ff */
[----:B------:R-:W-:-:S13]  /*7d50*/  ISETP.GT.U32.AND P0, PT, R0, 0x1ffffff, PT ;  /* 0x01ffffff0000780c */ /* 0x000fda0003f04070 */
[----:B0-----:R-:W-:Y:S05]  /*7d60*/  @P0 BRA `(.L_x_133) ;  /* 0x0000000000100947 */ /* 0x001fea0003800000 */
[----:B------:R-:W-:Y:S02]  /*7d70*/  MOV R0, R23 ;  /* 0x0000001700007202 */ /* 0x000fe40000000f00 */
[----:B------:R-:W-:-:S07]  /*7d80*/  MOV R8, 0x7da0 ;  /* 0x00007da000087802 */ /* 0x000fce0000000f00 */
[----:B-----5:R-:W-:Y:S05]  /*7d90*/  CALL.REL.NOINC `($__internal_4_$__cuda_sm20_rcp_rn_f32_slowpath) ;  /* 0x0000000400b07944 */ /* 0x020fea0003c00000 */
[----:B------:R-:W-:Y:S05]  /*7da0*/  BRA `(.L_x_134) ;  /* 0x0000000000107947 */ /* 0x000fea0003800000 */
.L_x_133:
[----:B------:R-:W0:Y:S02]  /*7db0*/  MUFU.RCP R0, R23 ;  /* 0x0000001700007308 */ /* 0x000e240000001000 */
[----:B0-----:R-:W-:-:S04]  /*7dc0*/  FFMA R6, R23, R0, -1 ;  /* 0xbf80000017067423 */ /* 0x001fc80000000000 */
[----:B------:R-:W-:-:S04]  /*7dd0*/  FADD.FTZ R9, -R6, -RZ ;  /* 0x800000ff06097221 */ /* 0x000fc80000010100 */
[----:B------:R-:W-:-:S07]  /*7de0*/  FFMA R0, R0, R9, R0 ;  /* 0x0000000900007223 */ /* 0x000fce0000000000 */
.L_x_134:
[----:B------:R-:W-:Y:S05]  /*7df0*/  BSYNC.RECONVERGENT B1 ;  /* 0x0000000000017941 */ /* 0x000fea0003800200 */
.L_x_132:
        /* <DEDUP_REMOVED lines=48> */
.L_x_131:
[----:B------:R-:W-:Y:S05]  /*8100*/  BSYNC.RECONVERGENT B0 ;  /* 0x0000000000007941 */ /* 0x000fea0003800200 */
.L_x_130:
[----:B------:R-:W-:Y:S01]  /*8110*/  BAR.SYNC.DEFER_BLOCKING 0x0 ;  /* 0x0000000000007b1d */ /* 0x000fe20000010000 */
[----:B------:R-:W-:-:S04]  /*8120*/  UIADD3 UR4, UPT, UPT, UR4, 0x1, URZ ;  /* 0x0000000104047890 */ /* 0x000fc8000fffe0ff */
[----:B------:R-:W-:-:S09]  /*8130*/  UISETP.NE.AND UP0, UPT, UR4, 0x14, UPT ;  /* 0x000000140400788c */ /* 0x000fd2000bf05270 */
[----:B------:R-:W-:Y:S05]  /*8140*/  BRA.U UP0, `(.L_x_136) ;  /* 0xffffff8100447547 */ /* 0x000fea000b83ffff */
[----:B0-2-4-:R-:W0:Y:S01]  /*8150*/  LDC R0, c[0x0][0x370] ;  /* 0x0000dc00ff007b82 */ /* 0x015e220000000800 */
[----:B------:R-:W2:Y:S02]  /*8160*/  LDCU UR4, c[0x3][0x4] ;  /* 0x00c00080ff0477ac */ /* 0x000ea40008000800 */
[----:B--2---:R-:W-:Y:S01]  /*8170*/  UIMAD UR4, UR4, 0x12c, URZ ;  /* 0x0000012c040478a4 */ /* 0x004fe2000f8e02ff */
[----:B0-----:R-:W-:-:S05]  /*8180*/  IADD3 R3, PT, PT, R0, R3, RZ ;  /* 0x0000000300037210 */ /* 0x001fca0007ffe0ff */
[----:B------:R-:W-:-:S13]  /*8190*/  ISETP.GE.AND P0, PT, R3, UR4, PT ;  /* 0x0000000403007c0c */ /* 0x000fda000bf06270 */
[----:B------:R-:W-:Y:S05]  /*81a0*/  @!P0 BRA `(.L_x_137) ;  /* 0xffffff7c00c08947 */ /* 0x000fea000383ffff */
[----:B------:R-:W-:Y:S05]  /*81b0*/  EXIT ;  /* 0x000000000000794d */ /* 0x000fea0003800000 */
        .weak           $__internal_3_$__cuda_sm20_dblrcp_rn_slowpath_v3
        .type           $__internal_3_$__cuda_sm20_dblrcp_rn_slowpath_v3,@function
        .size           $__internal_3_$__cuda_sm20_dblrcp_rn_slowpath_v3,($__internal_4_$__cuda_sm20_rcp_rn_f32_slowpath - $__internal_3_$__cuda_sm20_dblrcp_rn_slowpath_v3)
$__internal_3_$__cuda_sm20_dblrcp_rn_slowpath_v3:
        /* <DEDUP_REMOVED lines=26> */
.L_x_141:
        /* <DEDUP_REMOVED lines=10> */
.L_x_139:
[----:B------:R-:W-:Y:S02]  /*8400*/  LOP3.LUT R23, R21, 0x80000, RZ, 0xfc, !PT ;  /* 0x0008000015177812 */ /* 0x000fe400078efcff */
[----:B------:R-:W-:-:S07]  /*8410*/  MOV R22, R20 ;  /* 0x0000001400167202 */ /* 0x000fce0000000f00 */
.L_x_140:
[----:B------:R-:W-:Y:S05]  /*8420*/  BSYNC.RECONVERGENT B2 ;  /* 0x0000000000027941 */ /* 0x000fea0003800200 */
.L_x_138:
[----:B------:R-:W-:Y:S01]  /*8430*/  HFMA2 R21, -RZ, RZ, 0, 0 ;  /* 0x00000000ff157431 */ /* 0x000fe200000001ff */
[----:B------:R-:W-:-:S04]  /*8440*/  MOV R20, R0 ;  /* 0x0000000000147202 */ /* 0x000fc80000000f00 */
[----:B------:R-:W-:Y:S05]  /*8450*/  RET.REL.NODEC R20 `(_Z11GPUsequenceP5MPTRKP5MPHITS0_i) ;  /* 0xffffff7814e87950 */ /* 0x000fea0003c3ffff */
        .weak           $__internal_4_$__cuda_sm20_rcp_rn_f32_slowpath
        .type           $__internal_4_$__cuda_sm20_rcp_rn_f32_slowpath,@function
        .size           $__internal_4_$__cuda_sm20_rcp_rn_f32_slowpath,($__internal_5_$__cuda_sm3x_div_rn_noftz_f32_slowpath - $__internal_4_$__cuda_sm20_rcp_rn_f32_slowpath)
$__internal_4_$__cuda_sm20_rcp_rn_f32_slowpath:
        /* <DEDUP_REMOVED lines=15> */
.L_x_143:
        /* <DEDUP_REMOVED lines=33> */
.L_x_145:
[----:B------:R0:W1:Y:S02]  /*8760*/  MUFU.RCP R9, R0 ;  /* 0x0000000000097308 */ /* 0x0000640000001000 */
.L_x_144:
[----:B------:R-:W-:Y:S05]  /*8770*/  BSYNC.RECONVERGENT B2 ;  /* 0x0000000000027941 */ /* 0x000fea0003800200 */
.L_x_142:
[----:B01----:R-:W-:Y:S01]  /*8780*/  MOV R0, R9 ;  /* 0x0000000900007202 */ /* 0x003fe20000000f00 */
[----:B------:R-:W-:-:S04]  /*8790*/  HFMA2 R9, -RZ, RZ, 0, 0 ;  /* 0x00000000ff097431 */ /* 0x000fc800000001ff */
[----:B------:R-:W-:Y:S05]  /*87a0*/  RET.REL.NODEC R8 `(_Z11GPUsequenceP5MPTRKP5MPHITS0_i) ;  /* 0xffffff7808147950 */ /* 0x000fea0003c3ffff */
        .weak           $__internal_5_$__cuda_sm3x_div_rn_noftz_f32_slowpath
        .type           $__internal_5_$__cuda_sm3x_div_rn_noftz_f32_slowpath,@function
        .size           $__internal_5_$__cuda_sm3x_div_rn_noftz_f32_slowpath,(.L_x_163 - $__internal_5_$__cuda_sm3x_div_rn_noftz_f32_slowpath)
$__internal_5_$__cuda_sm3x_div_rn_noftz_f32_slowpath:
        /* <DEDUP_REMOVED lines=36> */
.L_x_147:
[----:B------:R-:W-:Y:S01]  /*89f0*/  LEA R20, R24, 0xc0800000, 0x17 ;  /* 0xc080000018147811 */ /* 0x000fe200078eb8ff */
[----:B------:R-:W-:Y:S03]  /*8a00*/  BSSY.RECONVERGENT B3, `(.L_x_152) ;  /* 0x0000036000037945 */ /* 0x000fe60003800200 */
[----:B------:R-:W-:Y:S02]  /*8a10*/  IADD3 R20, PT, PT, -R20, R9, RZ ;  /* 0x0000000914147210 */ /* 0x000fe40007ffe1ff */
[----:B------:R-:W-:Y:S02]  /*8a20*/  IADD3 R9, PT, PT, R22, -0x7f, RZ ;  /* 0xffffff8116097810 */ /* 0x000fe40007ffe0ff */
[----:B------:R0:W1:Y:S01]  /*8a30*/  MUFU.RCP R21, R20 ;  /* 0x0000001400157308 */ /* 0x0000620000001000 */
[----:B------:R-:W-:Y:S02]  /*8a40*/  FADD.FTZ R23, -R20, -RZ ;  /* 0x800000ff14177221 */ /* 0x000fe40000010100 */
[C---:B------:R-:W-:Y:S01]  /*8a50*/  IMAD R0, R9.reuse, -0x800000, R0 ;  /* 0xff80000009007824 */ /* 0x040fe200078e0200 */
[----:B0-----:R-:W-:-:S04]  /*8a60*/  IADD3 R20, PT, PT, R9, 0x7f, -R24 ;  /* 0x0000007f09147810 */ /* 0x001fc80007ffe818 */
[----:B------:R-:W-:Y:S01]  /*8a70*/  IADD3 R20, PT, PT, R20, R19, RZ ;  /* 0x0000001314147210 */ /* 0x000fe20007ffe0ff */
[----:B-1----:R-:W-:-:S04]  /*8a80*/  FFMA R22, R21, R23, 1 ;  /* 0x3f80000015167423 */ /* 0x002fc80000000017 */
[----:B------:R-:W-:-:S04]  /*8a90*/  FFMA R26, R21, R22, R21 ;  /* 0x00000016151a7223 */ /* 0x000fc80000000015 */
[----:B------:R-:W-:-:S04]  /*8aa0*/  FFMA R21, R0, R26, RZ ;  /* 0x0000001a00157223 */ /* 0x000fc800000000ff */
[----:B------:R-:W-:-:S04]  /*8ab0*/  FFMA R22, R23, R21, R0 ;  /* 0x0000001517167223 */ /* 0x000fc80000000000 */
[----:B------:R-:W-:-:S04]  /*8ac0*/  FFMA R21, R26, R22, R21 ;  /* 0x000000161a157223 */ /* 0x000fc80000000015 */
[----:B------:R-:W-:-:S04]  /*8ad0*/  FFMA R22, R23, R21, R0 ;  /* 0x0000001517167223 */ /* 0x000fc80000000000 */
[----:B------:R-:W-:-:S05]  /*8ae0*/  FFMA R0, R26, R22, R21 ;  /* 0x000000161a007223 */ /* 0x000fca0000000015 */
        /* <DEDUP_REMOVED lines=14> */
[CCC-:B------:R-:W-:Y:S01]  /*8bd0*/  FFMA.RM R20, R26.reuse, R22.reuse, R21.reuse ;  /* 0x000000161a147223 */ /* 0x1c0fe20000004015 */
[C---:B------:R-:W-:Y:S02]  /*8be0*/  ISETP.NE.AND P2, PT, R23.reuse, RZ, PT ;  /* 0x000000ff1700720c */ /* 0x040fe40003f45270 */
[----:B------:R-:W-:Y:S02]  /*8bf0*/  ISETP.NE.AND P1, PT, R23, RZ, PT ;  /* 0x000000ff1700720c */ /* 0x000fe40003f25270 */
[----:B------:R-:W-:Y:S01]  /*8c00*/  LOP3.LUT R19, R9, 0x7fffff, RZ, 0xc0, !PT ;  /* 0x007fffff09137812 */ /* 0x000fe200078ec0ff */
[----:B------:R-:W-:Y:S01]  /*8c10*/  FFMA.RP R9, R26, R22, R21 ;  /* 0x000000161a097223 */ /* 0x000fe20000008015 */
[----:B------:R-:W-:Y:S02]  /*8c20*/  IADD3 R22, PT, PT, R23, 0x20, RZ ;  /* 0x0000002017167810 */ /* 0x000fe40007ffe0ff */
[----:B------:R-:W-:-:S02]  /*8c30*/  LOP3.LUT R19, R19, 0x800000, RZ, 0xfc, !PT ;  /* 0x0080000013137812 */ /* 0x000fc400078efcff */
[----:B------:R-:W-:Y:S02]  /*8c40*/  IADD3 R21, PT, PT, -R23, RZ, RZ ;  /* 0x000000ff17157210 */ /* 0x000fe40007ffe1ff */
[----:B------:R-:W-:Y:S02]  /*8c50*/  SHF.L.U32 R22, R19, R22, RZ ;  /* 0x0000001613167219 */ /* 0x000fe400000006ff */
[----:B------:R-:W-:Y:S02]  /*8c60*/  FSETP.NEU.FTZ.AND P0, PT, R9, R20, PT ;  /* 0x000000140900720b */ /* 0x000fe40003f1d000 */
[----:B------:R-:W-:Y:S02]  /*8c70*/  SEL R20, R21, RZ, P2 ;  /* 0x000000ff15147207 */ /* 0x000fe40001000000 */
[----:B------:R-:W-:Y:S02]  /*8c80*/  ISETP.NE.AND P1, PT, R22, RZ, P1 ;  /* 0x000000ff1600720c */ /* 0x000fe40000f25270 */
[----:B------:R-:W-:-:S02]  /*8c90*/  SHF.R.U32.HI R20, RZ, R20, R19 ;  /* 0x00000014ff147219 */ /* 0x000fc40000011613 */
[----:B------:R-:W-:Y:S02]  /*8ca0*/  PLOP3.LUT P0, PT, P0, P1, PT, 0xf8, 0x8f ;  /* 0x00000000008f781c */ /* 0x000fe40000703f70 */
[----:B------:R-:W-:Y:S02]  /*8cb0*/  SHF.R.U32.HI R22, RZ, 0x1, R20 ;  /* 0x00000001ff167819 */ /* 0x000fe40000011614 */
[----:B------:R-:W-:-:S04]  /*8cc0*/  SEL R9, RZ, 0x1, !P0 ;  /* 0x00000001ff097807 */ /* 0x000fc80004000000 */
[----:B------:R-:W-:-:S04]  /*8cd0*/  LOP3.LUT R9, R9, 0x1, R22, 0xf8, !PT ;  /* 0x0000000109097812 */ /* 0x000fc800078ef816 */
[----:B------:R-:W-:-:S04]  /*8ce0*/  LOP3.LUT R9, R9, R20, RZ, 0xc0, !PT ;  /* 0x0000001409097212 */ /* 0x000fc800078ec0ff */
[----:B------:R-:W-:-:S04]  /*8cf0*/  IADD3 R9, PT, PT, R22, R9, RZ ;  /* 0x0000000916097210 */ /* 0x000fc80007ffe0ff */
[----:B------:R-:W-:Y:S01]  /*8d00*/  LOP3.LUT R0, R9, R0, RZ, 0xfc, !PT ;  /* 0x0000000009007212 */ /* 0x000fe200078efcff */
[----:B------:R-:W-:Y:S06]  /*8d10*/  BRA `(.L_x_155) ;  /* 0x0000000000107947 */ /* 0x000fec0003800000 */
.L_x_154:
[----:B------:R-:W-:-:S04]  /*8d20*/  LOP3.LUT R0, R0, 0x80000000, RZ, 0xc0, !PT ;  /* 0x8000000000007812 */ /* 0x000fc800078ec0ff */
[----:B------:R-:W-:Y:S01]  /*8d30*/  LOP3.LUT R0, R0, 0x7f800000, RZ, 0xfc, !PT ;  /* 0x7f80000000007812 */ /* 0x000fe200078efcff */
[----:B------:R-:W-:Y:S06]  /*8d40*/  BRA `(.L_x_155) ;  /* 0x0000000000047947 */ /* 0x000fec0003800000 */
.L_x_153:
[----:B------:R-:W-:-:S07]  /*8d50*/  LEA R0, R20, R0, 0x17 ;  /* 0x0000000014007211 */ /* 0x000fce00078eb8ff */
.L_x_155:
[----:B------:R-:W-:Y:S05]  /*8d60*/  BSYNC.RECONVERGENT B3 ;  /* 0x0000000000037941 */ /* 0x000fea0003800200 */
.L_x_152:
[----:B------:R-:W-:Y:S05]  /*8d70*/  BRA `(.L_x_156) ;  /* 0x0000000000207947 */ /* 0x000fea0003800000 */
.L_x_151:
[----:B------:R-:W-:-:S04]  /*8d80*/  LOP3.LUT R0, R9, 0x80000000, R0, 0x48, !PT ;  /* 0x8000000009007812 */ /* 0x000fc800078e4800 */
[----:B------:R-:W-:Y:S01]  /*8d90*/  LOP3.LUT R0, R0, 0x7f800000, RZ, 0xfc, !PT ;  /* 0x7f80000000007812 */ /* 0x000fe200078efcff */
[----:B------:R-:W-:Y:S06]  /*8da0*/  BRA `(.L_x_156) ;  /* 0x0000000000147947 */ /* 0x000fec0003800000 */
.L_x_150:
[----:B------:R-:W-:Y:S01]  /*8db0*/  LOP3.LUT R0, R9, 0x80000000, R0, 0x48, !PT ;  /* 0x8000000009007812 */ /* 0x000fe200078e4800 */
[----:B------:R-:W-:Y:S06]  /*8dc0*/  BRA `(.L_x_156) ;  /* 0x00000000000c7947 */ /* 0x000fec0003800000 */
.L_x_149:
[----:B------:R-:W0:Y:S01]  /*8dd0*/  MUFU.RSQ R0, -QNAN ;  /* 0xffc0000000007908 */ /* 0x000e220000001400 */
[----:B------:R-:W-:Y:S05]  /*8de0*/  BRA `(.L_x_156) ;  /* 0x0000000000047947 */ /* 0x000fea0003800000 */
.L_x_148:
[----:B------:R-:W-:-:S07]  /*8df0*/  FADD.FTZ R0, R6, R43 ;  /* 0x0000002b06007221 */ /* 0x000fce0000010000 */
.L_x_156:
[----:B------:R-:W-:Y:S05]  /*8e00*/  BSYNC.RECONVERGENT B2 ;  /* 0x0000000000027941 */ /* 0x000fea0003800200 */
.L_x_146:
[----:B------:R-:W-:-:S04]  /*8e10*/  HFMA2 R9, -RZ, RZ, 0, 0 ;  /* 0x00000000ff097431 */ /* 0x000fc800000001ff */
[----:B0-----:R-:W-:Y:S05]  /*8e20*/  RET.REL.NODEC R8 `(_Z11GPUsequenceP5MPTRKP5MPHITS0_i) ;  /* 0xffffff7008747950 */ /* 0x001fea0003c3ffff */
.L_x_157:
        /* <DEDUP_REMOVED lines=13> */
.L_x_163:


//--------------------- .nv.global.init           --------------------------
	.section	.nv.global.init,"aw",@progbits
	.align	4
.nv.global.init:
	.type		__cudart_i2opi_f,@object
	.size		__cudart_i2opi_f,(.L_3 - __cudart_i2opi_f)
__cudart_i2opi_f:
        /*0000*/ 	.byte	0x41, 0x90, 0x43, 0x3c, 0x99, 0x95, 0x62, 0xdb, 0xc0, 0xdd, 0x34, 0xf5, 0xd1, 0x57, 0x27, 0xfc
        /*0010*/ 	.byte	0x29, 0x15, 0x44, 0x4e, 0x6e, 0x83, 0xf9, 0xa2
.L_3:


//--------------------- .nv.shared._Z12GPUsequenceRP5MPTRKP5MPHITS0_i --------------------------
	.section	.nv.shared._Z12GPUsequenceRP5MPTRKP5MPHITS0_i,"aw",@nobits
	.sectionflags	@""
	.align	8
.nv.shared._Z12GPUsequenceRP5MPTRKP5MPHITS0_i:
	.zero		13792


//--------------------- .nv.shared.reserved.0     --------------------------
	.section	.nv.shared.reserved.0,"aw",@nobits
	.weak		__nv_reservedSMEM_offset_0_alias
	.size		__nv_reservedSMEM_offset_0_alias, 0, 64
	.other		__nv_reservedSMEM_offset_0_alias,@"STO_CUDA_RESERVED_SHARED STV_DEFAULT"
__nv_reservedSMEM_offset_0_alias:
	.zero		0
	.zero		64


//--------------------- .nv.shared._Z11GPUsequenceP5MPTRKP5MPHITS0_i --------------------------
	.section	.nv.shared._Z11GPUsequenceP5MPTRKP5MPHITS0_i,"aw",@nobits
	.sectionflags	@""
	.align	8
.nv.shared._Z11GPUsequenceP5MPTRKP5MPHITS0_i:
	.zero		13800


//--------------------- .nv.constant0._Z12GPUsequenceRP5MPTRKP5MPHITS0_i --------------------------
	.section	.nv.constant0._Z12GPUsequenceRP5MPTRKP5MPHITS0_i,"a",@progbits
	.sectionflags	@""
	.align	4
.nv.constant0._Z12GPUsequenceRP5MPTRKP5MPHITS0_i:
	.zero		924


//--------------------- .nv.constant0._Z11GPUsequenceP5MPTRKP5MPHITS0_i --------------------------
	.section	.nv.constant0._Z11GPUsequenceP5MPTRKP5MPHITS0_i,"a",@progbits
	.sectionflags	@""
	.align	4
.nv.constant0._Z11GPUsequenceP5MPTRKP5MPHITS0_i:
	.zero		924


//--------------------- SYMBOLS --------------------------

	.type		.nv.reservedSmem.offset0,@object
	.size		.nv.reservedSmem.offset0,0x4
	.type		.nv.reservedSmem.cap,@object
	.size		.nv.reservedSmem.cap,0x4
